	.target	sm_90a

	.elftype	@"ET_EXEC"


//--------------------- .note.nv.tkinfo           --------------------------
	.section	.note.nv.tkinfo,"",@"SHT_NOTE"
	.sectionflags	@"SHF_NOTE_NV_TKINFO"
	.tkinfo
        /*0018*/ 	.word	0x00000002
        /*0030*/ 	.string	""
        /*0030*/ 	.string	"ptxas"
        /*0030*/ 	.string	"Cuda compilation tools, release 13.0, V13.0.88"
        /*0030*/ 	.string	"Build cuda_13.0.r13.0/compiler.36424714_0"
        /*0030*/ 	.string	"-v  -suppress-debug-info  -lineinfo  -arch sm_90a "



//--------------------- .note.nv.cuinfo           --------------------------
	.section	.note.nv.cuinfo,"",@"SHT_NOTE"
	.sectionflags	@"SHF_NOTE_NV_CUINFO"
        /*0018*/ 	.short	0x0002
        /*001a*/ 	.short	0x005a
        /*001c*/ 	.short	0x0082
	.zero		2


//--------------------- .nv.info                  --------------------------
	.section	.nv.info,"",@"SHT_CUDA_INFO"
	.align	4


	//----- nvinfo : EIATTR_REGCOUNT
	.align		4
        /*0000*/ 	.byte	0x04, 0x2f
        /*0002*/ 	.short	(.L_1 - .L_0)
	.align		4
.L_0:
        /*0004*/ 	.word	index@(matmul_kernel)
        /*0008*/ 	.word	0x000000ff


	//----- nvinfo : EIATTR_FRAME_SIZE
	.align		4
.L_1:
        /*000c*/ 	.byte	0x04, 0x11
        /*000e*/ 	.short	(.L_3 - .L_2)
	.align		4
.L_2:
        /*0010*/ 	.word	index@(matmul_kernel)
        /*0014*/ 	.word	0x000005d0


	//----- nvinfo : EIATTR_MIN_STACK_SIZE
	.align		4
.L_3:
        /*0018*/ 	.byte	0x04, 0x12
        /*001a*/ 	.short	(.L_5 - .L_4)
	.align		4
.L_4:
        /*001c*/ 	.word	index@(matmul_kernel)
        /*0020*/ 	.word	0x000005d0
.L_5:


//--------------------- .nv.compat                --------------------------
	.section	.nv.compat,"",@"SHT_CUDA_COMPAT_INFO"
	.align	4
        /*0000*/ 	.byte	0x02, 0x09, 0x01, 0x00, 0x02, 0x02, 0x04, 0x00, 0x02, 0x05, 0x05, 0x00, 0x03, 0x07, 0x01, 0x01
        /*0010*/ 	.byte	0x02, 0x03, 0x00, 0x00, 0x02, 0x06, 0x01, 0x00, 0x04, 0x0b, 0x08, 0x00, 0x00, 0x00, 0x00, 0x00
        /*0020*/ 	.byte	0x00, 0x00, 0x00, 0x00


//--------------------- .nv.info.matmul_kernel    --------------------------
	.section	.nv.info.matmul_kernel,"",@"SHT_CUDA_INFO"
	.sectionflags	@""
	.align	4


	//----- nvinfo : EIATTR_CUDA_API_VERSION
	.align		4
        /*0000*/ 	.byte	0x04, 0x37
        /*0002*/ 	.short	(.L_7 - .L_6)
.L_6:
        /*0004*/ 	.word	0x00000082


	//----- nvinfo : EIATTR_KPARAM_INFO
	.align		4
.L_7:
        /*0008*/ 	.byte	0x04, 0x17
        /*000a*/ 	.short	(.L_9 - .L_8)
.L_8:
        /*000c*/ 	.word	0x00000000
        /*0010*/ 	.short	0x000d
        /*0012*/ 	.short	0x0048
        /*0014*/ 	.byte	0x00, 0xf4, 0x21, 0x00


	//----- nvinfo : EIATTR_KPARAM_INFO
	.align		4
.L_9:
        /*0018*/ 	.byte	0x04, 0x17
        /*001a*/ 	.short	(.L_11 - .L_10)
.L_10:
        /*001c*/ 	.word	0x00000000
        /*0020*/ 	.short	0x000c
        /*0022*/ 	.short	0x0040
        /*0024*/ 	.byte	0x00, 0xf4, 0x21, 0x00


	//----- nvinfo : EIATTR_KPARAM_INFO
	.align		4
.L_11:
        /*0028*/ 	.byte	0x04, 0x17
        /*002a*/ 	.short	(.L_13 - .L_12)
.L_12:
        /*002c*/ 	.word	0x00000000
        /*0030*/ 	.short	0x000b
        /*0032*/ 	.short	0x0038
        /*0034*/ 	.byte	0x00, 0xf0, 0x11, 0x00


	//----- nvinfo : EIATTR_KPARAM_INFO
	.align		4
.L_13:
        /*0038*/ 	.byte	0x04, 0x17
        /*003a*/ 	.short	(.L_15 - .L_14)
.L_14:
        /*003c*/ 	.word	0x00000000
        /*0040*/ 	.short	0x000a
        /*0042*/ 	.short	0x0034
        /*0044*/ 	.byte	0x00, 0xf0, 0x11, 0x00


	//----- nvinfo : EIATTR_KPARAM_INFO
	.align		4
.L_15:
        /*0048*/ 	.byte	0x04, 0x17
        /*004a*/ 	.short	(.L_17 - .L_16)
.L_16:
        /*004c*/ 	.word	0x00000000
        /*0050*/ 	.short	0x0009
        /*0052*/ 	.short	0x0030
        /*0054*/ 	.byte	0x00, 0xf0, 0x11, 0x00


	//----- nvinfo : EIATTR_KPARAM_INFO
	.align		4
.L_17:
        /*0058*/ 	.byte	0x04, 0x17
        /*005a*/ 	.short	(.L_19 - .L_18)
.L_18:
        /*005c*/ 	.word	0x00000000
        /*0060*/ 	.short	0x0008
        /*0062*/ 	.short	0x002c
        /*0064*/ 	.byte	0x00, 0xf0, 0x11, 0x00


	//----- nvinfo : EIATTR_KPARAM_INFO
	.align		4
.L_19:
        /*0068*/ 	.byte	0x04, 0x17
        /*006a*/ 	.short	(.L_21 - .L_20)
.L_20:
        /*006c*/ 	.word	0x00000000
        /*0070*/ 	.short	0x0007
        /*0072*/ 	.short	0x0028
        /*0074*/ 	.byte	0x00, 0xf0, 0x11, 0x00


	//----- nvinfo : EIATTR_KPARAM_INFO
	.align		4
.L_21:
        /*0078*/ 	.byte	0x04, 0x17
        /*007a*/ 	.short	(.L_23 - .L_22)
.L_22:
        /*007c*/ 	.word	0x00000000
        /*0080*/ 	.short	0x0006
        /*0082*/ 	.short	0x0024
        /*0084*/ 	.byte	0x00, 0xf0, 0x11, 0x00


	//----- nvinfo : EIATTR_KPARAM_INFO
	.align		4
.L_23:
        /*0088*/ 	.byte	0x04, 0x17
        /*008a*/ 	.short	(.L_25 - .L_24)
.L_24:
        /*008c*/ 	.word	0x00000000
        /*0090*/ 	.short	0x0005
        /*0092*/ 	.short	0x0020
        /*0094*/ 	.byte	0x00, 0xf0, 0x11, 0x00


	//----- nvinfo : EIATTR_KPARAM_INFO
	.align		4
.L_25:
        /*0098*/ 	.byte	0x04, 0x17
        /*009a*/ 	.short	(.L_27 - .L_26)
.L_26:
        /*009c*/ 	.word	0x00000000
        /*00a0*/ 	.short	0x0004
        /*00a2*/ 	.short	0x001c
        /*00a4*/ 	.byte	0x00, 0xf0, 0x11, 0x00


	//----- nvinfo : EIATTR_KPARAM_INFO
	.align		4
.L_27:
        /*00a8*/ 	.byte	0x04, 0x17
        /*00aa*/ 	.short	(.L_29 - .L_28)
.L_28:
        /*00ac*/ 	.word	0x00000000
        /*00b0*/ 	.short	0x0003
        /*00b2*/ 	.short	0x0018
        /*00b4*/ 	.byte	0x00, 0xf0, 0x11, 0x00


	//----- nvinfo : EIATTR_KPARAM_INFO
	.align		4
.L_29:
        /*00b8*/ 	.byte	0x04, 0x17
        /*00ba*/ 	.short	(.L_31 - .L_30)
.L_30:
        /*00bc*/ 	.word	0x00000000
        /*00c0*/ 	.short	0x0002
        /*00c2*/ 	.short	0x0010
        /*00c4*/ 	.byte	0x00, 0xf4, 0x21, 0x00


	//----- nvinfo : EIATTR_KPARAM_INFO
	.align		4
.L_31:
        /*00c8*/ 	.byte	0x04, 0x17
        /*00ca*/ 	.short	(.L_33 - .L_32)
.L_32:
        /*00cc*/ 	.word	0x00000000
        /*00d0*/ 	.short	0x0001
        /*00d2*/ 	.short	0x0008
        /*00d4*/ 	.byte	0x00, 0xf4, 0x21, 0x00


	//----- nvinfo : EIATTR_KPARAM_INFO
	.align		4
.L_33:
        /*00d8*/ 	.byte	0x04, 0x17
        /*00da*/ 	.short	(.L_35 - .L_34)
.L_34:
        /*00dc*/ 	.word	0x00000000
        /*00e0*/ 	.short	0x0000
        /*00e2*/ 	.short	0x0000
        /*00e4*/ 	.byte	0x00, 0xf4, 0x21, 0x00


	//----- nvinfo : EIATTR_SPARSE_MMA_MASK
	.align		4
.L_35:
        /*00e8*/ 	.byte	0x03, 0x50
        /*00ea*/ 	.short	0x0000


	//----- nvinfo : EIATTR_MAXREG_COUNT
	.align		4
        /*00ec*/ 	.byte	0x03, 0x1b
        /*00ee*/ 	.short	0x00ff


	//----- nvinfo : EIATTR_NUM_BARRIERS
	.align		4
        /*00f0*/ 	.byte	0x02, 0x4c
        /*00f2*/ 	.byte	0x01
	.zero		1


	//----- nvinfo : EIATTR_ANNOTATIONS
	.align		4
        /*00f4*/ 	.byte	0x04, 0x55
        /*00f6*/ 	.short	(.L_37 - .L_36)


	//   ....[0]....
.L_36:
        /*00f8*/ 	.word	0x00000001
        /*00fc*/ 	.byte	0x90, 0x06, 0x00, 0x00, 0x01, 0x00, 0x00, 0x00, 0xf0, 0x06, 0x00, 0x00, 0x01, 0x00, 0x00, 0x00
        /* <DEDUP_REMOVED lines=504> */
        /*208c*/ 	.byte	0xf0, 0x7e, 0x01, 0x00, 0x01, 0x00, 0x00, 0x00, 0x30, 0x7f, 0x01, 0x00


	//----- nvinfo : EIATTR_MERCURY_ISA_VERSION
	.align		4
.L_37:
        /*2098*/ 	.byte	0x03, 0x5f
        /*209a*/ 	.short	0x0101


	//----- nvinfo : EIATTR_EXIT_INSTR_OFFSETS
	.align		4
        /*209c*/ 	.byte	0x04, 0x1c
        /*209e*/ 	.short	(.L_39 - .L_38)


	//   ....[0]....
.L_38:
        /*20a0*/ 	.word	0x00019e90


	//   ....[1]....
        /*20a4*/ 	.word	0x00019eb0


	//----- nvinfo : EIATTR_REQNTID
	.align		4
.L_39:
        /*20a8*/ 	.byte	0x04, 0x10
        /*20aa*/ 	.short	(.L_41 - .L_40)
.L_40:
        /*20ac*/ 	.word	0x00000100
        /*20b0*/ 	.word	0x00000001
        /*20b4*/ 	.word	0x00000001


	//----- nvinfo : EIATTR_CBANK_PARAM_SIZE
	.align		4
.L_41:
        /*20b8*/ 	.byte	0x03, 0x19
        /*20ba*/ 	.short	0x0050


	//----- nvinfo : EIATTR_PARAM_CBANK
	.align		4
        /*20bc*/ 	.byte	0x04, 0x0a
        /*20be*/ 	.short	(.L_43 - .L_42)
	.align		4
.L_42:
        /*20c0*/ 	.word	index@(.nv.constant0.matmul_kernel)
        /*20c4*/ 	.short	0x0210
        /*20c6*/ 	.short	0x0050


	//----- nvinfo : EIATTR_SW_WAR
	.align		4
.L_43:
        /*20c8*/ 	.byte	0x04, 0x36
        /*20ca*/ 	.short	(.L_45 - .L_44)
.L_44:
        /*20cc*/ 	.word	0x00000008
.L_45:


//--------------------- .nv.callgraph             --------------------------
	.section	.nv.callgraph,"",@"SHT_CUDA_CALLGRAPH"
	.align	4
	.sectionentsize	8
	.align		4
        /*0000*/ 	.word	0x00000000
	.align		4
        /*0004*/ 	.word	0xffffffff
	.align		4
        /*0008*/ 	.word	0x00000000
	.align		4
        /*000c*/ 	.word	0xfffffffe
	.align		4
        /*0010*/ 	.word	0x00000000
	.align		4
        /*0014*/ 	.word	0xfffffffd
	.align		4
        /*0018*/ 	.word	0x00000000
	.align		4
        /*001c*/ 	.word	0xfffffffc


//--------------------- .text.matmul_kernel       --------------------------
	.section	.text.matmul_kernel,"ax",@progbits
	.align	128
        .global         matmul_kernel
        .type           matmul_kernel,@function
        .size           matmul_kernel,(.L_x_3 - matmul_kernel)
        .other          matmul_kernel,@"STO_CUDA_ENTRY STV_DEFAULT"
matmul_kernel:
.text.matmul_kernel:
[----:B------:R-:W1:Y:S08]  /*0000*/  LDC R1, c[0x0][0x28] ;  /* 0x00000a00ff017b82 */ /* 0x000e700000000800 */
[----:B------:R-:W2:Y:S01]  /*0010*/  LDC.64 R156, c[0x0][0x228] ;  /* 0x00008a00ff9c7b82 */ /* 0x000ea20000000a00 */
[----:B------:R-:W3:Y:S01]  /*0020*/  S2R R5, SR_CTAID.X ;  /* 0x0000000000057919 */ /* 0x000ee20000002500 */
[----:B-1----:R-:W-:Y:S01]  /*0030*/  VIADD R1, R1, 0xfffffa30 ;  /* 0xfffffa3001017836 */ /* 0x002fe20000000000 */
[----:B------:R-:W-:Y:S01]  /*0040*/  ULDC UR4, c[0x0][0x230] ;  /* 0x00008c0000047ab9 */ /* 0x000fe20000000800 */
[----:B------:R-:W-:Y:S01]  /*0050*/  ULDC UR5, c[0x0][0x230] ;  /* 0x00008c0000057ab9 */ /* 0x000fe20000000800 */
[----:B------:R-:W1:Y:S01]  /*0060*/  S2R R195, SR_TID.X ;  /* 0x0000000000c37919 */ /* 0x000e620000002100 */
[----:B------:R-:W-:Y:S01]  /*0070*/  ULDC.64 UR8, c[0x0][0x210] ;  /* 0x0000840000087ab9 */ /* 0x000fe20000000a00 */
[----:B------:R-:W-:Y:S01]  /*0080*/  ULDC UR6, c[0x0][0x230] ;  /* 0x00008c0000067ab9 */ /* 0x000fe20000000800 */
[----:B------:R-:W-:Y:S01]  /*0090*/  ULDC.64 UR10, c[0x0][0x218] ;  /* 0x00008600000a7ab9 */ /* 0x000fe20000000a00 */
[----:B------:R-:W-:Y:S01]  /*00a0*/  ULDC UR12, c[0x0][0x230] ;  /* 0x00008c00000c7ab9 */ /* 0x000fe20000000800 */
[----:B------:R-:W-:Y:S01]  /*00b0*/  ULDC UR7, c[0x0][0x230] ;  /* 0x00008c0000077ab9 */ /* 0x000fe20000000800 */
[----:B------:R-:W-:Y:S01]  /*00c0*/  ULDC.64 UR16, c[0x0][0x208] ;  /* 0x0000820000107ab9 */ /* 0x000fe20000000a00 */
[----:B------:R-:W-:Y:S01]  /*00d0*/  ULDC UR13, c[0x0][0x230] ;  /* 0x00008c00000d7ab9 */ /* 0x000fe20000000800 */
[----:B------:R-:W-:Y:S01]  /*00e0*/  ULDC UR14, c[0x0][0x230] ;  /* 0x00008c00000e7ab9 */ /* 0x000fe20000000800 */
[----:B--2---:R-:W-:Y:S01]  /*00f0*/  VIADD R0, R157, 0xff ;  /* 0x000000ff9d007836 */ /* 0x004fe20000000000 */
[----:B------:R-:W-:-:S02]  /*0100*/  IABS R11, R156 ;  /* 0x0000009c000b7213 */ /* 0x000fc40000000000 */
[----:B------:R-:W-:Y:S02]  /*0110*/  LOP3.LUT R179, RZ, R157, RZ, 0x33, !PT ;  /* 0x0000009dffb37212 */ /* 0x000fe400078e33ff */
[----:B------:R-:W-:-:S04]  /*0120*/  SHF.R.S32.HI R3, RZ, 0x1f, R0 ;  /* 0x0000001fff037819 */ /* 0x000fc80000011400 */
[----:B------:R-:W-:Y:S02]  /*0130*/  LEA.HI R3, R3, R0, RZ, 0x8 ;  /* 0x0000000003037211 */ /* 0x000fe400078f40ff */
[----:B---3--:R-:W-:Y:S02]  /*0140*/  IABS R8, R5 ;  /* 0x0000000500087213 */ /* 0x008fe40000000000 */
[----:B------:R-:W-:-:S05]  /*0150*/  SHF.R.S32.HI R3, RZ, 0x8, R3 ;  /* 0x00000008ff037819 */ /* 0x000fca0000011403 */
[----:B------:R-:W-:-:S05]  /*0160*/  IMAD.SHL.U32 R4, R3, 0x8, RZ ;  /* 0x0000000803047824 */ /* 0x000fca00078e00ff */
[-C--:B------:R-:W-:Y:S02]  /*0170*/  IABS R7, R4.reuse ;  /* 0x0000000400077213 */ /* 0x080fe40000000000 */
[----:B------:R-:W-:Y:S02]  /*0180*/  IABS R10, R4 ;  /* 0x00000004000a7213 */ /* 0x000fe40000000000 */
[----:B------:R-:W2:Y:S08]  /*0190*/  I2F.RP R0, R7 ;  /* 0x0000000700007306 */ /* 0x000eb00000209400 */
[----:B--2---:R-:W2:Y:S02]  /*01a0*/  MUFU.RCP R0, R0 ;  /* 0x0000000000007308 */ /* 0x004ea40000001000 */
[----:B--2---:R-:W-:-:S02]  /*01b0*/  VIADD R2, R0, 0xffffffe ;  /* 0x0ffffffe00027836 */ /* 0x004fc40000000000 */
[----:B------:R-:W-:-:S04]  /*01c0*/  IMAD.MOV R0, RZ, RZ, -R10 ;  /* 0x000000ffff007224 */ /* 0x000fc800078e0a0a */
[----:B------:R2:W3:Y:S02]  /*01d0*/  F2I.FTZ.U32.TRUNC.NTZ R3, R2 ;  /* 0x0000000200037305 */ /* 0x0004e4000021f000 */
[----:B--2---:R-:W-:Y:S02]  /*01e0*/  IMAD.MOV.U32 R2, RZ, RZ, RZ ;  /* 0x000000ffff027224 */ /* 0x004fe400078e00ff */
[----:B---3--:R-:W-:-:S04]  /*01f0*/  IMAD.MOV R6, RZ, RZ, -R3 ;  /* 0x000000ffff067224 */ /* 0x008fc800078e0a03 */
[----:B------:R-:W-:Y:S02]  /*0200*/  IMAD R9, R6, R7, RZ ;  /* 0x0000000706097224 */ /* 0x000fe400078e02ff */
[----:B------:R-:W-:Y:S02]  /*0210*/  IMAD.MOV.U32 R6, RZ, RZ, R8 ;  /* 0x000000ffff067224 */ /* 0x000fe400078e0008 */
[----:B------:R-:W-:-:S06]  /*0220*/  IMAD.HI.U32 R3, R3, R9, R2 ;  /* 0x0000000903037227 */ /* 0x000fcc00078e0002 */
[----:B------:R-:W-:-:S04]  /*0230*/  IMAD.HI.U32 R3, R3, R6, RZ ;  /* 0x0000000603037227 */ /* 0x000fc800078e00ff */
[----:B------:R-:W-:-:S05]  /*0240*/  IMAD R0, R3, R0, R6 ;  /* 0x0000000003007224 */ /* 0x000fca00078e0206 */
[----:B------:R-:W-:-:S13]  /*0250*/  ISETP.GT.U32.AND P1, PT, R7, R0, PT ;  /* 0x000000000700720c */ /* 0x000fda0003f24070 */
[----:B------:R-:W-:Y:S02]  /*0260*/  @!P1 IMAD.IADD R0, R0, 0x1, -R7 ;  /* 0x0000000100009824 */ /* 0x000fe400078e0a07 */
[----:B------:R-:W-:Y:S01]  /*0270*/  @!P1 VIADD R3, R3, 0x1 ;  /* 0x0000000103039836 */ /* 0x000fe20000000000 */
[----:B------:R-:W-:Y:S02]  /*0280*/  ISETP.NE.AND P1, PT, R4, RZ, PT ;  /* 0x000000ff0400720c */ /* 0x000fe40003f25270 */
[----:B------:R-:W-:Y:S02]  /*0290*/  ISETP.GE.U32.AND P0, PT, R0, R7, PT ;  /* 0x000000070000720c */ /* 0x000fe40003f06070 */
[----:B------:R-:W-:-:S04]  /*02a0*/  LOP3.LUT R0, R5, R4, RZ, 0x3c, !PT ;  /* 0x0000000405007212 */ /* 0x000fc800078e3cff */
[----:B------:R-:W-:Y:S01]  /*02b0*/  ISETP.GE.AND P2, PT, R0, RZ, PT ;  /* 0x000000ff0000720c */ /* 0x000fe20003f46270 */
[----:B------:R-:W-:-:S06]  /*02c0*/  VIADD R0, R156, 0x3f ;  /* 0x0000003f9c007836 */ /* 0x000fcc0000000000 */
[----:B------:R-:W-:-:S04]  /*02d0*/  @P0 VIADD R3, R3, 0x1 ;  /* 0x0000000103030836 */ /* 0x000fc80000000000 */
[----:B------:R-:W-:Y:S01]  /*02e0*/  IMAD.MOV.U32 R2, RZ, RZ, R3 ;  /* 0x000000ffff027224 */ /* 0x000fe200078e0003 */
[----:B------:R-:W-:-:S03]  /*02f0*/  SHF.R.S32.HI R3, RZ, 0x1f, R0 ;  /* 0x0000001fff037819 */ /* 0x000fc60000011400 */
[----:B------:R-:W-:Y:S01]  /*0300*/  @!P2 IMAD.MOV R2, RZ, RZ, -R2 ;  /* 0x000000ffff02a224 */ /* 0x000fe200078e0a02 */
[----:B------:R-:W-:Y:S02]  /*0310*/  @!P1 LOP3.LUT R2, RZ, R4, RZ, 0x33, !PT ;  /* 0x00000004ff029212 */ /* 0x000fe400078e33ff */
[----:B------:R-:W-:-:S03]  /*0320*/  LEA.HI R3, R3, R0, RZ, 0x6 ;  /* 0x0000000003037211 */ /* 0x000fc600078f30ff */
[----:B------:R-:W-:Y:S02]  /*0330*/  IMAD.SHL.U32 R10, R2, 0x8, RZ ;  /* 0x00000008020a7824 */ /* 0x000fe400078e00ff */
[----:B------:R-:W-:-:S03]  /*0340*/  IMAD.MOV R2, RZ, RZ, -R2 ;  /* 0x000000ffff027224 */ /* 0x000fc600078e0a02 */
[----:B------:R-:W-:Y:S01]  /*0350*/  LEA.HI.SX32 R3, R3, -R10, 0x1a ;  /* 0x8000000a03037211 */ /* 0x000fe200078fd2ff */
[----:B------:R-:W-:-:S03]  /*0360*/  IMAD R12, R4, R2, R5 ;  /* 0x00000002040c7224 */ /* 0x000fc600078e0205 */
[----:B------:R-:W-:Y:S02]  /*0370*/  VIMNMX R13, R3, 0x8, PT ;  /* 0x00000008030d7848 */ /* 0x000fe40003fe0100 */
[----:B------:R-:W-:Y:S02]  /*0380*/  IABS R9, R12 ;  /* 0x0000000c00097213 */ /* 0x000fe40000000000 */
[-C--:B------:R-:W-:Y:S02]  /*0390*/  IABS R7, R13.reuse ;  /* 0x0000000d00077213 */ /* 0x080fe40000000000 */
[----:B------:R-:W-:Y:S02]  /*03a0*/  IABS R4, R13 ;  /* 0x0000000d00047213 */ /* 0x000fe40000000000 */
[----:B------:R-:W2:Y:S08]  /*03b0*/  I2F.RP R0, R7 ;  /* 0x0000000700007306 */ /* 0x000eb00000209400 */
[----:B--2---:R-:W2:Y:S02]  /*03c0*/  MUFU.RCP R0, R0 ;  /* 0x0000000000007308 */ /* 0x004ea40000001000 */
[----:B--2---:R-:W-:-:S02]  /*03d0*/  VIADD R3, R0, 0xffffffe ;  /* 0x0ffffffe00037836 */ /* 0x004fc40000000000 */
[----:B------:R-:W-:-:S04]  /*03e0*/  IMAD.MOV R0, RZ, RZ, -R4 ;  /* 0x000000ffff007224 */ /* 0x000fc800078e0a04 */
[----:B------:R-:W2:Y:S02]  /*03f0*/  F2I.FTZ.U32.TRUNC.NTZ R3, R3 ;  /* 0x0000000300037305 */ /* 0x000ea4000021f000 */
[----:B--2---:R-:W-:-:S04]  /*0400*/  IMAD.MOV R6, RZ, RZ, -R3 ;  /* 0x000000ffff067224 */ /* 0x004fc800078e0a03 */
[----:B------:R-:W-:Y:S01]  /*0410*/  IMAD.MOV.U32 R2, RZ, RZ, R6 ;  /* 0x000000ffff027224 */ /* 0x000fe200078e0006 */
[----:B------:R-:W-:-:S03]  /*0420*/  IABS R6, R157 ;  /* 0x0000009d00067213 */ /* 0x000fc60000000000 */
[----:B------:R-:W-:Y:S01]  /*0430*/  IMAD R5, R2, R7, RZ ;  /* 0x0000000702057224 */ /* 0x000fe200078e02ff */
[----:B------:R-:W2:Y:S01]  /*0440*/  I2F.RP R4, R6 ;  /* 0x0000000600047306 */ /* 0x000ea20000209400 */
[----:B------:R-:W-:-:S04]  /*0450*/  IMAD.MOV.U32 R2, RZ, RZ, RZ ;  /* 0x000000ffff027224 */ /* 0x000fc800078e00ff */
[----:B------:R-:W-:Y:S01]  /*0460*/  IMAD.HI.U32 R2, R3, R5, R2 ;  /* 0x0000000503027227 */ /* 0x000fe200078e0002 */
[----:B-1----:R-:W-:Y:S02]  /*0470*/  LOP3.LUT R5, R195, 0x3f, RZ, 0xc0, !PT ;  /* 0x0000003fc3057812 */ /* 0x002fe400078ec0ff */
[----:B------:R-:W1:Y:S03]  /*0480*/  I2F.RP R3, R11 ;  /* 0x0000000b00037306 */ /* 0x000e660000209400 */
[----:B------:R-:W-:-:S04]  /*0490*/  IMAD.HI.U32 R2, R2, R9, RZ ;  /* 0x0000000902027227 */ /* 0x000fc800078e00ff */
[----:B------:R-:W-:Y:S01]  /*04a0*/  IMAD R0, R2, R0, R9 ;  /* 0x0000000002007224 */ /* 0x000fe200078e0209 */
[----:B--2---:R-:W2:Y:S04]  /*04b0*/  MUFU.RCP R4, R4 ;  /* 0x0000000400047308 */ /* 0x004ea80000001000 */
[----:B------:R-:W-:-:S04]  /*04c0*/  ISETP.GT.U32.AND P1, PT, R7, R0, PT ;  /* 0x000000000700720c */ /* 0x000fc80003f24070 */
[----:B-1----:R-:W1:Y:S09]  /*04d0*/  MUFU.RCP R3, R3 ;  /* 0x0000000300037308 */ /* 0x002e720000001000 */
[----:B------:R-:W-:Y:S02]  /*04e0*/  @!P1 IMAD.IADD R0, R0, 0x1, -R7 ;  /* 0x0000000100009824 */ /* 0x000fe400078e0a07 */
[----:B------:R-:W-:Y:S01]  /*04f0*/  @!P1 VIADD R2, R2, 0x1 ;  /* 0x0000000102029836 */ /* 0x000fe20000000000 */
[----:B------:R-:W-:Y:S01]  /*0500*/  ISETP.NE.AND P1, PT, R13, RZ, PT ;  /* 0x000000ff0d00720c */ /* 0x000fe20003f25270 */
[----:B--2---:R-:W-:Y:S01]  /*0510*/  VIADD R8, R4, 0xffffffe ;  /* 0x0ffffffe04087836 */ /* 0x004fe20000000000 */
[----:B------:R-:W-:-:S02]  /*0520*/  ISETP.GE.U32.AND P0, PT, R0, R7, PT ;  /* 0x000000070000720c */ /* 0x000fc40003f06070 */
[----:B------:R-:W-:Y:S01]  /*0530*/  LOP3.LUT R0, R12, R13, RZ, 0x3c, !PT ;  /* 0x0000000d0c007212 */ /* 0x000fe200078e3cff */
[----:B-1----:R-:W-:Y:S01]  /*0540*/  VIADD R7, R3, 0xffffffe ;  /* 0x0ffffffe03077836 */ /* 0x002fe20000000000 */
[----:B------:R1:W2:Y:S02]  /*0550*/  F2I.FTZ.U32.TRUNC.NTZ R9, R8 ;  /* 0x0000000800097305 */ /* 0x0002a4000021f000 */
[----:B------:R-:W-:-:S06]  /*0560*/  ISETP.GE.AND P2, PT, R0, RZ, PT ;  /* 0x000000ff0000720c */ /* 0x000fcc0003f46270 */
[----:B------:R-:W3:Y:S01]  /*0570*/  F2I.FTZ.U32.TRUNC.NTZ R3, R7 ;  /* 0x0000000700037305 */ /* 0x000ee2000021f000 */
[----:B------:R-:W-:Y:S02]  /*0580*/  @P0 VIADD R2, R2, 0x1 ;  /* 0x0000000102020836 */ /* 0x000fe40000000000 */
[----:B-1----:R-:W-:-:S04]  /*0590*/  IMAD.MOV.U32 R8, RZ, RZ, RZ ;  /* 0x000000ffff087224 */ /* 0x002fc800078e00ff */
[----:B------:R-:W-:Y:S01]  /*05a0*/  @!P2 IMAD.MOV R2, RZ, RZ, -R2 ;  /* 0x000000ffff02a224 */ /* 0x000fe200078e0a02 */
[----:B------:R-:W-:Y:S01]  /*05b0*/  @!P1 LOP3.LUT R2, RZ, R13, RZ, 0x33, !PT ;  /* 0x0000000dff029212 */ /* 0x000fe200078e33ff */
[----:B--2---:R-:W-:-:S04]  /*05c0*/  IMAD.MOV R15, RZ, RZ, -R9 ;  /* 0x000000ffff0f7224 */ /* 0x004fc800078e0a09 */
[----:B------:R-:W-:-:S04]  /*05d0*/  IMAD.MOV R0, RZ, RZ, -R2 ;  /* 0x000000ffff007224 */ /* 0x000fc800078e0a02 */
[----:B------:R-:W-:Y:S01]  /*05e0*/  IMAD R0, R13, R0, R12 ;  /* 0x000000000d007224 */ /* 0x000fe200078e020c */
[----:B------:R-:W-:Y:S01]  /*05f0*/  SHF.R.U32.HI R12, RZ, 0x7, R195 ;  /* 0x00000007ff0c7819 */ /* 0x000fe200000116c3 */
[----:B---3--:R-:W-:Y:S02]  /*0600*/  IMAD.MOV R13, RZ, RZ, -R3 ;  /* 0x000000ffff0d7224 */ /* 0x008fe400078e0a03 */
[----:B------:R-:W-:Y:S01]  /*0610*/  IMAD.IADD R4, R10, 0x1, R0 ;  /* 0x000000010a047824 */ /* 0x000fe200078e0200 */
[----:B------:R-:W-:Y:S01]  /*0620*/  SGXT.U32 R7, R12, 0x1 ;  /* 0x000000010c07781a */ /* 0x000fe20000000000 */
[----:B------:R-:W-:Y:S02]  /*0630*/  IMAD.MOV.U32 R10, RZ, RZ, R13 ;  /* 0x000000ffff0a7224 */ /* 0x000fe400078e000d */
[----:B------:R-:W-:Y:S02]  /*0640*/  IMAD.SHL.U32 R0, R2, 0x100, RZ ;  /* 0x0000010002007824 */ /* 0x000fe400078e00ff */
[----:B------:R-:W-:-:S02]  /*0650*/  IMAD.MOV.U32 R2, RZ, RZ, RZ ;  /* 0x000000ffff027224 */ /* 0x000fc400078e00ff */
[----:B------:R-:W-:Y:S01]  /*0660*/  IMAD R13, R10, R11, RZ ;  /* 0x0000000b0a0d7224 */ /* 0x000fe200078e02ff */
[----:B------:R-:W-:Y:S01]  /*0670*/  LOP3.LUT R7, R0, R7, RZ, 0xfc, !PT ;  /* 0x0000000700077212 */ /* 0x000fe200078efcff */
[----:B------:R-:W-:Y:S01]  /*0680*/  IMAD R199, R4, 0x40, R5 ;  /* 0x0000004004c77824 */ /* 0x000fe200078e0205 */
[----:B------:R1:W-:Y:S01]  /*0690*/  STL [R1+0x450], R0 ;  /* 0x0004500001007387 */ /* 0x0003e20000100800 */
[----:B------:R-:W-:Y:S01]  /*06a0*/  IMAD.HI.U32 R2, R3, R13, R2 ;  /* 0x0000000d03027227 */ /* 0x000fe200078e0002 */
[----:B------:R-:W-:Y:S02]  /*06b0*/  LOP3.LUT R3, R195, 0xc0, RZ, 0xc0, !PT ;  /* 0x000000c0c3037812 */ /* 0x000fe400078ec0ff */
[----:B------:R-:W-:Y:S01]  /*06c0*/  IABS R12, R199 ;  /* 0x000000c7000c7213 */ /* 0x000fe20000000000 */
[----:B------:R-:W-:Y:S01]  /*06d0*/  IMAD R13, R15, R6, RZ ;  /* 0x000000060f0d7224 */ /* 0x000fe200078e02ff */
[----:B------:R-:W-:Y:S01]  /*06e0*/  SHF.R.U32.HI R4, RZ, 0x4, R3 ;  /* 0x00000004ff047819 */ /* 0x000fe20000011603 */
[----:B------:R-:W-:Y:S01]  /*06f0*/  STL [R1+0x3bc], R199 ;  /* 0x0003bcc701007387 */ /* 0x000fe20000100800 */
[C---:B------:R-:W-:Y:S01]  /*0700*/  LOP3.LUT R18, R7.reuse, 0xfe, RZ, 0xfc, !PT ;  /* 0x000000fe07127812 */ /* 0x040fe200078efcff */
[----:B------:R-:W-:Y:S01]  /*0710*/  IMAD.HI.U32 R2, R2, R12, RZ ;  /* 0x0000000c02027227 */ /* 0x000fe200078e00ff */
[----:B------:R-:W-:-:S02]  /*0720*/  LOP3.LUT R16, R7, 0x2, RZ, 0xfc, !PT ;  /* 0x0000000207107812 */ /* 0x000fc400078efcff */
[----:B------:R-:W-:Y:S01]  /*0730*/  IABS R15, R18 ;  /* 0x00000012000f7213 */ /* 0x000fe20000000000 */
[----:B------:R-:W-:Y:S01]  /*0740*/  IMAD R10, R5, 0x80, R4 ;  /* 0x00000080050a7824 */ /* 0x000fe200078e0204 */
[----:B------:R-:W-:Y:S01]  /*0750*/  LOP3.LUT R17, R7, 0x4, RZ, 0xfc, !PT ;  /* 0x0000000407117812 */ /* 0x000fe200078efcff */
[----:B------:R-:W-:Y:S01]  /*0760*/  IMAD.SHL.U32 R4, R195, 0x4, RZ ;  /* 0x00000004c3047824 */ /* 0x000fe200078e00ff */
[----:B------:R-:W-:Y:S01]  /*0770*/  ISETP.GE.AND P5, PT, R7, RZ, PT ;  /* 0x000000ff0700720c */ /* 0x000fe20003fa6270 */
[----:B------:R-:W-:Y:S01]  /*0780*/  IMAD.HI.U32 R8, R9, R13, R8 ;  /* 0x0000000d09087227 */ /* 0x000fe200078e0008 */
[----:B------:R-:W-:Y:S02]  /*0790*/  IABS R13, R7 ;  /* 0x00000007000d7213 */ /* 0x000fe40000000000 */
[----:B------:R-:W-:Y:S01]  /*07a0*/  LOP3.LUT R5, R4, 0x7c, RZ, 0xc0, !PT ;  /* 0x0000007c04057812 */ /* 0x000fe200078ec0ff */
[----:B------:R-:W-:Y:S01]  /*07b0*/  IMAD.MOV R9, RZ, RZ, -R2 ;  /* 0x000000ffff097224 */ /* 0x000fe200078e0a02 */
[----:B------:R-:W-:Y:S01]  /*07c0*/  LOP3.LUT R2, R195, 0x60, RZ, 0xc0, !PT ;  /* 0x00000060c3027812 */ /* 0x000fe200078ec0ff */
[----:B------:R-:W-:Y:S01]  /*07d0*/  IMAD.HI.U32 R3, R8, R15, RZ ;  /* 0x0000000f08037227 */ /* 0x000fe200078e00ff */
[----:B------:R-:W-:-:S02]  /*07e0*/  ISETP.GE.AND P2, PT, R16, RZ, PT ;  /* 0x000000ff1000720c */ /* 0x000fc40003f46270 */
[----:B------:R-:W-:Y:S01]  /*07f0*/  ISETP.GE.AND P6, PT, R17, RZ, PT ;  /* 0x000000ff1100720c */ /* 0x000fe20003fc6270 */
[----:B------:R-:W-:Y:S01]  /*0800*/  IMAD R14, R2, 0x400, R5 ;  /* 0x00000400020e7824 */ /* 0x000fe200078e0205 */
[----:B------:R-:W-:Y:S01]  /*0810*/  IABS R5, R16 ;  /* 0x0000001000057213 */ /* 0x000fe20000000000 */
[----:B------:R-:W-:Y:S01]  /*0820*/  IMAD.HI.U32 R2, R8, R13, RZ ;  /* 0x0000000d08027227 */ /* 0x000fe200078e00ff */
[C---:B------:R-:W-:Y:S02]  /*0830*/  LOP3.LUT R16, R7.reuse, 0xa, RZ, 0xfc, !PT ;  /* 0x0000000a07107812 */ /* 0x040fe400078efcff */
[----:B------:R-:W-:Y:S01]  /*0840*/  LOP3.LUT R21, R7, 0x10, RZ, 0xfc, !PT ;  /* 0x0000001007157812 */ /* 0x000fe200078efcff */
[----:B------:R-:W-:Y:S01]  /*0850*/  IMAD R4, R11, R9, R12 ;  /* 0x000000090b047224 */ /* 0x000fe200078e020c */
[C---:B------:R-:W-:Y:S01]  /*0860*/  LOP3.LUT R22, R7.reuse, 0x12, RZ, 0xfc, !PT ;  /* 0x0000001207167812 */ /* 0x040fe200078efcff */
[----:B------:R-:W-:Y:S01]  /*0870*/  IMAD.MOV R12, RZ, RZ, -R2 ;  /* 0x000000ffff0c7224 */ /* 0x000fe200078e0a02 */
[----:B------:R-:W-:Y:S01]  /*0880*/  LOP3.LUT R23, R7, 0x18, RZ, 0xfc, !PT ;  /* 0x0000001807177812 */ /* 0x000fe200078efcff */
[----:B------:R-:W-:Y:S01]  /*0890*/  IMAD.MOV R118, RZ, RZ, -R3 ;  /* 0x000000ffff767224 */ /* 0x000fe200078e0a03 */
[----:B------:R-:W-:Y:S01]  /*08a0*/  ISETP.GT.U32.AND P0, PT, R11, R4, PT ;  /* 0x000000040b00720c */ /* 0x000fe20003f04070 */
[C---:B------:R-:W-:Y:S01]  /*08b0*/  IMAD R12, R6.reuse, R12, R13 ;  /* 0x0000000c060c7224 */ /* 0x040fe200078e020d */
[----:B------:R-:W-:Y:S01]  /*08c0*/  IABS R19, R22 ;  /* 0x0000001600137213 */ /* 0x000fe20000000000 */
[----:B------:R-:W-:Y:S01]  /*08d0*/  IMAD.SHL.U32 R3, R195, 0x10, RZ ;  /* 0x00000010c3037824 */ /* 0x000fe200078e00ff */
[----:B------:R-:W-:Y:S01]  /*08e0*/  LOP3.LUT R24, R7, 0x1a, RZ, 0xfc, !PT ;  /* 0x0000001a07187812 */ /* 0x000fe200078efcff */
[C---:B------:R-:W-:Y:S01]  /*08f0*/  IMAD R118, R6.reuse, R118, R15 ;  /* 0x0000007606767224 */ /* 0x040fe200078e020f */
[----:B------:R-:W-:Y:S01]  /*0900*/  ISETP.GT.U32.AND P4, PT, R6, R12, PT ;  /* 0x0000000c0600720c */ /* 0x000fe20003f84070 */
[----:B------:R-:W-:Y:S01]  /*0910*/  IMAD.MOV.U32 R13, RZ, RZ, R5 ;  /* 0x000000ffff0d7224 */ /* 0x000fe200078e0005 */
[----:B------:R-:W-:-:S02]  /*0920*/  LOP3.LUT R3, R3, 0x70, RZ, 0xc0, !PT ;  /* 0x0000007003037812 */ /* 0x000fc400078ec0ff */
[----:B------:R-:W-:Y:S01]  /*0930*/  ISETP.GT.U32.AND P1, PT, R6, R118, PT ;  /* 0x000000760600720c */ /* 0x000fe20003f24070 */
[----:B------:R-:W-:Y:S01]  /*0940*/  IMAD.HI.U32 R5, R8, R13, RZ ;  /* 0x0000000d08057227 */ /* 0x000fe200078e00ff */
[----:B------:R-:W-:Y:S02]  /*0950*/  IABS R15, R17 ;  /* 0x00000011000f7213 */ /* 0x000fe40000000000 */
[----:B------:R-:W-:Y:S01]  /*0960*/  IABS R17, R21 ;  /* 0x0000001500117213 */ /* 0x000fe20000000000 */
[----:B------:R-:W-:Y:S01]  /*0970*/  @!P0 IMAD.IADD R4, R4, 0x1, -R11 ;  /* 0x0000000104048824 */ /* 0x000fe200078e0a0b */
[----:B------:R-:W-:Y:S01]  /*0980*/  ISETP.GE.AND P0, PT, R18, RZ, PT ;  /* 0x000000ff1200720c */ /* 0x000fe20003f06270 */
[----:B------:R-:W-:Y:S01]  /*0990*/  IMAD.IADD R2, R3, 0x1, R10 ;  /* 0x0000000103027824 */ /* 0x000fe200078e020a */
[----:B------:R-:W-:Y:S01]  /*09a0*/  SHF.R.S32.HI R3, RZ, 0x7, R195 ;  /* 0x00000007ff037819 */ /* 0x000fe200000114c3 */
[----:B------:R-:W-:Y:S01]  /*09b0*/  @!P4 IMAD.IADD R12, R12, 0x1, -R6 ;  /* 0x000000010c0cc824 */ /* 0x000fe200078e0a06 */
[----:B------:R-:W-:Y:S01]  /*09c0*/  ISETP.GT.U32.AND P3, PT, R11, R4, PT ;  /* 0x000000040b00720c */ /* 0x000fe20003f64070 */
[----:B------:R-:W-:Y:S01]  /*09d0*/  IMAD.MOV R5, RZ, RZ, -R5 ;  /* 0x000000ffff057224 */ /* 0x000fe200078e0a05 */
[----:B------:R-:W-:Y:S01]  /*09e0*/  SGXT R3, R3, 0x1 ;  /* 0x000000010303781a */ /* 0x000fe20000000200 */
[----:B------:R-:W-:Y:S01]  /*09f0*/  IMAD.HI.U32 R9, R8, R15, RZ ;  /* 0x0000000f08097227 */ /* 0x000fe200078e00ff */
[----:B------:R-:W-:-:S02]  /*0a00*/  ISETP.GT.U32.AND P4, PT, R6, R12, PT ;  /* 0x0000000c0600720c */ /* 0x000fc40003f84070 */
[----:B------:R-:W-:Y:S01]  /*0a10*/  LOP3.LUT R3, R14, 0x90, R3, 0x78, !PT ;  /* 0x000000900e037812 */ /* 0x000fe200078e7803 */
[--C-:B------:R-:W-:Y:S01]  /*0a20*/  @!P1 IMAD.IADD R118, R118, 0x1, -R6.reuse ;  /* 0x0000000176769824 */ /* 0x100fe200078e0a06 */
[C---:B------:R-:W-:Y:S01]  /*0a30*/  LOP3.LUT R10, R7.reuse, 0x8, RZ, 0xfc, !PT ;  /* 0x00000008070a7812 */ /* 0x040fe200078efcff */
[C---:B------:R-:W-:Y:S01]  /*0a40*/  IMAD R14, R6.reuse, R5, R13 ;  /* 0x00000005060e7224 */ /* 0x040fe200078e020d */
[----:B------:R-:W-:Y:S01]  /*0a50*/  LOP3.LUT R5, R7, 0x6, RZ, 0xfc, !PT ;  /* 0x0000000607057812 */ /* 0x000fe200078efcff */
[----:B------:R-:W-:Y:S01]  /*0a60*/  IMAD.MOV R9, RZ, RZ, -R9 ;  /* 0x000000ffff097224 */ /* 0x000fe200078e0a09 */
[----:B------:R-:W-:Y:S01]  /*0a70*/  ISETP.GT.U32.AND P1, PT, R6, R118, PT ;  /* 0x000000760600720c */ /* 0x000fe20003f24070 */
[----:B------:R-:W-:Y:S01]  /*0a80*/  @!P3 IMAD.IADD R4, R4, 0x1, -R11 ;  /* 0x000000010404b824 */ /* 0x000fe200078e0a0b */
[C---:B------:R-:W-:Y:S01]  /*0a90*/  ISETP.GT.U32.AND P3, PT, R6.reuse, R14, PT ;  /* 0x0000000e0600720c */ /* 0x040fe20003f64070 */
[----:B------:R-:W-:Y:S01]  /*0aa0*/  IMAD R44, R6, R9, R15 ;  /* 0x00000009062c7224 */ /* 0x000fe200078e020f */
[----:B------:R-:W-:Y:S01]  /*0ab0*/  IABS R11, R5 ;  /* 0x00000005000b7213 */ /* 0x000fe20000000000 */
[----:B------:R-:W-:Y:S01]  /*0ac0*/  @!P4 IMAD.IADD R12, R12, 0x1, -R6 ;  /* 0x000000010c0cc824 */ /* 0x000fe200078e0a06 */
[----:B------:R-:W-:-:S02]  /*0ad0*/  IABS R13, R10 ;  /* 0x0000000a000d7213 */ /* 0x000fc40000000000 */
[----:B------:R-:W-:Y:S01]  /*0ae0*/  ISETP.GT.U32.AND P4, PT, R6, R44, PT ;  /* 0x0000002c0600720c */ /* 0x000fe20003f84070 */
[----:B------:R-:W-:Y:S01]  /*0af0*/  @!P5 IMAD.MOV R12, RZ, RZ, -R12 ;  /* 0x000000ffff0cd224 */ /* 0x000fe200078e0a0c */
[----:B------:R-:W-:Y:S01]  /*0b00*/  IABS R15, R16 ;  /* 0x00000010000f7213 */ /* 0x000fe20000000000 */
[----:B------:R-:W-:Y:S01]  /*0b10*/  IMAD.HI.U32 R9, R8, R13, RZ ;  /* 0x0000000d08097227 */ /* 0x000fe200078e00ff */
[----:B------:R-:W-:Y:S02]  /*0b20*/  ISETP.GE.AND P5, PT, R16, RZ, PT ;  /* 0x000000ff1000720c */ /* 0x000fe40003fa6270 */
[----:B------:R-:W-:Y:S01]  /*0b30*/  LOP3.LUT R18, R7, 0xe, RZ, 0xfc, !PT ;  /* 0x0000000e07127812 */ /* 0x000fe200078efcff */
[--C-:B------:R-:W-:Y:S01]  /*0b40*/  @!P1 IMAD.IADD R118, R118, 0x1, -R6.reuse ;  /* 0x0000000176769824 */ /* 0x100fe200078e0a06 */
[----:B------:R-:W-:Y:S01]  /*0b50*/  ISETP.GE.AND P1, PT, R5, RZ, PT ;  /* 0x000000ff0500720c */ /* 0x000fe20003f26270 */
[----:B------:R-:W-:Y:S01]  /*0b60*/  @!P3 IMAD.IADD R14, R14, 0x1, -R6 ;  /* 0x000000010e0eb824 */ /* 0x000fe200078e0a06 */
[----:B------:R-:W-:Y:S01]  /*0b70*/  ISETP.GE.AND P3, PT, R10, RZ, PT ;  /* 0x000000ff0a00720c */ /* 0x000fe20003f66270 */
[----:B------:R-:W-:Y:S01]  /*0b80*/  @!P0 IMAD.MOV R118, RZ, RZ, -R118 ;  /* 0x000000ffff768224 */ /* 0x000fe200078e0a76 */
[----:B------:R-:W-:Y:S01]  /*0b90*/  LOP3.LUT R25, R7, 0x6a, RZ, 0xfc, !PT ;  /* 0x0000006a07197812 */ /* 0x000fe200078efcff */
[----:B------:R-:W-:Y:S01]  /*0ba0*/  IMAD.HI.U32 R5, R8, R11, RZ ;  /* 0x0000000b08057227 */ /* 0x000fe200078e00ff */
[----:B------:R-:W-:-:S02]  /*0bb0*/  ISETP.GT.U32.AND P0, PT, R6, R14, PT ;  /* 0x0000000e0600720c */ /* 0x000fc40003f04070 */
[C---:B------:R-:W-:Y:S01]  /*0bc0*/  LOP3.LUT R29, R7.reuse, 0x6e, RZ, 0xfc, !PT ;  /* 0x0000006e071d7812 */ /* 0x040fe200078efcff */
[--C-:B------:R-:W-:Y:S01]  /*0bd0*/  @!P4 IMAD.IADD R44, R44, 0x1, -R6.reuse ;  /* 0x000000012c2cc824 */ /* 0x100fe200078e0a06 */
[C---:B------:R-:W-:Y:S01]  /*0be0*/  LOP3.LUT R27, R7.reuse, 0x6c, RZ, 0xfc, !PT ;  /* 0x0000006c071b7812 */ /* 0x040fe200078efcff */
[----:B------:R-:W-:Y:S01]  /*0bf0*/  IMAD.MOV R5, RZ, RZ, -R5 ;  /* 0x000000ffff057224 */ /* 0x000fe200078e0a05 */
[C---:B------:R-:W-:Y:S01]  /*0c00*/  LOP3.LUT R31, R7.reuse, 0xa6, RZ, 0xfc, !PT ;  /* 0x000000a6071f7812 */ /* 0x040fe200078efcff */
[----:B------:R-:W-:Y:S01]  /*0c10*/  IMAD.MOV R9, RZ, RZ, -R9 ;  /* 0x000000ffff097224 */ /* 0x000fe200078e0a09 */
[C---:B------:R-:W-:Y:S01]  /*0c20*/  ISETP.GT.U32.AND P4, PT, R6.reuse, R44, PT ;  /* 0x0000002c0600720c */ /* 0x040fe20003f84070 */
[C---:B------:R-:W-:Y:S01]  /*0c30*/  IMAD R46, R6.reuse, R5, R11 ;  /* 0x00000005062e7224 */ /* 0x040fe200078e020b */
[C---:B------:R-:W-:Y:S01]  /*0c40*/  LOP3.LUT R5, R7.reuse, 0xc, RZ, 0xfc, !PT ;  /* 0x0000000c07057812 */ /* 0x040fe200078efcff */
[----:B------:R-:W-:Y:S01]  /*0c50*/  IMAD R16, R6, R9, R13 ;  /* 0x0000000906107224 */ /* 0x000fe200078e020d */
[----:B------:R-:W-:Y:S01]  /*0c60*/  LOP3.LUT R35, R7, 0xa8, RZ, 0xfc, !PT ;  /* 0x000000a807237812 */ /* 0x000fe200078efcff */
[----:B------:R-:W-:Y:S01]  /*0c70*/  @!P0 IMAD.IADD R14, R14, 0x1, -R6 ;  /* 0x000000010e0e8824 */ /* 0x000fe200078e0a06 */
[----:B------:R-:W-:Y:S01]  /*0c80*/  ISETP.GT.U32.AND P0, PT, R6, R46, PT ;  /* 0x0000002e0600720c */ /* 0x000fe20003f04070 */
[----:B------:R-:W-:Y:S01]  /*0c90*/  IMAD.HI.U32 R10, R8, R15, RZ ;  /* 0x0000000f080a7227 */ /* 0x000fe200078e00ff */
[----:B------:R-:W-:-:S02]  /*0ca0*/  IABS R13, R5 ;  /* 0x00000005000d7213 */ /* 0x000fc40000000000 */
[C---:B------:R-:W-:Y:S01]  /*0cb0*/  LOP3.LUT R39, R7.reuse, 0xb4, RZ, 0xfc, !PT ;  /* 0x000000b407277812 */ /* 0x040fe200078efcff */
[----:B------:R-:W-:Y:S01]  /*0cc0*/  IMAD.MOV R10, RZ, RZ, -R10 ;  /* 0x000000ffff0a7224 */ /* 0x000fe200078e0a0a */
[----:B------:R-:W-:Y:S01]  /*0cd0*/  LOP3.LUT R37, R7, 0xb2, RZ, 0xfc, !PT ;  /* 0x000000b207257812 */ /* 0x000fe200078efcff */
[----:B------:R-:W-:Y:S01]  /*0ce0*/  @!P4 IMAD.IADD R44, R44, 0x1, -R6 ;  /* 0x000000012c2cc824 */ /* 0x000fe200078e0a06 */
[C---:B------:R-:W-:Y:S01]  /*0cf0*/  ISETP.GT.U32.AND P4, PT, R6.reuse, R16, PT ;  /* 0x000000100600720c */ /* 0x040fe20003f84070 */
[----:B------:R-:W-:Y:S01]  /*0d00*/  IMAD R48, R6, R10, R15 ;  /* 0x0000000a06307224 */ /* 0x000fe200078e020f */
[----:B------:R-:W-:Y:S01]  /*0d10*/  IABS R15, R18 ;  /* 0x00000012000f7213 */ /* 0x000fe20000000000 */
[----:B------:R-:W-:Y:S01]  /*0d20*/  @!P2 IMAD.MOV R14, RZ, RZ, -R14 ;  /* 0x000000ffff0ea224 */ /* 0x000fe200078e0a0e */
[----:B------:R-:W-:Y:S01]  /*0d30*/  ISETP.GE.AND P2, PT, R5, RZ, PT ;  /* 0x000000ff0500720c */ /* 0x000fe20003f46270 */
[----:B------:R-:W-:Y:S01]  /*0d40*/  @!P0 IMAD.IADD R46, R46, 0x1, -R6 ;  /* 0x000000012e2e8824 */ /* 0x000fe200078e0a06 */
[----:B------:R-:W-:Y:S01]  /*0d50*/  LOP3.LUT R41, R7, 0xb6, RZ, 0xfc, !PT ;  /* 0x000000b607297812 */ /* 0x000fe200078efcff */
[----:B------:R-:W-:Y:S01]  /*0d60*/  @!P6 IMAD.MOV R44, RZ, RZ, -R44 ;  /* 0x000000ffff2ce224 */ /* 0x000fe200078e0a2c */
[----:B------:R-:W-:Y:S01]  /*0d70*/  ISETP.GT.U32.AND P6, PT, R6, R48, PT ;  /* 0x000000300600720c */ /* 0x000fe20003fc4070 */
[----:B------:R-:W-:Y:S01]  /*0d80*/  IMAD.HI.U32 R5, R8, R13, RZ ;  /* 0x0000000d08057227 */ /* 0x000fe200078e00ff */
[----:B------:R-:W-:-:S02]  /*0d90*/  ISETP.GT.U32.AND P0, PT, R6, R46, PT ;  /* 0x0000002e0600720c */ /* 0x000fc40003f04070 */
[----:B------:R-:W-:Y:S01]  /*0da0*/  LOP3.LUT R43, R7, 0xf8, RZ, 0xfc, !PT ;  /* 0x000000f8072b7812 */ /* 0x000fe200078efcff */
[----:B------:R-:W-:Y:S02]  /*0db0*/  @!P4 IMAD.IADD R16, R16, 0x1, -R6 ;  /* 0x000000011010c824 */ /* 0x000fe400078e0a06 */
[----:B------:R-:W-:-:S03]  /*0dc0*/  IMAD.HI.U32 R9, R8, R15, RZ ;  /* 0x0000000f08097227 */ /* 0x000fc600078e00ff */
[----:B------:R-:W-:Y:S01]  /*0dd0*/  ISETP.GT.U32.AND P4, PT, R6, R16, PT ;  /* 0x000000100600720c */ /* 0x000fe20003f84070 */
[----:B------:R-:W-:Y:S02]  /*0de0*/  IMAD.MOV R5, RZ, RZ, -R5 ;  /* 0x000000ffff057224 */ /* 0x000fe400078e0a05 */
[----:B------:R-:W-:Y:S02]  /*0df0*/  IMAD.MOV R9, RZ, RZ, -R9 ;  /* 0x000000ffff097224 */ /* 0x000fe400078e0a09 */
[--C-:B------:R-:W-:Y:S01]  /*0e00*/  @!P0 IMAD.IADD R46, R46, 0x1, -R6.reuse ;  /* 0x000000012e2e8824 */ /* 0x100fe200078e0a06 */
[----:B------:R-:W-:Y:S01]  /*0e10*/  ISETP.GE.AND P0, PT, R18, RZ, PT ;  /* 0x000000ff1200720c */ /* 0x000fe20003f06270 */
[C---:B------:R-:W-:Y:S02]  /*0e20*/  IMAD R50, R6.reuse, R5, R13 ;  /* 0x0000000506327224 */ /* 0x040fe400078e020d */
[----:B------:R-:W-:Y:S01]  /*0e30*/  IMAD R18, R6, R9, R15 ;  /* 0x0000000906127224 */ /* 0x000fe200078e020f */
[----:B------:R-:W-:Y:S01]  /*0e40*/  IABS R15, R23 ;  /* 0x00000017000f7213 */ /* 0x000fe20000000000 */
[----:B------:R-:W-:-:S02]  /*0e50*/  @!P6 IMAD.IADD R48, R48, 0x1, -R6 ;  /* 0x000000013030e824 */ /* 0x000fc400078e0a06 */
[----:B------:R-:W-:Y:S01]  /*0e60*/  @!P4 IMAD.IADD R16, R16, 0x1, -R6 ;  /* 0x000000011010c824 */ /* 0x000fe200078e0a06 */
[----:B------:R-:W-:Y:S01]  /*0e70*/  ISETP.GT.U32.AND P4, PT, R6, R50, PT ;  /* 0x000000320600720c */ /* 0x000fe20003f84070 */
[----:B------:R-:W-:Y:S01]  /*0e80*/  IMAD.HI.U32 R10, R8, R17, RZ ;  /* 0x00000011080a7227 */ /* 0x000fe200078e00ff */
[----:B------:R-:W-:-:S03]  /*0e90*/  ISETP.GT.U32.AND P6, PT, R6, R18, PT ;  /* 0x000000120600720c */ /* 0x000fc60003fc4070 */
[----:B------:R-:W-:-:S04]  /*0ea0*/  IMAD.HI.U32 R11, R8, R19, RZ ;  /* 0x00000013080b7227 */ /* 0x000fc800078e00ff */
[----:B------:R-:W-:Y:S02]  /*0eb0*/  IMAD.MOV R10, RZ, RZ, -R10 ;  /* 0x000000ffff0a7224 */ /* 0x000fe400078e0a0a */
[----:B------:R-:W-:Y:S02]  /*0ec0*/  IMAD.MOV R11, RZ, RZ, -R11 ;  /* 0x000000ffff0b7224 */ /* 0x000fe400078e0a0b */
[C---:B------:R-:W-:Y:S01]  /*0ed0*/  IMAD R52, R6.reuse, R10, R17 ;  /* 0x0000000a06347224 */ /* 0x040fe200078e0211 */
[C---:B------:R-:W-:Y:S01]  /*0ee0*/  LOP3.LUT R10, R7.reuse, 0x14, RZ, 0xfc, !PT ;  /* 0x00000014070a7812 */ /* 0x040fe200078efcff */
[----:B------:R-:W-:Y:S01]  /*0ef0*/  IMAD R54, R6, R11, R19 ;  /* 0x0000000b06367224 */ /* 0x000fe200078e0213 */
[----:B------:R-:W-:Y:S01]  /*0f00*/  LOP3.LUT R19, R7, 0x16, RZ, 0xfc, !PT ;  /* 0x0000001607137812 */ /* 0x000fe200078efcff */
[--C-:B------:R-:W-:Y:S01]  /*0f10*/  @!P4 IMAD.IADD R50, R50, 0x1, -R6.reuse ;  /* 0x000000013232c824 */ /* 0x100fe200078e0a06 */
[----:B------:R-:W-:Y:S01]  /*0f20*/  IABS R11, R10 ;  /* 0x0000000a000b7213 */ /* 0x000fe20000000000 */
[----:B------:R-:W-:Y:S01]  /*0f30*/  @!P6 IMAD.IADD R18, R18, 0x1, -R6 ;  /* 0x000000011212e824 */ /* 0x000fe200078e0a06 */
[----:B------:R-:W-:Y:S01]  /*0f40*/  IABS R13, R19 ;  /* 0x00000013000d7213 */ /* 0x000fe20000000000 */
[----:B------:R-:W-:Y:S01]  /*0f50*/  @!P1 IMAD.MOV R46, RZ, RZ, -R46 ;  /* 0x000000ffff2e9224 */ /* 0x000fe200078e0a2e */
[----:B------:R-:W-:Y:S01]  /*0f60*/  ISETP.GT.U32.AND P4, PT, R6, R48, PT ;  /* 0x000000300600720c */ /* 0x000fe20003f84070 */
[----:B------:R-:W-:Y:S01]  /*0f70*/  IMAD.HI.U32 R5, R8, R11, RZ ;  /* 0x0000000b08057227 */ /* 0x000fe200078e00ff */
[----:B------:R-:W-:-:S02]  /*0f80*/  ISETP.GT.U32.AND P1, PT, R6, R50, PT ;  /* 0x000000320600720c */ /* 0x000fc40003f24070 */
[----:B------:R-:W-:Y:S01]  /*0f90*/  ISETP.GT.U32.AND P6, PT, R6, R18, PT ;  /* 0x000000120600720c */ /* 0x000fe20003fc4070 */
[----:B------:R-:W-:Y:S01]  /*0fa0*/  IMAD.HI.U32 R9, R8, R13, RZ ;  /* 0x0000000d08097227 */ /* 0x000fe200078e00ff */
[----:B------:R-:W-:-:S03]  /*0fb0*/  IABS R17, R24 ;  /* 0x0000001800117213 */ /* 0x000fc60000000000 */
[----:B------:R-:W-:Y:S02]  /*0fc0*/  IMAD.MOV R5, RZ, RZ, -R5 ;  /* 0x000000ffff057224 */ /* 0x000fe400078e0a05 */
[----:B------:R-:W-:Y:S02]  /*0fd0*/  IMAD.MOV R56, RZ, RZ, -R9 ;  /* 0x000000ffff387224 */ /* 0x000fe400078e0a09 */
[----:B------:R-:W-:Y:S01]  /*0fe0*/  @!P3 IMAD.MOV R16, RZ, RZ, -R16 ;  /* 0x000000ffff10b224 */ /* 0x000fe200078e0a10 */
[----:B------:R-:W-:Y:S01]  /*0ff0*/  ISETP.GT.U32.AND P3, PT, R6, R52, PT ;  /* 0x000000340600720c */ /* 0x000fe20003f64070 */
[----:B------:R-:W-:Y:S01]  /*1000*/  @!P4 IMAD.IADD R48, R48, 0x1, -R6 ;  /* 0x000000013030c824 */ /* 0x000fe200078e0a06 */
[C---:B------:R-:W-:Y:S01]  /*1010*/  ISETP.GT.U32.AND P4, PT, R6.reuse, R54, PT ;  /* 0x000000360600720c */ /* 0x040fe20003f84070 */
[C---:B------:R-:W-:Y:S02]  /*1020*/  IMAD R20, R6.reuse, R5, R11 ;  /* 0x0000000506147224 */ /* 0x040fe400078e020b */
[----:B------:R-:W-:-:S02]  /*1030*/  IMAD R56, R6, R56, R13 ;  /* 0x0000003806387224 */ /* 0x000fc400078e020d */
[--C-:B------:R-:W-:Y:S01]  /*1040*/  @!P1 IMAD.IADD R50, R50, 0x1, -R6.reuse ;  /* 0x0000000132329824 */ /* 0x100fe200078e0a06 */
[----:B------:R-:W-:Y:S01]  /*1050*/  ISETP.GT.U32.AND P1, PT, R6, R20, PT ;  /* 0x000000140600720c */ /* 0x000fe20003f24070 */
[----:B------:R-:W-:Y:S01]  /*1060*/  @!P6 IMAD.IADD R18, R18, 0x1, -R6 ;  /* 0x000000011212e824 */ /* 0x000fe200078e0a06 */
[----:B------:R-:W-:Y:S01]  /*1070*/  ISETP.GT.U32.AND P6, PT, R6, R56, PT ;  /* 0x000000380600720c */ /* 0x000fe20003fc4070 */
[----:B------:R-:W-:-:S04]  /*1080*/  IMAD.HI.U32 R5, R8, R15, RZ ;  /* 0x0000000f08057227 */ /* 0x000fc800078e00ff */
[--C-:B------:R-:W-:Y:S01]  /*1090*/  @!P3 IMAD.IADD R52, R52, 0x1, -R6.reuse ;  /* 0x000000013434b824 */ /* 0x100fe200078e0a06 */
[----:B------:R-:W-:Y:S01]  /*10a0*/  ISETP.GE.AND P3, PT, R21, RZ, PT ;  /* 0x000000ff1500720c */ /* 0x000fe20003f66270 */
[----:B------:R-:W-:Y:S01]  /*10b0*/  @!P4 IMAD.IADD R54, R54, 0x1, -R6 ;  /* 0x000000013636c824 */ /* 0x000fe200078e0a06 */
[----:B------:R-:W-:Y:S01]  /*10c0*/  ISETP.GE.AND P4, PT, R22, RZ, PT ;  /* 0x000000ff1600720c */ /* 0x000fe20003f86270 */
[----:B------:R-:W-:Y:S01]  /*10d0*/  IMAD.HI.U32 R9, R8, R17, RZ ;  /* 0x0000001108097227 */ /* 0x000fe200078e00ff */
[----:B------:R-:W-:-:S03]  /*10e0*/  LOP3.LUT R21, R7, 0x30, RZ, 0xfc, !PT ;  /* 0x0000003007157812 */ /* 0x000fc600078efcff */
[--C-:B------:R-:W-:Y:S01]  /*10f0*/  @!P1 IMAD.IADD R20, R20, 0x1, -R6.reuse ;  /* 0x0000000114149824 */ /* 0x100fe200078e0a06 */
[----:B------:R-:W-:Y:S01]  /*1100*/  ISETP.GT.U32.AND P1, PT, R6, R52, PT ;  /* 0x000000340600720c */ /* 0x000fe20003f24070 */
[----:B------:R-:W-:Y:S01]  /*1110*/  @!P6 IMAD.IADD R56, R56, 0x1, -R6 ;  /* 0x000000013838e824 */ /* 0x000fe200078e0a06 */
[C---:B------:R-:W-:Y:S01]  /*1120*/  ISETP.GT.U32.AND P6, PT, R6.reuse, R54, PT ;  /* 0x000000360600720c */ /* 0x040fe20003fc4070 */
[----:B------:R-:W-:Y:S02]  /*1130*/  IMAD.MOV R5, RZ, RZ, -R5 ;  /* 0x000000ffff057224 */ /* 0x000fe400078e0a05 */
[----:B------:R-:W-:Y:S01]  /*1140*/  @!P5 IMAD.MOV R48, RZ, RZ, -R48 ;  /* 0x000000ffff30d224 */ /* 0x000fe200078e0a30 */
[C---:B------:R-:W-:Y:S01]  /*1150*/  ISETP.GT.U32.AND P5, PT, R6.reuse, R20, PT ;  /* 0x000000140600720c */ /* 0x040fe20003fa4070 */
[----:B------:R-:W-:Y:S02]  /*1160*/  IMAD.MOV R9, RZ, RZ, -R9 ;  /* 0x000000ffff097224 */ /* 0x000fe400078e0a09 */
[C---:B------:R-:W-:Y:S01]  /*1170*/  IMAD R58, R6.reuse, R5, R15 ;  /* 0x00000005063a7224 */ /* 0x040fe200078e020f */
[C---:B------:R-:W-:Y:S01]  /*1180*/  LOP3.LUT R15, R7.reuse, 0x1c, RZ, 0xfc, !PT ;  /* 0x0000001c070f7812 */ /* 0x040fe200078efcff */
[----:B------:R-:W-:Y:S01]  /*1190*/  IMAD R22, R6, R9, R17 ;  /* 0x0000000906167224 */ /* 0x000fe200078e0211 */
[----:B------:R-:W-:Y:S01]  /*11a0*/  LOP3.LUT R17, R7, 0x1e, RZ, 0xfc, !PT ;  /* 0x0000001e07117812 */ /* 0x000fe200078efcff */
[----:B------:R-:W-:Y:S01]  /*11b0*/  @!P2 IMAD.MOV R50, RZ, RZ, -R50 ;  /* 0x000000ffff32a224 */ /* 0x000fe200078e0a32 */
[----:B------:R-:W-:Y:S01]  /*11c0*/  IABS R11, R15 ;  /* 0x0000000f000b7213 */ /* 0x000fe20000000000 */
[--C-:B------:R-:W-:Y:S01]  /*11d0*/  @!P1 IMAD.IADD R52, R52, 0x1, -R6.reuse ;  /* 0x0000000134349824 */ /* 0x100fe200078e0a06 */
[----:B------:R-:W-:Y:S01]  /*11e0*/  ISETP.GT.U32.AND P2, PT, R6, R56, PT ;  /* 0x000000380600720c */ /* 0x000fe20003f44070 */
[----:B------:R-:W-:Y:S01]  /*11f0*/  @!P6 IMAD.IADD R54, R54, 0x1, -R6 ;  /* 0x000000013636e824 */ /* 0x000fe200078e0a06 */
[----:B------:R-:W-:Y:S01]  /*1200*/  IABS R13, R17 ;  /* 0x00000011000d7213 */ /* 0x000fe20000000000 */
[----:B------:R-:W-:Y:S01]  /*1210*/  IMAD.HI.U32 R5, R8, R11, RZ ;  /* 0x0000000b08057227 */ /* 0x000fe200078e00ff */
[----:B------:R-:W-:-:S02]  /*1220*/  ISETP.GE.AND P1, PT, R10, RZ, PT ;  /* 0x000000ff0a00720c */ /* 0x000fc40003f26270 */
[----:B------:R-:W-:Y:S01]  /*1230*/  ISETP.GT.U32.AND P6, PT, R6, R22, PT ;  /* 0x000000160600720c */ /* 0x000fe20003fc4070 */
[----:B------:R-:W-:Y:S01]  /*1240*/  @!P5 IMAD.IADD R20, R20, 0x1, -R6 ;  /* 0x000000011414d824 */ /* 0x000fe200078e0a06 */
[----:B------:R-:W-:Y:S01]  /*1250*/  ISETP.GE.AND P5, PT, R19, RZ, PT ;  /* 0x000000ff1300720c */ /* 0x000fe20003fa6270 */
[----:B------:R-:W-:Y:S01]  /*1260*/  IMAD.HI.U32 R9, R8, R13, RZ ;  /* 0x0000000d08097227 */ /* 0x000fe200078e00ff */
[C---:B------:R-:W-:Y:S02]  /*1270*/  LOP3.LUT R10, R7.reuse, 0x24, RZ, 0xfc, !PT ;  /* 0x00000024070a7812 */ /* 0x040fe400078efcff */
[----:B------:R-:W-:Y:S01]  /*1280*/  LOP3.LUT R19, R7, 0x2e, RZ, 0xfc, !PT ;  /* 0x0000002e07137812 */ /* 0x000fe200078efcff */
[----:B------:R-:W-:Y:S02]  /*1290*/  IMAD.MOV R5, RZ, RZ, -R5 ;  /* 0x000000ffff057224 */ /* 0x000fe400078e0a05 */
[----:B------:R-:W-:Y:S01]  /*12a0*/  @!P0 IMAD.MOV R18, RZ, RZ, -R18 ;  /* 0x000000ffff128224 */ /* 0x000fe200078e0a12 */
[----:B------:R-:W-:Y:S01]  /*12b0*/  ISETP.GT.U32.AND P0, PT, R6, R58, PT ;  /* 0x0000003a0600720c */ /* 0x000fe20003f04070 */
[----:B------:R-:W-:-:S02]  /*12c0*/  IMAD.MOV R9, RZ, RZ, -R9 ;  /* 0x000000ffff097224 */ /* 0x000fc400078e0a09 */
[----:B------:R-:W-:Y:S01]  /*12d0*/  IMAD R60, R6, R5, R11 ;  /* 0x00000005063c7224 */ /* 0x000fe200078e020b */
[----:B------:R-:W-:Y:S01]  /*12e0*/  LOP3.LUT R5, R7, 0x20, RZ, 0xfc, !PT ;  /* 0x0000002007057812 */ /* 0x000fe200078efcff */
[--C-:B------:R-:W-:Y:S01]  /*12f0*/  @!P2 IMAD.IADD R56, R56, 0x1, -R6.reuse ;  /* 0x000000013838a824 */ /* 0x100fe200078e0a06 */
[----:B------:R-:W-:Y:S01]  /*1300*/  ISETP.GE.AND P2, PT, R23, RZ, PT ;  /* 0x000000ff1700720c */ /* 0x000fe20003f46270 */
[----:B------:R-:W-:Y:S01]  /*1310*/  @!P6 IMAD.IADD R22, R22, 0x1, -R6 ;  /* 0x000000011616e824 */ /* 0x000fe200078e0a06 */
[----:B------:R-:W-:Y:S01]  /*1320*/  IABS R11, R5 ;  /* 0x00000005000b7213 */ /* 0x000fe20000000000 */
[C---:B------:R-:W-:Y:S01]  /*1330*/  IMAD R62, R6.reuse, R9, R13 ;  /* 0x00000009063e7224 */ /* 0x040fe200078e020d */
[----:B------:R-:W-:Y:S01]  /*1340*/  LOP3.LUT R9, R7, 0x22, RZ, 0xfc, !PT ;  /* 0x0000002207097812 */ /* 0x000fe200078efcff */
[----:B------:R-:W-:Y:S01]  /*1350*/  @!P1 IMAD.MOV R20, RZ, RZ, -R20 ;  /* 0x000000ffff149224 */ /* 0x000fe200078e0a14 */
[C---:B------:R-:W-:Y:S01]  /*1360*/  ISETP.GT.U32.AND P1, PT, R6.reuse, R60, PT ;  /* 0x0000003c0600720c */ /* 0x040fe20003f24070 */
[----:B------:R-:W-:Y:S01]  /*1370*/  @!P4 IMAD.MOV R54, RZ, RZ, -R54 ;  /* 0x000000ffff36c224 */ /* 0x000fe200078e0a36 */
[C---:B------:R-:W-:Y:S01]  /*1380*/  ISETP.GT.U32.AND P4, PT, R6.reuse, R22, PT ;  /* 0x000000160600720c */ /* 0x040fe20003f84070 */
[----:B------:R-:W-:Y:S01]  /*1390*/  @!P5 IMAD.MOV R56, RZ, RZ, -R56 ;  /* 0x000000ffff38d224 */ /* 0x000fe200078e0a38 */
[----:B------:R-:W-:Y:S01]  /*13a0*/  ISETP.GT.U32.AND P5, PT, R6, R62, PT ;  /* 0x0000003e0600720c */ /* 0x000fe20003fa4070 */
[----:B------:R-:W-:Y:S01]  /*13b0*/  @!P0 IMAD.IADD R58, R58, 0x1, -R6 ;  /* 0x000000013a3a8824 */ /* 0x000fe200078e0a06 */
[----:B------:R-:W-:Y:S01]  /*13c0*/  ISETP.GE.AND P0, PT, R24, RZ, PT ;  /* 0x000000ff1800720c */ /* 0x000fe20003f06270 */
[----:B------:R-:W-:Y:S01]  /*13d0*/  @!P3 IMAD.MOV R52, RZ, RZ, -R52 ;  /* 0x000000ffff34b224 */ /* 0x000fe200078e0a34 */
[----:B------:R-:W-:-:S02]  /*13e0*/  IABS R13, R9 ;  /* 0x00000009000d7213 */ /* 0x000fc40000000000 */
[----:B------:R-:W-:Y:S02]  /*13f0*/  ISETP.GT.U32.AND P3, PT, R6, R58, PT ;  /* 0x0000003a0600720c */ /* 0x000fe40003f64070 */
[----:B------:R-:W-:Y:S01]  /*1400*/  ISETP.GE.AND P6, PT, R15, RZ, PT ;  /* 0x000000ff0f00720c */ /* 0x000fe20003fc6270 */
[--C-:B------:R-:W-:Y:S01]  /*1410*/  @!P1 IMAD.IADD R60, R60, 0x1, -R6.reuse ;  /* 0x000000013c3c9824 */ /* 0x100fe200078e0a06 */
[----:B------:R-:W-:Y:S01]  /*1420*/  ISETP.GE.AND P1, PT, R9, RZ, PT ;  /* 0x000000ff0900720c */ /* 0x000fe20003f26270 */
[--C-:B------:R-:W-:Y:S01]  /*1430*/  @!P4 IMAD.IADD R22, R22, 0x1, -R6.reuse ;  /* 0x000000011616c824 */ /* 0x100fe200078e0a06 */
[----:B------:R-:W-:Y:S01]  /*1440*/  ISETP.GE.AND P4, PT, R5, RZ, PT ;  /* 0x000000ff0500720c */ /* 0x000fe20003f86270 */
[----:B------:R-:W-:Y:S01]  /*1450*/  @!P5 IMAD.IADD R62, R62, 0x1, -R6 ;  /* 0x000000013e3ed824 */ /* 0x000fe200078e0a06 */
[----:B------:R-:W-:Y:S01]  /*1460*/  ISETP.GT.U32.AND P5, PT, R6, R60, PT ;  /* 0x0000003c0600720c */ /* 0x000fe20003fa4070 */
[----:B------:R-:W-:Y:S01]  /*1470*/  IMAD.HI.U32 R5, R8, R11, RZ ;  /* 0x0000000b08057227 */ /* 0x000fe200078e00ff */
[----:B------:R-:W-:-:S03]  /*1480*/  LOP3.LUT R23, R7, 0x32, RZ, 0xfc, !PT ;  /* 0x0000003207177812 */ /* 0x000fc600078efcff */
[----:B------:R-:W-:Y:S02]  /*1490*/  IMAD.MOV R5, RZ, RZ, -R5 ;  /* 0x000000ffff057224 */ /* 0x000fe400078e0a05 */
[----:B------:R-:W-:Y:S01]  /*14a0*/  @!P3 IMAD.IADD R58, R58, 0x1, -R6 ;  /* 0x000000013a3ab824 */ /* 0x000fe200078e0a06 */
[----:B------:R-:W-:Y:S01]  /*14b0*/  ISETP.GE.AND P3, PT, R17, RZ, PT ;  /* 0x000000ff1100720c */ /* 0x000fe20003f66270 */
[----:B------:R-:W-:Y:S01]  /*14c0*/  IMAD R24, R6, R5, R11 ;  /* 0x0000000506187224 */ /* 0x000fe200078e020b */
[C---:B------:R-:W-:Y:S01]  /*14d0*/  LOP3.LUT R5, R7.reuse, 0x26, RZ, 0xfc, !PT ;  /* 0x0000002607057812 */ /* 0x040fe200078efcff */
[----:B------:R-:W-:Y:S01]  /*14e0*/  IMAD.HI.U32 R9, R8, R13, RZ ;  /* 0x0000000d08097227 */ /* 0x000fe200078e00ff */
[----:B------:R-:W-:Y:S02]  /*14f0*/  LOP3.LUT R17, R7, 0x2a, RZ, 0xfc, !PT ;  /* 0x0000002a07117812 */ /* 0x000fe400078efcff */
[----:B------:R-:W-:Y:S01]  /*1500*/  IABS R11, R5 ;  /* 0x00000005000b7213 */ /* 0x000fe20000000000 */
[----:B------:R-:W-:Y:S01]  /*1510*/  @!P2 IMAD.MOV R58, RZ, RZ, -R58 ;  /* 0x000000ffff3aa224 */ /* 0x000fe200078e0a3a */
[----:B------:R-:W-:Y:S01]  /*1520*/  ISETP.GT.U32.AND P2, PT, R6, R62, PT ;  /* 0x0000003e0600720c */ /* 0x000fe20003f44070 */
[----:B------:R-:W-:Y:S01]  /*1530*/  @!P5 IMAD.IADD R60, R60, 0x1, -R6 ;  /* 0x000000013c3cd824 */ /* 0x000fe200078e0a06 */
[----:B------:R-:W-:Y:S01]  /*1540*/  ISETP.GT.U32.AND P5, PT, R6, R24, PT ;  /* 0x000000180600720c */ /* 0x000fe20003fa4070 */
[----:B------:R-:W-:Y:S01]  /*1550*/  IMAD.MOV R9, RZ, RZ, -R9 ;  /* 0x000000ffff097224 */ /* 0x000fe200078e0a09 */
[----:B------:R-:W-:Y:S01]  /*1560*/  IABS R15, R17 ;  /* 0x00000011000f7213 */ /* 0x000fe20000000000 */
[----:B------:R-:W-:Y:S01]  /*1570*/  @!P0 IMAD.MOV R22, RZ, RZ, -R22 ;  /* 0x000000ffff168224 */ /* 0x000fe200078e0a16 */
[----:B------:R-:W-:Y:S01]  /*1580*/  ISETP.GE.AND P0, PT, R10, RZ, PT ;  /* 0x000000ff0a00720c */ /* 0x000fe20003f06270 */
[----:B------:R-:W-:Y:S01]  /*1590*/  IMAD R64, R6, R9, R13 ;  /* 0x0000000906407224 */ /* 0x000fe200078e020d */
[----:B------:R-:W-:Y:S01]  /*15a0*/  IABS R10, R10 ;  /* 0x0000000a000a7213 */ /* 0x000fe20000000000 */
[----:B------:R-:W-:-:S03]  /*15b0*/  @!P6 IMAD.MOV R60, RZ, RZ, -R60 ;  /* 0x000000ffff3ce224 */ /* 0x000fc600078e0a3c */
[----:B------:R-:W-:Y:S01]  /*15c0*/  ISETP.GT.U32.AND P6, PT, R6, R64, PT ;  /* 0x000000400600720c */ /* 0x000fe20003fc4070 */
[----:B------:R-:W-:Y:S01]  /*15d0*/  IMAD.MOV.U32 R9, RZ, RZ, R10 ;  /* 0x000000ffff097224 */ /* 0x000fe200078e000a */
[----:B------:R-:W-:Y:S01]  /*15e0*/  LOP3.LUT R10, R7, 0x28, RZ, 0xfc, !PT ;  /* 0x00000028070a7812 */ /* 0x000fe200078efcff */
[--C-:B------:R-:W-:Y:S01]  /*15f0*/  @!P2 IMAD.IADD R62, R62, 0x1, -R6.reuse ;  /* 0x000000013e3ea824 */ /* 0x100fe200078e0a06 */
[----:B------:R-:W-:Y:S01]  /*1600*/  ISETP.GE.AND P2, PT, R5, RZ, PT ;  /* 0x000000ff0500720c */ /* 0x000fe20003f46270 */
[----:B------:R-:W-:Y:S01]  /*1610*/  @!P5 IMAD.IADD R24, R24, 0x1, -R6 ;  /* 0x000000011818d824 */ /* 0x000fe200078e0a06 */
[----:B------:R-:W-:Y:S01]  /*1620*/  IABS R13, R10 ;  /* 0x0000000a000d7213 */ /* 0x000fe20000000000 */
[----:B------:R-:W-:-:S03]  /*1630*/  IMAD.HI.U32 R5, R8, R9, RZ ;  /* 0x0000000908057227 */ /* 0x000fc600078e00ff */
[----:B------:R-:W-:Y:S01]  /*1640*/  ISETP.GT.U32.AND P5, PT, R6, R24, PT ;  /* 0x000000180600720c */ /* 0x000fe20003fa4070 */
[----:B------:R-:W-:Y:S02]  /*1650*/  IMAD.MOV R66, RZ, RZ, -R5 ;  /* 0x000000ffff427224 */ /* 0x000fe400078e0a05 */
[----:B------:R-:W-:-:S04]  /*1660*/  IMAD.HI.U32 R5, R8, R11, RZ ;  /* 0x0000000b08057227 */ /* 0x000fc800078e00ff */
[----:B------:R-:W-:Y:S02]  /*1670*/  @!P6 IMAD.IADD R64, R64, 0x1, -R6 ;  /* 0x000000014040e824 */ /* 0x000fe400078e0a06 */
[----:B------:R-:W-:Y:S02]  /*1680*/  IMAD.MOV R5, RZ, RZ, -R5 ;  /* 0x000000ffff057224 */ /* 0x000fe400078e0a05 */
[C---:B------:R-:W-:Y:S01]  /*1690*/  IMAD R66, R6.reuse, R66, R9 ;  /* 0x0000004206427224 */ /* 0x040fe200078e0209 */
[C---:B------:R-:W-:Y:S01]  /*16a0*/  ISETP.GT.U32.AND P6, PT, R6.reuse, R64, PT ;  /* 0x000000400600720c */ /* 0x040fe20003fc4070 */
[----:B------:R-:W-:Y:S02]  /*16b0*/  IMAD R26, R6, R5, R11 ;  /* 0x00000005061a7224 */ /* 0x000fe400078e020b */
[----:B------:R-:W-:-:S04]  /*16c0*/  IMAD.HI.U32 R5, R8, R13, RZ ;  /* 0x0000000d08057227 */ /* 0x000fc800078e00ff */
[----:B------:R-:W-:Y:S01]  /*16d0*/  @!P5 IMAD.IADD R24, R24, 0x1, -R6 ;  /* 0x000000011818d824 */ /* 0x000fe200078e0a06 */
[----:B------:R-:W-:Y:S01]  /*16e0*/  ISETP.GT.U32.AND P5, PT, R6, R66, PT ;  /* 0x000000420600720c */ /* 0x000fe20003fa4070 */
[----:B------:R-:W-:-:S04]  /*16f0*/  IMAD.HI.U32 R9, R8, R15, RZ ;  /* 0x0000000f08097227 */ /* 0x000fc800078e00ff */
[----:B------:R-:W-:Y:S02]  /*1700*/  IMAD.MOV R5, RZ, RZ, -R5 ;  /* 0x000000ffff057224 */ /* 0x000fe400078e0a05 */
[----:B------:R-:W-:Y:S02]  /*1710*/  IMAD.MOV R9, RZ, RZ, -R9 ;  /* 0x000000ffff097224 */ /* 0x000fe400078e0a09 */
[----:B------:R-:W-:Y:S01]  /*1720*/  IMAD R68, R6, R5, R13 ;  /* 0x0000000506447224 */ /* 0x000fe200078e020d */
[----:B------:R-:W-:Y:S01]  /*1730*/  IABS R13, R23 ;  /* 0x00000017000d7213 */ /* 0x000fe20000000000 */
[----:B------:R-:W-:Y:S01]  /*1740*/  @!P3 IMAD.MOV R62, RZ, RZ, -R62 ;  /* 0x000000ffff3eb224 */ /* 0x000fe200078e0a3e */
[----:B------:R-:W-:Y:S01]  /*1750*/  ISETP.GE.AND P3, PT, R10, RZ, PT ;  /* 0x000000ff0a00720c */ /* 0x000fe20003f66270 */
[----:B------:R-:W-:Y:S01]  /*1760*/  IMAD R70, R6, R9, R15 ;  /* 0x0000000906467224 */ /* 0x000fe200078e020f */
[----:B------:R-:W-:Y:S01]  /*1770*/  LOP3.LUT R10, R7, 0x2c, RZ, 0xfc, !PT ;  /* 0x0000002c070a7812 */ /* 0x000fe200078efcff */
[--C-:B------:R-:W-:Y:S01]  /*1780*/  @!P6 IMAD.IADD R64, R64, 0x1, -R6.reuse ;  /* 0x000000014040e824 */ /* 0x100fe200078e0a06 */
[----:B------:R-:W-:Y:S01]  /*1790*/  ISETP.GT.U32.AND P6, PT, R6, R68, PT ;  /* 0x000000440600720c */ /* 0x000fe20003fc4070 */
[----:B------:R-:W-:Y:S01]  /*17a0*/  @!P5 IMAD.IADD R66, R66, 0x1, -R6 ;  /* 0x000000014242d824 */ /* 0x000fe200078e0a06 */
[C---:B------:R-:W-:Y:S01]  /*17b0*/  ISETP.GT.U32.AND P5, PT, R6.reuse, R70, PT ;  /* 0x000000460600720c */ /* 0x040fe20003fa4070 */
[----:B------:R-:W-:Y:S01]  /*17c0*/  @!P4 IMAD.MOV R24, RZ, RZ, -R24 ;  /* 0x000000ffff18c224 */ /* 0x000fe200078e0a18 */
[----:B------:R-:W-:Y:S01]  /*17d0*/  IABS R11, R10 ;  /* 0x0000000a000b7213 */ /* 0x000fe20000000000 */
[----:B------:R-:W-:Y:S01]  /*17e0*/  @!P1 IMAD.MOV R64, RZ, RZ, -R64 ;  /* 0x000000ffff409224 */ /* 0x000fe200078e0a40 */
[----:B------:R-:W-:-:S02]  /*17f0*/  ISETP.GT.U32.AND P4, PT, R6, R26, PT ;  /* 0x0000001a0600720c */ /* 0x000fc40003f84070 */
[----:B------:R-:W-:Y:S01]  /*1800*/  IABS R9, R19 ;  /* 0x0000001300097213 */ /* 0x000fe20000000000 */
[----:B------:R-:W-:-:S04]  /*1810*/  IMAD.HI.U32 R5, R8, R11, RZ ;  /* 0x0000000b08057227 */ /* 0x000fc800078e00ff */
[--C-:B------:R-:W-:Y:S02]  /*1820*/  @!P6 IMAD.IADD R68, R68, 0x1, -R6.reuse ;  /* 0x000000014444e824 */ /* 0x100fe400078e0a06 */
[----:B------:R-:W-:Y:S02]  /*1830*/  IMAD.MOV R5, RZ, RZ, -R5 ;  /* 0x000000ffff057224 */ /* 0x000fe400078e0a05 */
[----:B------:R-:W-:Y:S01]  /*1840*/  @!P5 IMAD.IADD R70, R70, 0x1, -R6 ;  /* 0x000000014646d824 */ /* 0x000fe200078e0a06 */
[C---:B------:R-:W-:Y:S01]  /*1850*/  ISETP.GT.U32.AND P5, PT, R6.reuse, R68, PT ;  /* 0x000000440600720c */ /* 0x040fe20003fa4070 */
[----:B------:R-:W-:Y:S01]  /*1860*/  IMAD R28, R6, R5, R11 ;  /* 0x00000005061c7224 */ /* 0x000fe200078e020b */
[----:B------:R-:W-:Y:S01]  /*1870*/  IABS R11, R21 ;  /* 0x00000015000b7213 */ /* 0x000fe20000000000 */
[----:B------:R-:W-:Y:S01]  /*1880*/  IMAD.HI.U32 R5, R8, R9, RZ ;  /* 0x0000000908057227 */ /* 0x000fe200078e00ff */
[----:B------:R-:W-:-:S03]  /*1890*/  ISETP.GT.U32.AND P1, PT, R6, R70, PT ;  /* 0x000000460600720c */ /* 0x000fc60003f24070 */
[----:B------:R-:W-:Y:S01]  /*18a0*/  @!P4 IMAD.IADD R26, R26, 0x1, -R6 ;  /* 0x000000011a1ac824 */ /* 0x000fe200078e0a06 */
[----:B------:R-:W-:Y:S01]  /*18b0*/  ISETP.GT.U32.AND P4, PT, R6, R66, PT ;  /* 0x000000420600720c */ /* 0x000fe20003f84070 */
[----:B------:R-:W-:-:S03]  /*18c0*/  IMAD.MOV R5, RZ, RZ, -R5 ;  /* 0x000000ffff057224 */ /* 0x000fc600078e0a05 */
[C---:B------:R-:W-:Y:S01]  /*18d0*/  ISETP.GT.U32.AND P6, PT, R6.reuse, R26, PT ;  /* 0x0000001a0600720c */ /* 0x040fe20003fc4070 */
[----:B------:R-:W-:Y:S02]  /*18e0*/  IMAD R72, R6, R5, R9 ;  /* 0x0000000506487224 */ /* 0x000fe400078e0209 */
[----:B------:R-:W-:Y:S02]  /*18f0*/  @!P5 IMAD.IADD R68, R68, 0x1, -R6 ;  /* 0x000000014444d824 */ /* 0x000fe400078e0a06 */
[----:B------:R-:W-:Y:S01]  /*1900*/  IMAD.HI.U32 R5, R8, R11, RZ ;  /* 0x0000000b08057227 */ /* 0x000fe200078e00ff */
[----:B------:R-:W-:-:S03]  /*1910*/  ISETP.GT.U32.AND P5, PT, R6, R72, PT ;  /* 0x000000480600720c */ /* 0x000fc60003fa4070 */
[----:B------:R-:W-:Y:S02]  /*1920*/  IMAD.MOV R5, RZ, RZ, -R5 ;  /* 0x000000ffff057224 */ /* 0x000fe400078e0a05 */
[--C-:B------:R-:W-:Y:S01]  /*1930*/  @!P4 IMAD.IADD R66, R66, 0x1, -R6.reuse ;  /* 0x000000014242c824 */ /* 0x100fe200078e0a06 */
[----:B------:R-:W-:Y:S01]  /*1940*/  ISETP.GT.U32.AND P4, PT, R6, R28, PT ;  /* 0x0000001c0600720c */ /* 0x000fe20003f84070 */
[----:B------:R-:W-:Y:S01]  /*1950*/  @!P6 IMAD.IADD R26, R26, 0x1, -R6 ;  /* 0x000000011a1ae824 */ /* 0x000fe200078e0a06 */
[----:B------:R-:W-:Y:S01]  /*1960*/  ISETP.GE.AND P6, PT, R17, RZ, PT ;  /* 0x000000ff1100720c */ /* 0x000fe20003fc6270 */
[----:B------:R-:W-:Y:S01]  /*1970*/  IMAD R30, R6, R5, R11 ;  /* 0x00000005061e7224 */ /* 0x000fe200078e020b */
[----:B------:R-:W-:Y:S01]  /*1980*/  LOP3.LUT R17, R7, 0x34, RZ, 0xfc, !PT ;  /* 0x0000003407117812 */ /* 0x000fe200078efcff */
[----:B------:R-:W-:-:S03]  /*1990*/  IMAD.HI.U32 R9, R8, R13, RZ ;  /* 0x0000000d08097227 */ /* 0x000fc600078e00ff */
[----:B------:R-:W-:Y:S01]  /*19a0*/  IABS R15, R17 ;  /* 0x00000011000f7213 */ /* 0x000fe20000000000 */
[----:B------:R-:W-:Y:S02]  /*19b0*/  @!P5 IMAD.IADD R72, R72, 0x1, -R6 ;  /* 0x000000014848d824 */ /* 0x000fe400078e0a06 */
[----:B------:R-:W-:Y:S02]  /*19c0*/  IMAD.MOV R9, RZ, RZ, -R9 ;  /* 0x000000ffff097224 */ /* 0x000fe400078e0a09 */
[----:B------:R-:W-:Y:S01]  /*19d0*/  IMAD.HI.U32 R5, R8, R15, RZ ;  /* 0x0000000f08057227 */ /* 0x000fe200078e00ff */
[----:B------:R-:W-:-:S03]  /*19e0*/  ISETP.GT.U32.AND P5, PT, R6, R72, PT ;  /* 0x000000480600720c */ /* 0x000fc60003fa4070 */
[----:B------:R-:W-:Y:S02]  /*19f0*/  IMAD.MOV R5, RZ, RZ, -R5 ;  /* 0x000000ffff057224 */ /* 0x000fe400078e0a05 */
[--C-:B------:R-:W-:Y:S01]  /*1a00*/  @!P1 IMAD.IADD R70, R70, 0x1, -R6.reuse ;  /* 0x0000000146469824 */ /* 0x100fe200078e0a06 */
[----:B------:R-:W-:Y:S01]  /*1a10*/  ISETP.GE.AND P1, PT, R10, RZ, PT ;  /* 0x000000ff0a00720c */ /* 0x000fe20003f26270 */
[----:B------:R-:W-:Y:S01]  /*1a20*/  IMAD R32, R6, R5, R15 ;  /* 0x0000000506207224 */ /* 0x000fe200078e020f */
[----:B------:R-:W-:Y:S01]  /*1a30*/  LOP3.LUT R10, R7, 0x36, RZ, 0xfc, !PT ;  /* 0x00000036070a7812 */ /* 0x000fe200078efcff */
[--C-:B------:R-:W-:Y:S01]  /*1a40*/  @!P4 IMAD.IADD R28, R28, 0x1, -R6.reuse ;  /* 0x000000011c1cc824 */ /* 0x100fe200078e0a06 */
[----:B------:R-:W-:Y:S01]  /*1a50*/  ISETP.GE.AND P4, PT, R19, RZ, PT ;  /* 0x000000ff1300720c */ /* 0x000fe20003f86270 */
[----:B------:R-:W-:Y:S01]  /*1a60*/  IMAD R74, R6, R9, R13 ;  /* 0x00000009064a7224 */ /* 0x000fe200078e020d */
[----:B------:R-:W-:Y:S01]  /*1a70*/  IABS R9, R10 ;  /* 0x0000000a00097213 */ /* 0x000fe20000000000 */
[----:B------:R-:W-:Y:S01]  /*1a80*/  @!P5 IMAD.IADD R72, R72, 0x1, -R6 ;  /* 0x000000014848d824 */ /* 0x000fe200078e0a06 */
[C---:B------:R-:W-:Y:S01]  /*1a90*/  ISETP.GT.U32.AND P5, PT, R6.reuse, R32, PT ;  /* 0x000000200600720c */ /* 0x040fe20003fa4070 */
[----:B------:R-:W-:Y:S01]  /*1aa0*/  @!P0 IMAD.MOV R66, RZ, RZ, -R66 ;  /* 0x000000ffff428224 */ /* 0x000fe200078e0a42 */
[C---:B------:R-:W-:Y:S01]  /*1ab0*/  ISETP.GT.U32.AND P0, PT, R6.reuse, R28, PT ;  /* 0x0000001c0600720c */ /* 0x040fe20003f04070 */
[----:B------:R-:W-:Y:S01]  /*1ac0*/  @!P6 IMAD.MOV R70, RZ, RZ, -R70 ;  /* 0x000000ffff46e224 */ /* 0x000fe200078e0a46 */
[----:B------:R-:W-:Y:S01]  /*1ad0*/  ISETP.GT.U32.AND P6, PT, R6, R74, PT ;  /* 0x0000004a0600720c */ /* 0x000fe20003fc4070 */
[----:B------:R-:W-:Y:S01]  /*1ae0*/  @!P2 IMAD.MOV R26, RZ, RZ, -R26 ;  /* 0x000000ffff1aa224 */ /* 0x000fe200078e0a1a */
[----:B------:R-:W-:Y:S01]  /*1af0*/  LOP3.LUT R19, R7, 0x38, RZ, 0xfc, !PT ;  /* 0x0000003807137812 */ /* 0x000fe200078efcff */
[----:B------:R-:W-:Y:S01]  /*1b00*/  IMAD.HI.U32 R5, R8, R9, RZ ;  /* 0x0000000908057227 */ /* 0x000fe200078e00ff */
[----:B------:R-:W-:-:S02]  /*1b10*/  ISETP.GT.U32.AND P2, PT, R6, R30, PT ;  /* 0x0000001e0600720c */ /* 0x000fc40003f44070 */
[----:B------:R-:W-:Y:S01]  /*1b20*/  IABS R11, R19 ;  /* 0x00000013000b7213 */ /* 0x000fe20000000000 */
[----:B------:R-:W-:Y:S02]  /*1b30*/  IMAD.MOV R76, RZ, RZ, -R5 ;  /* 0x000000ffff4c7224 */ /* 0x000fe400078e0a05 */
[----:B------:R-:W-:Y:S02]  /*1b40*/  @!P5 IMAD.IADD R32, R32, 0x1, -R6 ;  /* 0x000000012020d824 */ /* 0x000fe400078e0a06 */
[----:B------:R-:W-:-:S03]  /*1b50*/  IMAD.HI.U32 R5, R8, R11, RZ ;  /* 0x0000000b08057227 */ /* 0x000fc600078e00ff */
[----:B------:R-:W-:Y:S01]  /*1b60*/  ISETP.GT.U32.AND P5, PT, R6, R32, PT ;  /* 0x000000200600720c */ /* 0x000fe20003fa4070 */
[--C-:B------:R-:W-:Y:S01]  /*1b70*/  @!P0 IMAD.IADD R28, R28, 0x1, -R6.reuse ;  /* 0x000000011c1c8824 */ /* 0x100fe200078e0a06 */
[----:B------:R-:W-:Y:S01]  /*1b80*/  ISETP.GE.AND P0, PT, R23, RZ, PT ;  /* 0x000000ff1700720c */ /* 0x000fe20003f06270 */
[----:B------:R-:W-:Y:S01]  /*1b90*/  @!P6 IMAD.IADD R74, R74, 0x1, -R6 ;  /* 0x000000014a4ae824 */ /* 0x000fe200078e0a06 */
[----:B------:R-:W-:Y:S01]  /*1ba0*/  LOP3.LUT R23, R7, 0x68, RZ, 0xfc, !PT ;  /* 0x0000006807177812 */ /* 0x000fe200078efcff */
[----:B------:R-:W-:Y:S02]  /*1bb0*/  IMAD.MOV R5, RZ, RZ, -R5 ;  /* 0x000000ffff057224 */ /* 0x000fe400078e0a05 */
[----:B------:R-:W-:Y:S01]  /*1bc0*/  @!P1 IMAD.MOV R28, RZ, RZ, -R28 ;  /* 0x000000ffff1c9224 */ /* 0x000fe200078e0a1c */
[----:B------:R-:W-:Y:S01]  /*1bd0*/  ISETP.GT.U32.AND P1, PT, R6, R74, PT ;  /* 0x0000004a0600720c */ /* 0x000fe20003f24070 */
[--C-:B------:R-:W-:Y:S01]  /*1be0*/  @!P2 IMAD.IADD R30, R30, 0x1, -R6.reuse ;  /* 0x000000011e1ea824 */ /* 0x100fe200078e0a06 */
[----:B------:R-:W-:Y:S01]  /*1bf0*/  ISETP.GE.AND P2, PT, R17, RZ, PT ;  /* 0x000000ff1100720c */ /* 0x000fe20003f46270 */
[----:B------:R-:W-:Y:S01]  /*1c00*/  IMAD R78, R6, R5, R11 ;  /* 0x00000005064e7224 */ /* 0x000fe200078e020b */
[----:B------:R-:W-:Y:S01]  /*1c10*/  LOP3.LUT R17, R7, 0x3a, RZ, 0xfc, !PT ;  /* 0x0000003a07117812 */ /* 0x000fe200078efcff */
[----:B------:R-:W-:Y:S01]  /*1c20*/  @!P5 IMAD.IADD R32, R32, 0x1, -R6 ;  /* 0x000000012020d824 */ /* 0x000fe200078e0a06 */
[C---:B------:R-:W-:Y:S01]  /*1c30*/  ISETP.GT.U32.AND P6, PT, R6.reuse, R30, PT ;  /* 0x0000001e0600720c */ /* 0x040fe20003fc4070 */
[----:B------:R-:W-:Y:S01]  /*1c40*/  @!P3 IMAD.MOV R68, RZ, RZ, -R68 ;  /* 0x000000ffff44b224 */ /* 0x000fe200078e0a44 */
[C---:B------:R-:W-:Y:S01]  /*1c50*/  ISETP.GT.U32.AND P5, PT, R6.reuse, R78, PT ;  /* 0x0000004e0600720c */ /* 0x040fe20003fa4070 */
[----:B------:R-:W-:Y:S01]  /*1c60*/  IMAD R76, R6, R76, R9 ;  /* 0x0000004c064c7224 */ /* 0x000fe200078e0209 */
[----:B------:R-:W-:Y:S01]  /*1c70*/  ISETP.GE.AND P3, PT, R21, RZ, PT ;  /* 0x000000ff1500720c */ /* 0x000fe20003f66270 */
[----:B------:R-:W-:Y:S01]  /*1c80*/  @!P4 IMAD.MOV R72, RZ, RZ, -R72 ;  /* 0x000000ffff48c224 */ /* 0x000fe200078e0a48 */
[C---:B------:R-:W-:Y:S01]  /*1c90*/  LOP3.LUT R21, R7.reuse, 0x3c, RZ, 0xfc, !PT ;  /* 0x0000003c07157812 */ /* 0x040fe200078efcff */
[----:B------:R-:W-:Y:S01]  /*1ca0*/  @!P1 IMAD.IADD R74, R74, 0x1, -R6 ;  /* 0x000000014a4a9824 */ /* 0x000fe200078e0a06 */
[----:B------:R-:W-:Y:S01]  /*1cb0*/  IABS R13, R17 ;  /* 0x00000011000d7213 */ /* 0x000fe20000000000 */
[----:B------:R-:W-:Y:S01]  /*1cc0*/  @!P2 IMAD.MOV R32, RZ, RZ, -R32 ;  /* 0x000000ffff20a224 */ /* 0x000fe200078e0a20 */
[----:B------:R-:W-:Y:S01]  /*1cd0*/  IABS R15, R21 ;  /* 0x00000015000f7213 */ /* 0x000fe20000000000 */
[----:B------:R-:W-:Y:S01]  /*1ce0*/  @!P0 IMAD.MOV R74, RZ, RZ, -R74 ;  /* 0x000000ffff4a8224 */ /* 0x000fe200078e0a4a */
[----:B------:R-:W-:Y:S01]  /*1cf0*/  ISETP.GE.AND P1, PT, R10, RZ, PT ;  /* 0x000000ff0a00720c */ /* 0x000fe20003f26270 */
[----:B------:R-:W-:Y:S01]  /*1d00*/  IMAD.HI.U32 R5, R8, R13, RZ ;  /* 0x0000000d08057227 */ /* 0x000fe200078e00ff */
[----:B------:R-:W-:-:S02]  /*1d10*/  LOP3.LUT R10, R7, 0x3e, RZ, 0xfc, !PT ;  /* 0x0000003e070a7812 */ /* 0x000fc400078efcff */
[----:B------:R-:W-:Y:S01]  /*1d20*/  ISETP.GE.AND P0, PT, R17, RZ, PT ;  /* 0x000000ff1100720c */ /* 0x000fe20003f06270 */
[----:B------:R-:W-:Y:S01]  /*1d30*/  IMAD.HI.U32 R9, R8, R15, RZ ;  /* 0x0000000f08097227 */ /* 0x000fe200078e00ff */
[----:B------:R-:W-:Y:S02]  /*1d40*/  IABS R11, R10 ;  /* 0x0000000a000b7213 */ /* 0x000fe40000000000 */
[----:B------:R-:W-:Y:S01]  /*1d50*/  LOP3.LUT R17, R7, 0x48, RZ, 0xfc, !PT ;  /* 0x0000004807117812 */ /* 0x000fe200078efcff */
[----:B------:R-:W-:Y:S02]  /*1d60*/  IMAD.MOV R5, RZ, RZ, -R5 ;  /* 0x000000ffff057224 */ /* 0x000fe400078e0a05 */
[--C-:B------:R-:W-:Y:S01]  /*1d70*/  @!P6 IMAD.IADD R30, R30, 0x1, -R6.reuse ;  /* 0x000000011e1ee824 */ /* 0x100fe200078e0a06 */
[----:B------:R-:W-:Y:S01]  /*1d80*/  ISETP.GT.U32.AND P6, PT, R6, R76, PT ;  /* 0x0000004c0600720c */ /* 0x000fe20003fc4070 */
[----:B------:R-:W-:Y:S02]  /*1d90*/  @!P5 IMAD.IADD R78, R78, 0x1, -R6 ;  /* 0x000000014e4ed824 */ /* 0x000fe400078e0a06 */
[----:B------:R-:W-:-:S02]  /*1da0*/  IMAD.MOV R9, RZ, RZ, -R9 ;  /* 0x000000ffff097224 */ /* 0x000fc400078e0a09 */
[C---:B------:R-:W-:Y:S01]  /*1db0*/  IMAD R34, R6.reuse, R5, R13 ;  /* 0x0000000506227224 */ /* 0x040fe200078e020d */
[C---:B------:R-:W-:Y:S01]  /*1dc0*/  LOP3.LUT R13, R7.reuse, 0x42, RZ, 0xfc, !PT ;  /* 0x00000042070d7812 */ /* 0x040fe200078efcff */
[----:B------:R-:W-:Y:S01]  /*1dd0*/  @!P3 IMAD.MOV R30, RZ, RZ, -R30 ;  /* 0x000000ffff1eb224 */ /* 0x000fe200078e0a1e */
[C---:B------:R-:W-:Y:S01]  /*1de0*/  ISETP.GT.U32.AND P3, PT, R6.reuse, R78, PT ;  /* 0x0000004e0600720c */ /* 0x040fe20003f64070 */
[C---:B------:R-:W-:Y:S01]  /*1df0*/  IMAD R80, R6.reuse, R9, R15 ;  /* 0x0000000906507224 */ /* 0x040fe200078e020f */
[----:B------:R-:W-:Y:S01]  /*1e00*/  ISETP.GT.U32.AND P4, PT, R6, R34, PT ;  /* 0x000000220600720c */ /* 0x000fe20003f84070 */
[----:B------:R-:W-:Y:S01]  /*1e10*/  IMAD.HI.U32 R5, R8, R11, RZ ;  /* 0x0000000b08057227 */ /* 0x000fe200078e00ff */
[----:B------:R-:W-:Y:S02]  /*1e20*/  LOP3.LUT R15, R7, 0x46, RZ, 0xfc, !PT ;  /* 0x00000046070f7812 */ /* 0x000fe400078efcff */
[----:B------:R-:W-:Y:S01]  /*1e30*/  ISETP.GT.U32.AND P2, PT, R6, R80, PT ;  /* 0x000000500600720c */ /* 0x000fe20003f44070 */
[----:B------:R-:W-:-:S02]  /*1e40*/  IMAD.MOV R5, RZ, RZ, -R5 ;  /* 0x000000ffff057224 */ /* 0x000fc400078e0a05 */
[--C-:B------:R-:W-:Y:S01]  /*1e50*/  @!P6 IMAD.IADD R76, R76, 0x1, -R6.reuse ;  /* 0x000000014c4ce824 */ /* 0x100fe200078e0a06 */
[----:B------:R-:W-:Y:S01]  /*1e60*/  ISETP.GE.AND P6, PT, R19, RZ, PT ;  /* 0x000000ff1300720c */ /* 0x000fe20003fc6270 */
[----:B------:R-:W-:Y:S01]  /*1e70*/  IMAD R82, R6, R5, R11 ;  /* 0x0000000506527224 */ /* 0x000fe200078e020b */
[----:B------:R-:W-:Y:S01]  /*1e80*/  LOP3.LUT R19, R7, 0x40, RZ, 0xfc, !PT ;  /* 0x0000004007137812 */ /* 0x000fe200078efcff */
[--C-:B------:R-:W-:Y:S01]  /*1e90*/  @!P3 IMAD.IADD R78, R78, 0x1, -R6.reuse ;  /* 0x000000014e4eb824 */ /* 0x100fe200078e0a06 */
[----:B------:R-:W-:Y:S01]  /*1ea0*/  ISETP.GT.U32.AND P5, PT, R6, R76, PT ;  /* 0x0000004c0600720c */ /* 0x000fe20003fa4070 */
[--C-:B------:R-:W-:Y:S01]  /*1eb0*/  @!P4 IMAD.IADD R34, R34, 0x1, -R6.reuse ;  /* 0x000000012222c824 */ /* 0x100fe200078e0a06 */
[----:B------:R-:W-:Y:S02]  /*1ec0*/  ISETP.GT.U32.AND P3, PT, R6, R82, PT ;  /* 0x000000520600720c */ /* 0x000fe40003f64070 */
[----:B------:R-:W-:Y:S01]  /*1ed0*/  IABS R9, R19 ;  /* 0x0000001300097213 */ /* 0x000fe20000000000 */
[----:B------:R-:W-:Y:S01]  /*1ee0*/  @!P2 IMAD.IADD R80, R80, 0x1, -R6 ;  /* 0x000000015050a824 */ /* 0x000fe200078e0a06 */
[----:B------:R-:W-:-:S02]  /*1ef0*/  ISETP.GT.U32.AND P2, PT, R6, R34, PT ;  /* 0x000000220600720c */ /* 0x000fc40003f44070 */
[----:B------:R-:W-:Y:S01]  /*1f00*/  IABS R11, R13 ;  /* 0x0000000d000b7213 */ /* 0x000fe20000000000 */
[----:B------:R-:W-:Y:S01]  /*1f10*/  IMAD.HI.U32 R5, R8, R9, RZ ;  /* 0x0000000908057227 */ /* 0x000fe200078e00ff */
[----:B------:R-:W-:Y:S02]  /*1f20*/  ISETP.GE.AND P4, PT, R10, RZ, PT ;  /* 0x000000ff0a00720c */ /* 0x000fe40003f86270 */
[----:B------:R-:W-:Y:S01]  /*1f30*/  LOP3.LUT R10, R7, 0x44, RZ, 0xfc, !PT ;  /* 0x00000044070a7812 */ /* 0x000fe200078efcff */
[----:B------:R-:W-:Y:S02]  /*1f40*/  IMAD.MOV R5, RZ, RZ, -R5 ;  /* 0x000000ffff057224 */ /* 0x000fe400078e0a05 */
[--C-:B------:R-:W-:Y:S02]  /*1f50*/  @!P3 IMAD.IADD R82, R82, 0x1, -R6.reuse ;  /* 0x000000015252b824 */ /* 0x100fe400078e0a06 */
[----:B------:R-:W-:Y:S01]  /*1f60*/  IMAD R36, R6, R5, R9 ;  /* 0x0000000506247224 */ /* 0x000fe200078e0209 */
[----:B------:R-:W-:Y:S01]  /*1f70*/  IABS R9, R10 ;  /* 0x0000000a00097213 */ /* 0x000fe20000000000 */
[----:B------:R-:W-:Y:S01]  /*1f80*/  @!P5 IMAD.IADD R76, R76, 0x1, -R6 ;  /* 0x000000014c4cd824 */ /* 0x000fe200078e0a06 */
[----:B------:R-:W-:Y:S01]  /*1f90*/  ISETP.GT.U32.AND P3, PT, R6, R82, PT ;  /* 0x000000520600720c */ /* 0x000fe20003f64070 */
[----:B------:R-:W-:Y:S01]  /*1fa0*/  IMAD.HI.U32 R5, R8, R11, RZ ;  /* 0x0000000b08057227 */ /* 0x000fe200078e00ff */
[----:B------:R-:W-:-:S02]  /*1fb0*/  ISETP.GE.AND P5, PT, R21, RZ, PT ;  /* 0x000000ff1500720c */ /* 0x000fc40003fa6270 */
[----:B------:R-:W-:Y:S01]  /*1fc0*/  LOP3.LUT R21, R7, 0x56, RZ, 0xfc, !PT ;  /* 0x0000005607157812 */ /* 0x000fe200078efcff */
[----:B------:R-:W-:Y:S01]  /*1fd0*/  @!P2 IMAD.IADD R34, R34, 0x1, -R6 ;  /* 0x000000012222a824 */ /* 0x000fe200078e0a06 */
[C---:B------:R-:W-:Y:S01]  /*1fe0*/  ISETP.GT.U32.AND P2, PT, R6.reuse, R36, PT ;  /* 0x000000240600720c */ /* 0x040fe20003f44070 */
[----:B------:R-:W-:Y:S01]  /*1ff0*/  @!P1 IMAD.MOV R76, RZ, RZ, -R76 ;  /* 0x000000ffff4c9224 */ /* 0x000fe200078e0a4c */
[C---:B------:R-:W-:Y:S01]  /*2000*/  ISETP.GT.U32.AND P1, PT, R6.reuse, R80, PT ;  /* 0x000000500600720c */ /* 0x040fe20003f24070 */
[----:B------:R-:W-:Y:S02]  /*2010*/  IMAD.MOV R5, RZ, RZ, -R5 ;  /* 0x000000ffff057224 */ /* 0x000fe400078e0a05 */
[----:B------:R-:W-:Y:S02]  /*2020*/  @!P0 IMAD.MOV R34, RZ, RZ, -R34 ;  /* 0x000000ffff228224 */ /* 0x000fe400078e0a22 */
[----:B------:R-:W-:Y:S01]  /*2030*/  IMAD R84, R6, R5, R11 ;  /* 0x0000000506547224 */ /* 0x000fe200078e020b */
[----:B------:R-:W-:Y:S01]  /*2040*/  IABS R11, R15 ;  /* 0x0000000f000b7213 */ /* 0x000fe20000000000 */
[----:B------:R-:W-:-:S02]  /*2050*/  @!P3 IMAD.IADD R82, R82, 0x1, -R6 ;  /* 0x000000015252b824 */ /* 0x000fc400078e0a06 */
[----:B------:R-:W-:Y:S01]  /*2060*/  IMAD.HI.U32 R5, R8, R9, RZ ;  /* 0x0000000908057227 */ /* 0x000fe200078e00ff */
[----:B------:R-:W-:-:S03]  /*2070*/  ISETP.GT.U32.AND P3, PT, R6, R84, PT ;  /* 0x000000540600720c */ /* 0x000fc60003f64070 */
[--C-:B------:R-:W-:Y:S01]  /*2080*/  @!P2 IMAD.IADD R36, R36, 0x1, -R6.reuse ;  /* 0x000000012424a824 */ /* 0x100fe200078e0a06 */
[----:B------:R-:W-:Y:S01]  /*2090*/  ISETP.GE.AND P2, PT, R10, RZ, PT ;  /* 0x000000ff0a00720c */ /* 0x000fe20003f46270 */
[----:B------:R-:W-:Y:S01]  /*20a0*/  @!P1 IMAD.IADD R80, R80, 0x1, -R6 ;  /* 0x0000000150509824 */ /* 0x000fe200078e0a06 */
[----:B------:R-:W-:Y:S01]  /*20b0*/  ISETP.GE.AND P1, PT, R13, RZ, PT ;  /* 0x000000ff0d00720c */ /* 0x000fe20003f26270 */
[----:B------:R-:W-:Y:S01]  /*20c0*/  IMAD.MOV R5, RZ, RZ, -R5 ;  /* 0x000000ffff057224 */ /* 0x000fe200078e0a05 */
[----:B------:R-:W-:Y:S01]  /*20d0*/  IABS R13, R17 ;  /* 0x00000011000d7213 */ /* 0x000fe20000000000 */
[----:B------:R-:W-:Y:S01]  /*20e0*/  @!P6 IMAD.MOV R78, RZ, RZ, -R78 ;  /* 0x000000ffff4ee224 */ /* 0x000fe200078e0a4e */
[C---:B------:R-:W-:Y:S01]  /*20f0*/  ISETP.GT.U32.AND P0, PT, R6.reuse, R36, PT ;  /* 0x000000240600720c */ /* 0x040fe20003f04070 */
[----:B------:R-:W-:Y:S01]  /*2100*/  IMAD R86, R6, R5, R9 ;  /* 0x0000000506567224 */ /* 0x000fe200078e0209 */
[----:B------:R-:W-:Y:S01]  /*2110*/  ISETP.GE.AND P6, PT, R19, RZ, PT ;  /* 0x000000ff1300720c */ /* 0x000fe20003fc6270 */
[----:B------:R-:W-:Y:S01]  /*2120*/  IMAD.HI.U32 R9, R8, R13, RZ ;  /* 0x0000000d08097227 */ /* 0x000fe200078e00ff */
[----:B------:R-:W-:-:S02]  /*2130*/  LOP3.LUT R10, R7, 0x4a, RZ, 0xfc, !PT ;  /* 0x0000004a070a7812 */ /* 0x000fc400078efcff */
[----:B------:R-:W-:Y:S01]  /*2140*/  LOP3.LUT R19, R7, 0x54, RZ, 0xfc, !PT ;  /* 0x0000005407137812 */ /* 0x000fe200078efcff */
[----:B------:R-:W-:Y:S02]  /*2150*/  @!P3 IMAD.IADD R84, R84, 0x1, -R6 ;  /* 0x000000015454b824 */ /* 0x000fe400078e0a06 */
[----:B------:R-:W-:Y:S01]  /*2160*/  @!P5 IMAD.MOV R80, RZ, RZ, -R80 ;  /* 0x000000ffff50d224 */ /* 0x000fe200078e0a50 */
[C---:B------:R-:W-:Y:S01]  /*2170*/  ISETP.GT.U32.AND P5, PT, R6.reuse, R86, PT ;  /* 0x000000560600720c */ /* 0x040fe20003fa4070 */
[----:B------:R-:W-:Y:S01]  /*2180*/  IMAD.MOV R9, RZ, RZ, -R9 ;  /* 0x000000ffff097224 */ /* 0x000fe200078e0a09 */
[----:B------:R-:W-:Y:S01]  /*2190*/  ISETP.GT.U32.AND P3, PT, R6, R84, PT ;  /* 0x000000540600720c */ /* 0x000fe20003f64070 */
[----:B------:R-:W-:-:S04]  /*21a0*/  IMAD.HI.U32 R5, R8, R11, RZ ;  /* 0x0000000b08057227 */ /* 0x000fc800078e00ff */
[----:B------:R-:W-:Y:S01]  /*21b0*/  @!P0 IMAD.IADD R36, R36, 0x1, -R6 ;  /* 0x0000000124248824 */ /* 0x000fe200078e0a06 */
[----:B------:R-:W-:Y:S01]  /*21c0*/  ISETP.GE.AND P0, PT, R17, RZ, PT ;  /* 0x000000ff1100720c */ /* 0x000fe20003f06270 */
[C---:B------:R-:W-:Y:S01]  /*21d0*/  IMAD R88, R6.reuse, R9, R13 ;  /* 0x0000000906587224 */ /* 0x040fe200078e020d */
[C---:B------:R-:W-:Y:S01]  /*21e0*/  LOP3.LUT R17, R7.reuse, 0x4e, RZ, 0xfc, !PT ;  /* 0x0000004e07117812 */ /* 0x040fe200078efcff */
[----:B------:R-:W-:Y:S01]  /*21f0*/  IMAD.MOV R5, RZ, RZ, -R5 ;  /* 0x000000ffff057224 */ /* 0x000fe200078e0a05 */
[----:B------:R-:W-:Y:S01]  /*2200*/  LOP3.LUT R9, R7, 0x4c, RZ, 0xfc, !PT ;  /* 0x0000004c07097812 */ /* 0x000fe200078efcff */
[----:B------:R-:W-:Y:S01]  /*2210*/  @!P6 IMAD.MOV R36, RZ, RZ, -R36 ;  /* 0x000000ffff24e224 */ /* 0x000fe200078e0a24 */
[C---:B------:R-:W-:Y:S01]  /*2220*/  ISETP.GT.U32.AND P6, PT, R6.reuse, R88, PT ;  /* 0x000000580600720c */ /* 0x040fe20003fc4070 */
[----:B------:R-:W-:Y:S01]  /*2230*/  IMAD R38, R6, R5, R11 ;  /* 0x0000000506267224 */ /* 0x000fe200078e020b */
[----:B------:R-:W-:Y:S01]  /*2240*/  IABS R11, R10 ;  /* 0x0000000a000b7213 */ /* 0x000fe20000000000 */
[--C-:B------:R-:W-:Y:S01]  /*2250*/  @!P5 IMAD.IADD R86, R86, 0x1, -R6.reuse ;  /* 0x000000015656d824 */ /* 0x100fe200078e0a06 */
[----:B------:R-:W-:Y:S01]  /*2260*/  IABS R13, R9 ;  /* 0x00000009000d7213 */ /* 0x000fe20000000000 */
[----:B------:R-:W-:Y:S01]  /*2270*/  @!P3 IMAD.IADD R84, R84, 0x1, -R6 ;  /* 0x000000015454b824 */ /* 0x000fe200078e0a06 */
[C---:B------:R-:W-:Y:S01]  /*2280*/  ISETP.GT.U32.AND P3, PT, R6.reuse, R38, PT ;  /* 0x000000260600720c */ /* 0x040fe20003f64070 */
[----:B------:R-:W-:Y:S01]  /*2290*/  @!P4 IMAD.MOV R82, RZ, RZ, -R82 ;  /* 0x000000ffff52c224 */ /* 0x000fe200078e0a52 */
[----:B------:R-:W-:Y:S01]  /*22a0*/  ISETP.GT.U32.AND P5, PT, R6, R86, PT ;  /* 0x000000560600720c */ /* 0x000fe20003fa4070 */
[----:B------:R-:W-:Y:S01]  /*22b0*/  IMAD.HI.U32 R5, R8, R11, RZ ;  /* 0x0000000b08057227 */ /* 0x000fe200078e00ff */
[----:B------:R-:W-:-:S02]  /*22c0*/  ISETP.GE.AND P4, PT, R15, RZ, PT ;  /* 0x000000ff0f00720c */ /* 0x000fc40003f86270 */
[----:B------:R-:W-:Y:S01]  /*22d0*/  IABS R15, R17 ;  /* 0x00000011000f7213 */ /* 0x000fe20000000000 */
[----:B------:R-:W-:Y:S02]  /*22e0*/  @!P6 IMAD.IADD R88, R88, 0x1, -R6 ;  /* 0x000000015858e824 */ /* 0x000fe400078e0a06 */
[----:B------:R-:W-:Y:S02]  /*22f0*/  IMAD.MOV R90, RZ, RZ, -R5 ;  /* 0x000000ffff5a7224 */ /* 0x000fe400078e0a05 */
[----:B------:R-:W-:Y:S01]  /*2300*/  IMAD.HI.U32 R5, R8, R13, RZ ;  /* 0x0000000d08057227 */ /* 0x000fe200078e00ff */
[----:B------:R-:W-:-:S03]  /*2310*/  ISETP.GT.U32.AND P6, PT, R6, R88, PT ;  /* 0x000000580600720c */ /* 0x000fc60003fc4070 */
[--C-:B------:R-:W-:Y:S02]  /*2320*/  @!P3 IMAD.IADD R38, R38, 0x1, -R6.reuse ;  /* 0x000000012626b824 */ /* 0x100fe400078e0a06 */
[----:B------:R-:W-:Y:S01]  /*2330*/  @!P5 IMAD.IADD R86, R86, 0x1, -R6 ;  /* 0x000000015656d824 */ /* 0x000fe200078e0a06 */
[----:B------:R-:W-:Y:S01]  /*2340*/  ISETP.GE.AND P5, PT, R9, RZ, PT ;  /* 0x000000ff0900720c */ /* 0x000fe20003fa6270 */
[----:B------:R-:W-:Y:S01]  /*2350*/  IMAD.HI.U32 R9, R8, R15, RZ ;  /* 0x0000000f08097227 */ /* 0x000fe200078e00ff */
[----:B------:R-:W-:-:S03]  /*2360*/  ISETP.GT.U32.AND P3, PT, R6, R38, PT ;  /* 0x000000260600720c */ /* 0x000fc60003f64070 */
[----:B------:R-:W-:Y:S02]  /*2370*/  IMAD.MOV R9, RZ, RZ, -R9 ;  /* 0x000000ffff097224 */ /* 0x000fe400078e0a09 */
[----:B------:R-:W-:Y:S02]  /*2380*/  @!P6 IMAD.IADD R88, R88, 0x1, -R6 ;  /* 0x000000015858e824 */ /* 0x000fe400078e0a06 */
[C---:B------:R-:W-:Y:S01]  /*2390*/  IMAD R92, R6.reuse, R9, R15 ;  /* 0x00000009065c7224 */ /* 0x040fe200078e020f */
[----:B------:R-:W-:Y:S01]  /*23a0*/  IABS R15, R19 ;  /* 0x00000013000f7213 */ /* 0x000fe20000000000 */
[C---:B------:R-:W-:Y:S02]  /*23b0*/  IMAD R90, R6.reuse, R90, R11 ;  /* 0x0000005a065a7224 */ /* 0x040fe400078e020b */
[----:B------:R-:W-:Y:S01]  /*23c0*/  @!P0 IMAD.MOV R88, RZ, RZ, -R88 ;  /* 0x000000ffff588224 */ /* 0x000fe200078e0a58 */
[----:B------:R-:W-:Y:S01]  /*23d0*/  ISETP.GT.U32.AND P0, PT, R6, R92, PT ;  /* 0x0000005c0600720c */ /* 0x000fe20003f04070 */
[----:B------:R-:W-:Y:S01]  /*23e0*/  @!P1 IMAD.MOV R84, RZ, RZ, -R84 ;  /* 0x000000ffff549224 */ /* 0x000fe200078e0a54 */
[----:B------:R-:W-:Y:S01]  /*23f0*/  ISETP.GE.AND P1, PT, R10, RZ, PT ;  /* 0x000000ff0a00720c */ /* 0x000fe20003f26270 */
[----:B------:R-:W-:Y:S01]  /*2400*/  @!P3 IMAD.IADD R38, R38, 0x1, -R6 ;  /* 0x000000012626b824 */ /* 0x000fe200078e0a06 */
[----:B------:R-:W-:Y:S01]  /*2410*/  ISETP.GT.U32.AND P3, PT, R6, R90, PT ;  /* 0x0000005a0600720c */ /* 0x000fe20003f64070 */
[----:B------:R-:W-:Y:S01]  /*2420*/  IMAD.MOV R5, RZ, RZ, -R5 ;  /* 0x000000ffff057224 */ /* 0x000fe200078e0a05 */
[----:B------:R-:W-:Y:S01]  /*2430*/  LOP3.LUT R10, R7, 0x52, RZ, 0xfc, !PT ;  /* 0x00000052070a7812 */ /* 0x000fe200078efcff */
[----:B------:R-:W-:-:S02]  /*2440*/  @!P4 IMAD.MOV R38, RZ, RZ, -R38 ;  /* 0x000000ffff26c224 */ /* 0x000fc400078e0a26 */
[----:B------:R-:W-:Y:S01]  /*2450*/  IMAD R40, R6, R5, R13 ;  /* 0x0000000506287224 */ /* 0x000fe200078e020d */
[----:B------:R-:W-:Y:S01]  /*2460*/  IABS R13, R10 ;  /* 0x0000000a000d7213 */ /* 0x000fe20000000000 */
[----:B------:R-:W-:Y:S01]  /*2470*/  @!P2 IMAD.MOV R86, RZ, RZ, -R86 ;  /* 0x000000ffff56a224 */ /* 0x000fe200078e0a56 */
[----:B------:R-:W-:Y:S01]  /*2480*/  ISETP.GE.AND P2, PT, R17, RZ, PT ;  /* 0x000000ff1100720c */ /* 0x000fe20003f46270 */
[--C-:B------:R-:W-:Y:S01]  /*2490*/  @!P0 IMAD.IADD R92, R92, 0x1, -R6.reuse ;  /* 0x000000015c5c8824 */ /* 0x100fe200078e0a06 */
[----:B------:R-:W-:Y:S01]  /*24a0*/  ISETP.GT.U32.AND P4, PT, R6, R40, PT ;  /* 0x000000280600720c */ /* 0x000fe20003f84070 */
[----:B------:R-:W-:Y:S01]  /*24b0*/  IMAD.HI.U32 R9, R8, R13, RZ ;  /* 0x0000000d08097227 */ /* 0x000fe200078e00ff */
[----:B------:R-:W-:Y:S02]  /*24c0*/  IABS R17, R21 ;  /* 0x0000001500117213 */ /* 0x000fe40000000000 */
[----:B------:R-:W-:Y:S01]  /*24d0*/  ISETP.GT.U32.AND P0, PT, R6, R92, PT ;  /* 0x0000005c0600720c */ /* 0x000fe20003f04070 */
[----:B------:R-:W-:Y:S01]  /*24e0*/  @!P3 IMAD.IADD R90, R90, 0x1, -R6 ;  /* 0x000000015a5ab824 */ /* 0x000fe200078e0a06 */
[----:B------:R-:W-:Y:S01]  /*24f0*/  LOP3.LUT R5, R7, 0x50, RZ, 0xfc, !PT ;  /* 0x0000005007057812 */ /* 0x000fe200078efcff */
[----:B------:R-:W-:-:S03]  /*2500*/  IMAD.MOV R9, RZ, RZ, -R9 ;  /* 0x000000ffff097224 */ /* 0x000fc600078e0a09 */
[C---:B------:R-:W-:Y:S01]  /*2510*/  ISETP.GT.U32.AND P3, PT, R6.reuse, R90, PT ;  /* 0x0000005a0600720c */ /* 0x040fe20003f64070 */
[----:B------:R-:W-:Y:S01]  /*2520*/  IMAD R42, R6, R9, R13 ;  /* 0x00000009062a7224 */ /* 0x000fe200078e020d */
[----:B------:R-:W-:Y:S01]  /*2530*/  IABS R11, R5 ;  /* 0x00000005000b7213 */ /* 0x000fe20000000000 */
[----:B------:R-:W-:Y:S01]  /*2540*/  IMAD.HI.U32 R9, R8, R17, RZ ;  /* 0x0000001108097227 */ /* 0x000fe200078e00ff */
[----:B------:R-:W-:-:S03]  /*2550*/  ISETP.GE.AND P6, PT, R5, RZ, PT ;  /* 0x000000ff0500720c */ /* 0x000fc60003fc6270 */
[----:B------:R-:W-:Y:S02]  /*2560*/  IMAD.MOV R9, RZ, RZ, -R9 ;  /* 0x000000ffff097224 */ /* 0x000fe400078e0a09 */
[--C-:B------:R-:W-:Y:S02]  /*2570*/  @!P4 IMAD.IADD R40, R40, 0x1, -R6.reuse ;  /* 0x000000012828c824 */ /* 0x100fe400078e0a06 */
[----:B------:R-:W-:Y:S01]  /*2580*/  IMAD R98, R6, R9, R17 ;  /* 0x0000000906627224 */ /* 0x000fe200078e0211 */
[----:B------:R-:W-:Y:S01]  /*2590*/  LOP3.LUT R17, R7, 0x5c, RZ, 0xfc, !PT ;  /* 0x0000005c07117812 */ /* 0x000fe200078efcff */
[----:B------:R-:W-:Y:S01]  /*25a0*/  @!P0 IMAD.IADD R92, R92, 0x1, -R6 ;  /* 0x000000015c5c8824 */ /* 0x000fe200078e0a06 */
[----:B------:R-:W-:Y:S01]  /*25b0*/  ISETP.GT.U32.AND P4, PT, R6, R40, PT ;  /* 0x000000280600720c */ /* 0x000fe20003f84070 */
[----:B------:R-:W-:Y:S01]  /*25c0*/  IMAD.HI.U32 R5, R8, R11, RZ ;  /* 0x0000000b08057227 */ /* 0x000fe200078e00ff */
[----:B------:R-:W-:-:S03]  /*25d0*/  IABS R13, R17 ;  /* 0x00000011000d7213 */ /* 0x000fc60000000000 */
[----:B------:R-:W-:Y:S01]  /*25e0*/  @!P3 IMAD.IADD R90, R90, 0x1, -R6 ;  /* 0x000000015a5ab824 */ /* 0x000fe200078e0a06 */
[----:B------:R-:W-:Y:S01]  /*25f0*/  ISETP.GE.AND P3, PT, R10, RZ, PT ;  /* 0x000000ff0a00720c */ /* 0x000fe20003f66270 */
[----:B------:R-:W-:Y:S01]  /*2600*/  @!P2 IMAD.MOV R92, RZ, RZ, -R92 ;  /* 0x000000ffff5ca224 */ /* 0x000fe200078e0a5c */
[----:B------:R-:W-:Y:S01]  /*2610*/  ISETP.GT.U32.AND P2, PT, R6, R98, PT ;  /* 0x000000620600720c */ /* 0x000fe20003f44070 */
[----:B------:R-:W-:Y:S01]  /*2620*/  IMAD.MOV R94, RZ, RZ, -R5 ;  /* 0x000000ffff5e7224 */ /* 0x000fe200078e0a05 */
[----:B------:R-:W-:Y:S01]  /*2630*/  LOP3.LUT R10, R7, 0x58, RZ, 0xfc, !PT ;  /* 0x00000058070a7812 */ /* 0x000fe200078efcff */
[----:B------:R-:W-:-:S03]  /*2640*/  IMAD.HI.U32 R5, R8, R15, RZ ;  /* 0x0000000f08057227 */ /* 0x000fc600078e00ff */
[----:B------:R-:W-:Y:S01]  /*2650*/  IABS R9, R10 ;  /* 0x0000000a00097213 */ /* 0x000fe20000000000 */
[----:B------:R-:W-:Y:S01]  /*2660*/  @!P1 IMAD.MOV R90, RZ, RZ, -R90 ;  /* 0x000000ffff5a9224 */ /* 0x000fe200078e0a5a */
[C---:B------:R-:W-:Y:S01]  /*2670*/  ISETP.GT.U32.AND P1, PT, R6.reuse, R42, PT ;  /* 0x0000002a0600720c */ /* 0x040fe20003f24070 */
[----:B------:R-:W-:Y:S02]  /*2680*/  IMAD.MOV R5, RZ, RZ, -R5 ;  /* 0x000000ffff057224 */ /* 0x000fe400078e0a05 */
[C---:B------:R-:W-:Y:S02]  /*2690*/  IMAD R94, R6.reuse, R94, R11 ;  /* 0x0000005e065e7224 */ /* 0x040fe400078e020b */
[----:B------:R-:W-:Y:S01]  /*26a0*/  IMAD R96, R6, R5, R15 ;  /* 0x0000000506607224 */ /* 0x000fe200078e020f */
[----:B------:R-:W-:Y:S01]  /*26b0*/  LOP3.LUT R15, R7, 0x5a, RZ, 0xfc, !PT ;  /* 0x0000005a070f7812 */ /* 0x000fe200078efcff */
[----:B------:R-:W-:-:S03]  /*26c0*/  IMAD.HI.U32 R5, R8, R9, RZ ;  /* 0x0000000908057227 */ /* 0x000fc600078e00ff */
[----:B------:R-:W-:Y:S01]  /*26d0*/  ISETP.GT.U32.AND P0, PT, R6, R96, PT ;  /* 0x000000600600720c */ /* 0x000fe20003f04070 */
[--C-:B------:R-:W-:Y:S01]  /*26e0*/  @!P4 IMAD.IADD R40, R40, 0x1, -R6.reuse ;  /* 0x000000012828c824 */ /* 0x100fe200078e0a06 */
[----:B------:R-:W-:Y:S01]  /*26f0*/  ISETP.GT.U32.AND P4, PT, R6, R94, PT ;  /* 0x0000005e0600720c */ /* 0x000fe20003f84070 */
[--C-:B------:R-:W-:Y:S01]  /*2700*/  @!P2 IMAD.IADD R98, R98, 0x1, -R6.reuse ;  /* 0x000000016262a824 */ /* 0x100fe200078e0a06 */
[----:B------:R-:W-:Y:S01]  /*2710*/  IABS R11, R15 ;  /* 0x0000000f000b7213 */ /* 0x000fe20000000000 */
[----:B------:R-:W-:Y:S02]  /*2720*/  IMAD.MOV R5, RZ, RZ, -R5 ;  /* 0x000000ffff057224 */ /* 0x000fe400078e0a05 */
[----:B------:R-:W-:Y:S01]  /*2730*/  @!P1 IMAD.IADD R42, R42, 0x1, -R6 ;  /* 0x000000012a2a9824 */ /* 0x000fe200078e0a06 */
[C---:B------:R-:W-:Y:S01]  /*2740*/  ISETP.GT.U32.AND P2, PT, R6.reuse, R98, PT ;  /* 0x000000620600720c */ /* 0x040fe20003f44070 */
[----:B------:R-:W-:Y:S02]  /*2750*/  IMAD R100, R6, R5, R9 ;  /* 0x0000000506647224 */ /* 0x000fe400078e0209 */
[----:B------:R-:W-:Y:S01]  /*2760*/  IMAD.HI.U32 R5, R8, R11, RZ ;  /* 0x0000000b08057227 */ /* 0x000fe200078e00ff */
[----:B------:R-:W-:-:S03]  /*2770*/  ISETP.GT.U32.AND P1, PT, R6, R42, PT ;  /* 0x0000002a0600720c */ /* 0x000fc60003f24070 */
[----:B------:R-:W-:Y:S02]  /*2780*/  IMAD.MOV R5, RZ, RZ, -R5 ;  /* 0x000000ffff057224 */ /* 0x000fe400078e0a05 */
[--C-:B------:R-:W-:Y:S02]  /*2790*/  @!P4 IMAD.IADD R94, R94, 0x1, -R6.reuse ;  /* 0x000000015e5ec824 */ /* 0x100fe400078e0a06 */
[--C-:B------:R-:W-:Y:S02]  /*27a0*/  @!P0 IMAD.IADD R96, R96, 0x1, -R6.reuse ;  /* 0x0000000160608824 */ /* 0x100fe400078e0a06 */
[C---:B------:R-:W-:Y:S01]  /*27b0*/  IMAD R102, R6.reuse, R5, R11 ;  /* 0x0000000506667224 */ /* 0x040fe200078e020b */
[----:B------:R-:W-:Y:S01]  /*27c0*/  ISETP.GT.U32.AND P4, PT, R6, R94, PT ;  /* 0x0000005e0600720c */ /* 0x000fe20003f84070 */
[----:B------:R-:W-:Y:S01]  /*27d0*/  @!P2 IMAD.IADD R98, R98, 0x1, -R6 ;  /* 0x000000016262a824 */ /* 0x000fe200078e0a06 */
[C---:B------:R-:W-:Y:S01]  /*27e0*/  ISETP.GT.U32.AND P0, PT, R6.reuse, R96, PT ;  /* 0x000000600600720c */ /* 0x040fe20003f04070 */
[----:B------:R-:W-:Y:S01]  /*27f0*/  @!P5 IMAD.MOV R40, RZ, RZ, -R40 ;  /* 0x000000ffff28d224 */ /* 0x000fe200078e0a28 */
[----:B------:R-:W-:Y:S01]  /*2800*/  ISETP.GT.U32.AND P2, PT, R6, R102, PT ;  /* 0x000000660600720c */ /* 0x000fe20003f44070 */
[----:B------:R-:W-:Y:S01]  /*2810*/  @!P1 IMAD.IADD R42, R42, 0x1, -R6 ;  /* 0x000000012a2a9824 */ /* 0x000fe200078e0a06 */
[----:B------:R-:W-:Y:S01]  /*2820*/  ISETP.GE.AND P5, PT, R19, RZ, PT ;  /* 0x000000ff1300720c */ /* 0x000fe20003fa6270 */
[----:B------:R-:W-:Y:S01]  /*2830*/  IMAD.HI.U32 R9, R8, R13, RZ ;  /* 0x0000000d08097227 */ /* 0x000fe200078e00ff */
[----:B------:R-:W-:-:S02]  /*2840*/  ISETP.GT.U32.AND P1, PT, R6, R100, PT ;  /* 0x000000640600720c */ /* 0x000fc40003f24070 */
[C---:B------:R-:W-:Y:S01]  /*2850*/  LOP3.LUT R5, R7.reuse, 0x5e, RZ, 0xfc, !PT ;  /* 0x0000005e07057812 */ /* 0x040fe200078efcff */
[----:B------:R-:W-:Y:S01]  /*2860*/  IMAD.MOV R9, RZ, RZ, -R9 ;  /* 0x000000ffff097224 */ /* 0x000fe200078e0a09 */
[----:B------:R-:W-:Y:S01]  /*2870*/  LOP3.LUT R19, R7, 0x64, RZ, 0xfc, !PT ;  /* 0x0000006407137812 */ /* 0x000fe200078efcff */
[--C-:B------:R-:W-:Y:S01]  /*2880*/  @!P4 IMAD.IADD R94, R94, 0x1, -R6.reuse ;  /* 0x000000015e5ec824 */ /* 0x100fe200078e0a06 */
[----:B------:R-:W-:Y:S01]  /*2890*/  ISETP.GE.AND P4, PT, R21, RZ, PT ;  /* 0x000000ff1500720c */ /* 0x000fe20003f86270 */
[--C-:B------:R-:W-:Y:S01]  /*28a0*/  @!P0 IMAD.IADD R96, R96, 0x1, -R6.reuse ;  /* 0x0000000160608824 */ /* 0x100fe200078e0a06 */
[----:B------:R-:W-:Y:S01]  /*28b0*/  IABS R11, R5 ;  /* 0x00000005000b7213 */ /* 0x000fe20000000000 */
[--C-:B------:R-:W-:Y:S01]  /*28c0*/  @!P2 IMAD.IADD R102, R102, 0x1, -R6.reuse ;  /* 0x000000016666a824 */ /* 0x100fe200078e0a06 */
[----:B------:R-:W-:Y:S01]  /*28d0*/  ISETP.GE.AND P0, PT, R17, RZ, PT ;  /* 0x000000ff1100720c */ /* 0x000fe20003f06270 */
[----:B------:R-:W-:Y:S01]  /*28e0*/  IMAD R108, R6, R9, R13 ;  /* 0x00000009066c7224 */ /* 0x000fe200078e020d */
[----:B------:R-:W-:Y:S01]  /*28f0*/  LOP3.LUT R9, R7, 0x60, RZ, 0xfc, !PT ;  /* 0x0000006007097812 */ /* 0x000fe200078efcff */
[----:B------:R-:W-:Y:S01]  /*2900*/  @!P1 IMAD.IADD R100, R100, 0x1, -R6 ;  /* 0x0000000164649824 */ /* 0x000fe200078e0a06 */
[----:B------:R-:W-:Y:S01]  /*2910*/  ISETP.GT.U32.AND P2, PT, R6, R102, PT ;  /* 0x000000660600720c */ /* 0x000fe20003f44070 */
[----:B------:R-:W-:Y:S01]  /*2920*/  @!P5 IMAD.MOV R96, RZ, RZ, -R96 ;  /* 0x000000ffff60d224 */ /* 0x000fe200078e0a60 */
[----:B------:R-:W-:Y:S01]  /*2930*/  ISETP.GE.AND P5, PT, R5, RZ, PT ;  /* 0x000000ff0500720c */ /* 0x000fe20003fa6270 */
[----:B------:R-:W-:Y:S01]  /*2940*/  IMAD.HI.U32 R5, R8, R11, RZ ;  /* 0x0000000b08057227 */ /* 0x000fe200078e00ff */
[----:B------:R-:W-:-:S02]  /*2950*/  ISETP.GT.U32.AND P1, PT, R6, R100, PT ;  /* 0x000000640600720c */ /* 0x000fc40003f24070 */
[----:B------:R-:W-:Y:S01]  /*2960*/  IABS R13, R9 ;  /* 0x00000009000d7213 */ /* 0x000fe20000000000 */
[----:B------:R-:W-:Y:S01]  /*2970*/  IMAD.MOV R5, RZ, RZ, -R5 ;  /* 0x000000ffff057224 */ /* 0x000fe200078e0a05 */
[----:B------:R-:W-:Y:S01]  /*2980*/  IABS R17, R19 ;  /* 0x0000001300117213 */ /* 0x000fe20000000000 */
[----:B------:R-:W-:Y:S01]  /*2990*/  @!P6 IMAD.MOV R94, RZ, RZ, -R94 ;  /* 0x000000ffff5ee224 */ /* 0x000fe200078e0a5e */
[----:B------:R-:W-:Y:S01]  /*29a0*/  ISETP.GE.AND P6, PT, R10, RZ, PT ;  /* 0x000000ff0a00720c */ /* 0x000fe20003fc6270 */
[----:B------:R-:W-:Y:S01]  /*29b0*/  @!P4 IMAD.MOV R98, RZ, RZ, -R98 ;  /* 0x000000ffff62c224 */ /* 0x000fe200078e0a62 */
[----:B------:R-:W-:Y:S01]  /*29c0*/  ISETP.GE.AND P4, PT, R9, RZ, PT ;  /* 0x000000ff0900720c */ /* 0x000fe20003f86270 */
[----:B------:R-:W-:Y:S01]  /*29d0*/  IMAD.HI.U32 R9, R8, R13, RZ ;  /* 0x0000000d08097227 */ /* 0x000fe200078e00ff */
[C---:B------:R-:W-:Y:S02]  /*29e0*/  LOP3.LUT R10, R7.reuse, 0x62, RZ, 0xfc, !PT ;  /* 0x00000062070a7812 */ /* 0x040fe400078efcff */
[----:B------:R-:W-:Y:S01]  /*29f0*/  LOP3.LUT R21, R7, 0x66, RZ, 0xfc, !PT ;  /* 0x0000006607157812 */ /* 0x000fe200078efcff */
[----:B------:R-:W-:-:S02]  /*2a00*/  IMAD R104, R6, R5, R11 ;  /* 0x0000000506687224 */ /* 0x000fc400078e020b */
[----:B------:R-:W-:Y:S01]  /*2a10*/  IMAD.MOV R9, RZ, RZ, -R9 ;  /* 0x000000ffff097224 */ /* 0x000fe200078e0a09 */
[----:B------:R-:W-:Y:S01]  /*2a20*/  IABS R11, R21 ;  /* 0x00000015000b7213 */ /* 0x000fe20000000000 */
[--C-:B------:R-:W-:Y:S01]  /*2a30*/  @!P2 IMAD.IADD R102, R102, 0x1, -R6.reuse ;  /* 0x000000016666a824 */ /* 0x100fe200078e0a06 */
[----:B------:R-:W-:Y:S01]  /*2a40*/  ISETP.GT.U32.AND P2, PT, R6, R104, PT ;  /* 0x000000680600720c */ /* 0x000fe20003f44070 */
[----:B------:R-:W-:Y:S01]  /*2a50*/  @!P1 IMAD.IADD R100, R100, 0x1, -R6 ;  /* 0x0000000164649824 */ /* 0x000fe200078e0a06 */
[C---:B------:R-:W-:Y:S01]  /*2a60*/  ISETP.GT.U32.AND P1, PT, R6.reuse, R108, PT ;  /* 0x0000006c0600720c */ /* 0x040fe20003f24070 */
[C---:B------:R-:W-:Y:S01]  /*2a70*/  IMAD R106, R6.reuse, R9, R13 ;  /* 0x00000009066a7224 */ /* 0x040fe200078e020d */
[----:B------:R-:W-:Y:S01]  /*2a80*/  IABS R13, R23 ;  /* 0x00000017000d7213 */ /* 0x000fe20000000000 */
[----:B------:R-:W-:Y:S02]  /*2a90*/  @!P6 IMAD.MOV R100, RZ, RZ, -R100 ;  /* 0x000000ffff64e224 */ /* 0x000fe400078e0a64 */
        /* <DEDUP_REMOVED lines=9> */
[----:B------:R-:W-:Y:S02]  /*2b30*/  @!P6 IMAD.IADD R106, R106, 0x1, -R6 ;  /* 0x000000016a6ae824 */ /* 0x000fe400078e0a06 */
[----:B------:R-:W-:Y:S02]  /*2b40*/  IMAD.MOV R5, RZ, RZ, -R5 ;  /* 0x000000ffff057224 */ /* 0x000fe400078e0a05 */
[C---:B------:R-:W-:Y:S01]  /*2b50*/  IMAD R216, R6.reuse, R9, R17 ;  /* 0x0000000906d87224 */ /* 0x040fe200078e0211 */
[C---:B------:R-:W-:Y:S01]  /*2b60*/  ISETP.GT.U32.AND P6, PT, R6.reuse, R106, PT ;  /* 0x0000006a0600720c */ /* 0x040fe20003fc4070 */
[----:B------:R-:W-:Y:S01]  /*2b70*/  IMAD R112, R6, R5, R15 ;  /* 0x0000000506707224 */ /* 0x000fe200078e020f */
[----:B------:R-:W-:Y:S01]  /*2b80*/  IABS R15, R25 ;  /* 0x00000019000f7213 */ /* 0x000fe20000000000 */
[----:B------:R-:W-:Y:S01]  /*2b90*/  IMAD.HI.U32 R5, R8, R11, RZ ;  /* 0x0000000b08057227 */ /* 0x000fe200078e00ff */
[----:B------:R-:W-:-:S03]  /*2ba0*/  IABS R17, R27 ;  /* 0x0000001b00117213 */ /* 0x000fc60000000000 */
[--C-:B------:R-:W-:Y:S01]  /*2bb0*/  @!P2 IMAD.IADD R104, R104, 0x1, -R6.reuse ;  /* 0x000000016868a824 */ /* 0x100fe200078e0a06 */
[----:B------:R-:W-:Y:S01]  /*2bc0*/  ISETP.GT.U32.AND P2, PT, R6, R112, PT ;  /* 0x000000700600720c */ /* 0x000fe20003f44070 */
[----:B------:R-:W-:Y:S02]  /*2bd0*/  IMAD.MOV R110, RZ, RZ, -R5 ;  /* 0x000000ffff6e7224 */ /* 0x000fe400078e0a05 */
[--C-:B------:R-:W-:Y:S02]  /*2be0*/  @!P1 IMAD.IADD R108, R108, 0x1, -R6.reuse ;  /* 0x000000016c6c9824 */ /* 0x100fe400078e0a06 */
[----:B------:R-:W-:Y:S01]  /*2bf0*/  @!P6 IMAD.IADD R106, R106, 0x1, -R6 ;  /* 0x000000016a6ae824 */ /* 0x000fe200078e0a06 */
[----:B------:R-:W-:Y:S01]  /*2c00*/  ISETP.GT.U32.AND P6, PT, R6, R216, PT ;  /* 0x000000d80600720c */ /* 0x000fe20003fc4070 */
[----:B------:R-:W-:Y:S01]  /*2c10*/  IMAD.HI.U32 R5, R8, R13, RZ ;  /* 0x0000000d08057227 */ /* 0x000fe200078e00ff */
[----:B------:R-:W-:-:S03]  /*2c20*/  ISETP.GT.U32.AND P1, PT, R6, R108, PT ;  /* 0x0000006c0600720c */ /* 0x000fc60003f24070 */
[----:B------:R-:W-:Y:S02]  /*2c30*/  IMAD R110, R6, R110, R11 ;  /* 0x0000006e066e7224 */ /* 0x000fe400078e020b */
[----:B------:R-:W-:Y:S02]  /*2c40*/  IMAD.MOV R114, RZ, RZ, -R5 ;  /* 0x000000ffff727224 */ /* 0x000fe400078e0a05 */
[--C-:B------:R-:W-:Y:S01]  /*2c50*/  @!P2 IMAD.IADD R112, R112, 0x1, -R6.reuse ;  /* 0x000000017070a824 */ /* 0x100fe200078e0a06 */
[C---:B------:R-:W-:Y:S01]  /*2c60*/  ISETP.GT.U32.AND P2, PT, R6.reuse, R110, PT ;  /* 0x0000006e0600720c */ /* 0x040fe20003f44070 */
[----:B------:R-:W-:Y:S02]  /*2c70*/  IMAD R114, R6, R114, R13 ;  /* 0x0000007206727224 */ /* 0x000fe400078e020d */
[--C-:B------:R-:W-:Y:S02]  /*2c80*/  @!P6 IMAD.IADD R216, R216, 0x1, -R6.reuse ;  /* 0x00000001d8d8e824 */ /* 0x100fe400078e0a06 */
[----:B------:R-:W-:Y:S01]  /*2c90*/  @!P1 IMAD.IADD R108, R108, 0x1, -R6 ;  /* 0x000000016c6c9824 */ /* 0x000fe200078e0a06 */
[----:B------:R-:W-:Y:S01]  /*2ca0*/  ISETP.GT.U32.AND P6, PT, R6, R114, PT ;  /* 0x000000720600720c */ /* 0x000fe20003fc4070 */
[----:B------:R-:W-:Y:S01]  /*2cb0*/  @!P5 IMAD.MOV R104, RZ, RZ, -R104 ;  /* 0x000000ffff68d224 */ /* 0x000fe200078e0a68 */
[----:B------:R-:W-:Y:S01]  /*2cc0*/  ISETP.GE.AND P1, PT, R19, RZ, PT ;  /* 0x000000ff1300720c */ /* 0x000fe20003f26270 */
[----:B------:R-:W-:Y:S01]  /*2cd0*/  IMAD.HI.U32 R9, R8, R15, RZ ;  /* 0x0000000f08097227 */ /* 0x000fe200078e00ff */
[----:B------:R-:W-:-:S03]  /*2ce0*/  IABS R19, R29 ;  /* 0x0000001d00137213 */ /* 0x000fc60000000000 */
[----:B------:R-:W-:Y:S01]  /*2cf0*/  @!P2 IMAD.IADD R110, R110, 0x1, -R6 ;  /* 0x000000016e6ea824 */ /* 0x000fe200078e0a06 */
[----:B------:R-:W-:Y:S01]  /*2d00*/  ISETP.GT.U32.AND P2, PT, R6, R216, PT ;  /* 0x000000d80600720c */ /* 0x000fe20003f44070 */
[----:B------:R-:W-:-:S03]  /*2d10*/  IMAD.HI.U32 R5, R8, R19, RZ ;  /* 0x0000001308057227 */ /* 0x000fc600078e00ff */
[----:B------:R-:W-:Y:S01]  /*2d20*/  ISETP.GT.U32.AND P5, PT, R6, R110, PT ;  /* 0x0000006e0600720c */ /* 0x000fe20003fa4070 */
[----:B------:R-:W-:Y:S01]  /*2d30*/  @!P3 IMAD.MOV R102, RZ, RZ, -R102 ;  /* 0x000000ffff66b224 */ /* 0x000fe200078e0a66 */
[----:B------:R-:W-:Y:S01]  /*2d40*/  ISETP.GE.AND P3, PT, R10, RZ, PT ;  /* 0x000000ff0a00720c */ /* 0x000fe20003f66270 */
[----:B------:R-:W-:Y:S02]  /*2d50*/  @!P6 IMAD.IADD R114, R114, 0x1, -R6 ;  /* 0x000000017272e824 */ /* 0x000fe400078e0a06 */
[----:B------:R-:W-:-:S03]  /*2d60*/  IMAD.HI.U32 R10, R8, R17, RZ ;  /* 0x00000011080a7227 */ /* 0x000fc600078e00ff */
[C---:B------:R-:W-:Y:S01]  /*2d70*/  ISETP.GT.U32.AND P6, PT, R6.reuse, R114, PT ;  /* 0x000000720600720c */ /* 0x040fe20003fc4070 */
[----:B------:R-:W-:Y:S02]  /*2d80*/  IMAD.MOV R9, RZ, RZ, -R9 ;  /* 0x000000ffff097224 */ /* 0x000fe400078e0a09 */
[----:B------:R-:W-:Y:S02]  /*2d90*/  IMAD.MOV R5, RZ, RZ, -R5 ;  /* 0x000000ffff057224 */ /* 0x000fe400078e0a05 */
[----:B------:R-:W-:Y:S02]  /*2da0*/  IMAD.MOV R10, RZ, RZ, -R10 ;  /* 0x000000ffff0a7224 */ /* 0x000fe400078e0a0a */
[C---:B------:R-:W-:Y:S01]  /*2db0*/  IMAD R214, R6.reuse, R9, R15 ;  /* 0x0000000906d67224 */ /* 0x040fe200078e020f */
[C---:B------:R-:W-:Y:S01]  /*2dc0*/  LOP3.LUT R15, R7.reuse, 0x72, RZ, 0xfc, !PT ;  /* 0x00000072070f7812 */ /* 0x040fe200078efcff */
[C---:B------:R-:W-:Y:S01]  /*2dd0*/  IMAD R222, R6.reuse, R5, R19 ;  /* 0x0000000506de7224 */ /* 0x040fe200078e0213 */
[C---:B------:R-:W-:Y:S01]  /*2de0*/  LOP3.LUT R19, R7.reuse, 0x80, RZ, 0xfc, !PT ;  /* 0x0000008007137812 */ /* 0x040fe200078efcff */
[----:B------:R-:W-:Y:S01]  /*2df0*/  IMAD R218, R6, R10, R17 ;  /* 0x0000000a06da7224 */ /* 0x000fe200078e0211 */
[----:B------:R-:W-:Y:S01]  /*2e00*/  LOP3.LUT R10, R7, 0x70, RZ, 0xfc, !PT ;  /* 0x00000070070a7812 */ /* 0x000fe200078efcff */
[----:B------:R-:W-:Y:S01]  /*2e10*/  @!P5 IMAD.IADD R110, R110, 0x1, -R6 ;  /* 0x000000016e6ed824 */ /* 0x000fe200078e0a06 */
[----:B------:R-:W-:Y:S01]  /*2e20*/  IABS R13, R15 ;  /* 0x0000000f000d7213 */ /* 0x000fe20000000000 */
[----:B------:R-:W-:Y:S01]  /*2e30*/  @!P4 IMAD.MOV R106, RZ, RZ, -R106 ;  /* 0x000000ffff6ac224 */ /* 0x000fe200078e0a6a */
[----:B------:R-:W-:Y:S01]  /*2e40*/  ISETP.GT.U32.AND P5, PT, R6, R222, PT ;  /* 0x000000de0600720c */ /* 0x000fe20003fa4070 */
[----:B------:R-:W-:Y:S01]  /*2e50*/  @!P2 IMAD.IADD R216, R216, 0x1, -R6 ;  /* 0x00000001d8d8a824 */ /* 0x000fe200078e0a06 */
[----:B------:R-:W-:Y:S01]  /*2e60*/  IABS R11, R10 ;  /* 0x0000000a000b7213 */ /* 0x000fe20000000000 */
[----:B------:R-:W-:Y:S01]  /*2e70*/  IMAD.HI.U32 R9, R8, R13, RZ ;  /* 0x0000000d08097227 */ /* 0x000fe200078e00ff */
[----:B------:R-:W-:-:S02]  /*2e80*/  ISETP.GT.U32.AND P4, PT, R6, R214, PT ;  /* 0x000000d60600720c */ /* 0x000fc40003f84070 */
[----:B------:R-:W-:Y:S01]  /*2e90*/  ISETP.GE.AND P2, PT, R21, RZ, PT ;  /* 0x000000ff1500720c */ /* 0x000fe20003f46270 */
[----:B------:R-:W-:Y:S01]  /*2ea0*/  @!P6 IMAD.IADD R114, R114, 0x1, -R6 ;  /* 0x000000017272e824 */ /* 0x000fe200078e0a06 */
[----:B------:R-:W-:Y:S01]  /*2eb0*/  ISETP.GE.AND P6, PT, R23, RZ, PT ;  /* 0x000000ff1700720c */ /* 0x000fe20003fc6270 */
[----:B------:R-:W-:Y:S01]  /*2ec0*/  @!P0 IMAD.MOV R108, RZ, RZ, -R108 ;  /* 0x000000ffff6c8224 */ /* 0x000fe200078e0a6c */
[----:B------:R-:W-:Y:S01]  /*2ed0*/  ISETP.GT.U32.AND P0, PT, R6, R112, PT ;  /* 0x000000700600720c */ /* 0x000fe20003f04070 */
[----:B------:R-:W-:Y:S01]  /*2ee0*/  IMAD.HI.U32 R5, R8, R11, RZ ;  /* 0x0000000b08057227 */ /* 0x000fe200078e00ff */
[C---:B------:R-:W-:Y:S02]  /*2ef0*/  LOP3.LUT R17, R7.reuse, 0x76, RZ, 0xfc, !PT ;  /* 0x0000007607117812 */ /* 0x040fe400078efcff */
[C---:B------:R-:W-:Y:S01]  /*2f00*/  LOP3.LUT R21, R7.reuse, 0x82, RZ, 0xfc, !PT ;  /* 0x0000008207157812 */ /* 0x040fe200078efcff */
[----:B------:R-:W-:Y:S01]  /*2f10*/  IMAD.MOV R9, RZ, RZ, -R9 ;  /* 0x000000ffff097224 */ /* 0x000fe200078e0a09 */
[----:B------:R-:W-:Y:S01]  /*2f20*/  LOP3.LUT R23, R7, 0x84, RZ, 0xfc, !PT ;  /* 0x0000008407177812 */ /* 0x000fe200078efcff */
[----:B------:R-:W-:-:S02]  /*2f30*/  IMAD.MOV R5, RZ, RZ, -R5 ;  /* 0x000000ffff057224 */ /* 0x000fc400078e0a05 */
[----:B------:R-:W-:Y:S01]  /*2f40*/  IMAD R224, R6, R9, R13 ;  /* 0x0000000906e07224 */ /* 0x000fe200078e020d */
[----:B------:R-:W-:Y:S01]  /*2f50*/  LOP3.LUT R9, R7, 0x74, RZ, 0xfc, !PT ;  /* 0x0000007407097812 */ /* 0x000fe200078efcff */
[--C-:B------:R-:W-:Y:S01]  /*2f60*/  @!P5 IMAD.IADD R222, R222, 0x1, -R6.reuse ;  /* 0x00000001deded824 */ /* 0x100fe200078e0a06 */
[----:B------:R-:W-:Y:S01]  /*2f70*/  IABS R13, R17 ;  /* 0x00000011000d7213 */ /* 0x000fe20000000000 */
[----:B------:R-:W-:Y:S01]  /*2f80*/  @!P4 IMAD.IADD R214, R214, 0x1, -R6 ;  /* 0x00000001d6d6c824 */ /* 0x000fe200078e0a06 */
[----:B------:R-:W-:Y:S01]  /*2f90*/  ISETP.GE.AND P4, PT, R25, RZ, PT ;  /* 0x000000ff1900720c */ /* 0x000fe20003f86270 */
[C---:B------:R-:W-:Y:S01]  /*2fa0*/  IMAD R220, R6.reuse, R5, R11 ;  /* 0x0000000506dc7224 */ /* 0x040fe200078e020b */
[----:B------:R-:W-:Y:S01]  /*2fb0*/  IABS R11, R9 ;  /* 0x00000009000b7213 */ /* 0x000fe20000000000 */
        /* <DEDUP_REMOVED lines=8> */
[----:B------:R-:W-:Y:S01]  /*3040*/  IMAD.HI.U32 R5, R8, R11, RZ ;  /* 0x0000000b08057227 */ /* 0x000fe200078e00ff */
[----:B------:R-:W-:-:S02]  /*3050*/  ISETP.GT.U32.AND P0, PT, R6, R218, PT ;  /* 0x000000da0600720c */ /* 0x000fc40003f04070 */
[----:B------:R-:W-:Y:S01]  /*3060*/  LOP3.LUT R25, R7, 0x96, RZ, 0xfc, !PT ;  /* 0x0000009607197812 */ /* 0x000fe200078efcff */
[----:B------:R-:W-:Y:S02]  /*3070*/  IMAD.MOV R5, RZ, RZ, -R5 ;  /* 0x000000ffff057224 */ /* 0x000fe400078e0a05 */
[--C-:B------:R-:W-:Y:S01]  /*3080*/  @!P1 IMAD.IADD R222, R222, 0x1, -R6.reuse ;  /* 0x00000001dede9824 */ /* 0x100fe200078e0a06 */
[----:B------:R-:W-:Y:S01]  /*3090*/  ISETP.GE.AND P1, PT, R15, RZ, PT ;  /* 0x000000ff0f00720c */ /* 0x000fe20003f26270 */
[----:B------:R-:W-:Y:S01]  /*30a0*/  IMAD R226, R6, R5, R11 ;  /* 0x0000000506e27224 */ /* 0x000fe200078e020b */
[----:B------:R-:W-:Y:S01]  /*30b0*/  LOP3.LUT R5, R7, 0x78, RZ, 0xfc, !PT ;  /* 0x0000007807057812 */ /* 0x000fe200078efcff */
[--C-:B------:R-:W-:Y:S01]  /*30c0*/  @!P5 IMAD.IADD R214, R214, 0x1, -R6.reuse ;  /* 0x00000001d6d6d824 */ /* 0x100fe200078e0a06 */
[----:B------:R-:W-:Y:S01]  /*30d0*/  ISETP.GT.U32.AND P5, PT, R6, R224, PT ;  /* 0x000000e00600720c */ /* 0x000fe20003fa4070 */
[----:B------:R-:W-:Y:S01]  /*30e0*/  @!P2 IMAD.IADD R220, R220, 0x1, -R6 ;  /* 0x00000001dcdca824 */ /* 0x000fe200078e0a06 */
[----:B------:R-:W-:Y:S01]  /*30f0*/  IABS R11, R5 ;  /* 0x00000005000b7213 */ /* 0x000fe20000000000 */
[----:B------:R-:W-:Y:S01]  /*3100*/  @!P6 IMAD.MOV R222, RZ, RZ, -R222 ;  /* 0x000000ffffdee224 */ /* 0x000fe200078e0ade */
[----:B------:R-:W-:Y:S01]  /*3110*/  ISETP.GT.U32.AND P6, PT, R6, R226, PT ;  /* 0x000000e20600720c */ /* 0x000fe20003fc4070 */
[----:B------:R-:W-:Y:S01]  /*3120*/  @!P0 IMAD.IADD R218, R218, 0x1, -R6 ;  /* 0x00000001dada8824 */ /* 0x000fe200078e0a06 */
[----:B------:R-:W-:Y:S01]  /*3130*/  ISETP.GE.AND P0, PT, R27, RZ, PT ;  /* 0x000000ff1b00720c */ /* 0x000fe20003f06270 */
[----:B------:R-:W-:Y:S01]  /*3140*/  @!P4 IMAD.MOV R214, RZ, RZ, -R214 ;  /* 0x000000ffffd6c224 */ /* 0x000fe200078e0ad6 */
[C---:B------:R-:W-:Y:S01]  /*3150*/  ISETP.GT.U32.AND P4, PT, R6.reuse, R220, PT ;  /* 0x000000dc0600720c */ /* 0x040fe20003f84070 */
[----:B------:R-:W-:Y:S01]  /*3160*/  @!P3 IMAD.MOV R112, RZ, RZ, -R112 ;  /* 0x000000ffff70b224 */ /* 0x000fe200078e0a70 */
[----:B------:R-:W-:-:S02]  /*3170*/  ISETP.GT.U32.AND P3, PT, R6, R218, PT ;  /* 0x000000da0600720c */ /* 0x000fc40003f64070 */
[----:B------:R-:W-:Y:S01]  /*3180*/  ISETP.GE.AND P2, PT, R9, RZ, PT ;  /* 0x000000ff0900720c */ /* 0x000fe20003f46270 */
[----:B------:R-:W-:Y:S01]  /*3190*/  @!P5 IMAD.IADD R224, R224, 0x1, -R6 ;  /* 0x00000001e0e0d824 */ /* 0x000fe200078e0a06 */
[----:B------:R-:W-:Y:S01]  /*31a0*/  LOP3.LUT R27, R7, 0x98, RZ, 0xfc, !PT ;  /* 0x00000098071b7812 */ /* 0x000fe200078efcff */
[----:B------:R-:W-:-:S03]  /*31b0*/  IMAD.HI.U32 R9, R8, R13, RZ ;  /* 0x0000000d08097227 */ /* 0x000fc600078e00ff */
[----:B------:R-:W-:Y:S01]  /*31c0*/  ISETP.GT.U32.AND P5, PT, R6, R224, PT ;  /* 0x000000e00600720c */ /* 0x000fe20003fa4070 */
[--C-:B------:R-:W-:Y:S02]  /*31d0*/  @!P6 IMAD.IADD R226, R226, 0x1, -R6.reuse ;  /* 0x00000001e2e2e824 */ /* 0x100fe400078e0a06 */
[--C-:B------:R-:W-:Y:S01]  /*31e0*/  @!P4 IMAD.IADD R220, R220, 0x1, -R6.reuse ;  /* 0x00000001dcdcc824 */ /* 0x100fe200078e0a06 */
[----:B------:R-:W-:Y:S01]  /*31f0*/  ISETP.GE.AND P4, PT, R5, RZ, PT ;  /* 0x000000ff0500720c */ /* 0x000fe20003f86270 */
[----:B------:R-:W-:Y:S01]  /*3200*/  @!P3 IMAD.IADD R218, R218, 0x1, -R6 ;  /* 0x00000001dadab824 */ /* 0x000fe200078e0a06 */
[----:B------:R-:W-:Y:S01]  /*3210*/  ISETP.GT.U32.AND P6, PT, R6, R226, PT ;  /* 0x000000e20600720c */ /* 0x000fe20003fc4070 */
[----:B------:R-:W-:Y:S01]  /*3220*/  IMAD.HI.U32 R5, R8, R11, RZ ;  /* 0x0000000b08057227 */ /* 0x000fe200078e00ff */
[----:B------:R-:W-:-:S03]  /*3230*/  ISETP.GE.AND P3, PT, R10, RZ, PT ;  /* 0x000000ff0a00720c */ /* 0x000fc60003f66270 */
[----:B------:R-:W-:Y:S01]  /*3240*/  @!P0 IMAD.MOV R218, RZ, RZ, -R218 ;  /* 0x000000ffffda8224 */ /* 0x000fe200078e0ada */
[----:B------:R-:W-:Y:S01]  /*3250*/  ISETP.GE.AND P0, PT, R17, RZ, PT ;  /* 0x000000ff1100720c */ /* 0x000fe20003f06270 */
[----:B------:R-:W-:Y:S01]  /*3260*/  IMAD.MOV R5, RZ, RZ, -R5 ;  /* 0x000000ffff057224 */ /* 0x000fe200078e0a05 */
[C---:B------:R-:W-:Y:S01]  /*3270*/  LOP3.LUT R17, R7.reuse, 0x7c, RZ, 0xfc, !PT ;  /* 0x0000007c07117812 */ /* 0x040fe200078efcff */
[----:B------:R-:W-:Y:S02]  /*3280*/  IMAD.MOV R9, RZ, RZ, -R9 ;  /* 0x000000ffff097224 */ /* 0x000fe400078e0a09 */
[C---:B------:R-:W-:Y:S01]  /*3290*/  IMAD R230, R6.reuse, R5, R11 ;  /* 0x0000000506e67224 */ /* 0x040fe200078e020b */
[----:B------:R-:W-:Y:S01]  /*32a0*/  IABS R15, R17 ;  /* 0x00000011000f7213 */ /* 0x000fe20000000000 */
[----:B------:R-:W-:Y:S01]  /*32b0*/  IMAD R228, R6, R9, R13 ;  /* 0x0000000906e47224 */ /* 0x000fe200078e020d */
[----:B------:R-:W-:Y:S01]  /*32c0*/  LOP3.LUT R9, R7, 0x7a, RZ, 0xfc, !PT ;  /* 0x0000007a07097812 */ /* 0x000fe200078efcff */
[----:B------:R-:W-:Y:S01]  /*32d0*/  @!P6 IMAD.IADD R226, R226, 0x1, -R6 ;  /* 0x00000001e2e2e824 */ /* 0x000fe200078e0a06 */
[----:B------:R-:W-:Y:S01]  /*32e0*/  ISETP.GT.U32.AND P6, PT, R6, R230, PT ;  /* 0x000000e60600720c */ /* 0x000fe20003fc4070 */
[----:B------:R-:W-:Y:S01]  /*32f0*/  IMAD.HI.U32 R10, R8, R15, RZ ;  /* 0x0000000f080a7227 */ /* 0x000fe200078e00ff */
[----:B------:R-:W-:-:S02]  /*3300*/  IABS R13, R9 ;  /* 0x00000009000d7213 */ /* 0x000fc40000000000 */
[----:B------:R-:W-:Y:S01]  /*3310*/  IABS R11, R19 ;  /* 0x00000013000b7213 */ /* 0x000fe20000000000 */
[----:B------:R-:W-:Y:S01]  /*3320*/  @!P3 IMAD.MOV R220, RZ, RZ, -R220 ;  /* 0x000000ffffdcb224 */ /* 0x000fe200078e0adc */
[----:B------:R-:W-:Y:S01]  /*3330*/  ISETP.GE.AND P3, PT, R9, RZ, PT ;  /* 0x000000ff0900720c */ /* 0x000fe20003f66270 */
[----:B------:R-:W-:Y:S01]  /*3340*/  @!P5 IMAD.IADD R224, R224, 0x1, -R6 ;  /* 0x00000001e0e0d824 */ /* 0x000fe200078e0a06 */
[----:B------:R-:W-:Y:S01]  /*3350*/  ISETP.GT.U32.AND P5, PT, R6, R228, PT ;  /* 0x000000e40600720c */ /* 0x000fe20003fa4070 */
[----:B------:R-:W-:Y:S02]  /*3360*/  IMAD.MOV R10, RZ, RZ, -R10 ;  /* 0x000000ffff0a7224 */ /* 0x000fe400078e0a0a */
[----:B------:R-:W-:-:S04]  /*3370*/  IMAD.HI.U32 R9, R8, R13, RZ ;  /* 0x0000000d08097227 */ /* 0x000fc800078e00ff */
[----:B------:R-:W-:Y:S01]  /*3380*/  @!P1 IMAD.MOV R224, RZ, RZ, -R224 ;  /* 0x000000ffffe09224 */ /* 0x000fe200078e0ae0 */
[----:B------:R-:W-:Y:S01]  /*3390*/  ISETP.GE.AND P1, PT, R17, RZ, PT ;  /* 0x000000ff1100720c */ /* 0x000fe20003f26270 */
[----:B------:R-:W-:Y:S01]  /*33a0*/  IMAD R234, R6, R10, R15 ;  /* 0x0000000a06ea7224 */ /* 0x000fe200078e020f */
[----:B------:R-:W-:Y:S01]  /*33b0*/  LOP3.LUT R17, R7, 0x7e, RZ, 0xfc, !PT ;  /* 0x0000007e07117812 */ /* 0x000fe200078efcff */
[----:B------:R-:W-:Y:S01]  /*33c0*/  IMAD.MOV R9, RZ, RZ, -R9 ;  /* 0x000000ffff097224 */ /* 0x000fe200078e0a09 */
[----:B------:R-:W-:Y:S01]  /*33d0*/  IABS R15, R23 ;  /* 0x00000017000f7213 */ /* 0x000fe20000000000 */
[--C-:B------:R-:W-:Y:S01]  /*33e0*/  @!P6 IMAD.IADD R230, R230, 0x1, -R6.reuse ;  /* 0x00000001e6e6e824 */ /* 0x100fe200078e0a06 */
[C---:B------:R-:W-:Y:S01]  /*33f0*/  ISETP.GT.U32.AND P6, PT, R6.reuse, R234, PT ;  /* 0x000000ea0600720c */ /* 0x040fe20003fc4070 */
[----:B------:R-:W-:Y:S01]  /*3400*/  IMAD R232, R6, R9, R13 ;  /* 0x0000000906e87224 */ /* 0x000fe200078e020d */
[----:B------:R-:W-:Y:S01]  /*3410*/  IABS R9, R17 ;  /* 0x0000001100097213 */ /* 0x000fe20000000000 */
[----:B------:R-:W-:Y:S01]  /*3420*/  @!P5 IMAD.IADD R228, R228, 0x1, -R6 ;  /* 0x00000001e4e4d824 */ /* 0x000fe200078e0a06 */
[----:B------:R-:W-:Y:S01]  /*3430*/  IABS R13, R21 ;  /* 0x00000015000d7213 */ /* 0x000fe20000000000 */
[----:B------:R-:W-:Y:S01]  /*3440*/  @!P2 IMAD.MOV R226, RZ, RZ, -R226 ;  /* 0x000000ffffe2a224 */ /* 0x000fe200078e0ae2 */
[----:B------:R-:W-:Y:S01]  /*3450*/  ISETP.GT.U32.AND P2, PT, R6, R230, PT ;  /* 0x000000e60600720c */ /* 0x000fe20003f44070 */
[----:B------:R-:W-:Y:S01]  /*3460*/  IMAD.HI.U32 R5, R8, R9, RZ ;  /* 0x0000000908057227 */ /* 0x000fe200078e00ff */
[----:B------:R-:W-:-:S03]  /*3470*/  ISETP.GT.U32.AND P5, PT, R6, R228, PT ;  /* 0x000000e40600720c */ /* 0x000fc60003fa4070 */
[----:B------:R-:W-:Y:S02]  /*3480*/  IMAD.MOV R5, RZ, RZ, -R5 ;  /* 0x000000ffff057224 */ /* 0x000fe400078e0a05 */
[----:B------:R-:W-:Y:S02]  /*3490*/  @!P6 IMAD.IADD R234, R234, 0x1, -R6 ;  /* 0x00000001eaeae824 */ /* 0x000fe400078e0a06 */
[----:B------:R-:W-:Y:S02]  /*34a0*/  IMAD R236, R6, R5, R9 ;  /* 0x0000000506ec7224 */ /* 0x000fe400078e0209 */
[----:B------:R-:W-:Y:S01]  /*34b0*/  IMAD.HI.U32 R5, R8, R11, RZ ;  /* 0x0000000b08057227 */ /* 0x000fe200078e00ff */
[----:B------:R-:W-:-:S03]  /*34c0*/  ISETP.GT.U32.AND P6, PT, R6, R234, PT ;  /* 0x000000ea0600720c */ /* 0x000fc60003fc4070 */
[----:B------:R-:W-:-:S04]  /*34d0*/  IMAD.HI.U32 R9, R8, R13, RZ ;  /* 0x0000000d08097227 */ /* 0x000fc800078e00ff */
[----:B------:R-:W-:Y:S02]  /*34e0*/  IMAD.MOV R5, RZ, RZ, -R5 ;  /* 0x000000ffff057224 */ /* 0x000fe400078e0a05 */
[--C-:B------:R-:W-:Y:S01]  /*34f0*/  @!P5 IMAD.IADD R228, R228, 0x1, -R6.reuse ;  /* 0x00000001e4e4d824 */ /* 0x100fe200078e0a06 */
[----:B------:R-:W-:Y:S01]  /*3500*/  ISETP.GT.U32.AND P5, PT, R6, R232, PT ;  /* 0x000000e80600720c */ /* 0x000fe20003fa4070 */
[----:B------:R-:W-:Y:S01]  /*3510*/  @!P2 IMAD.IADD R230, R230, 0x1, -R6 ;  /* 0x00000001e6e6a824 */ /* 0x000fe200078e0a06 */
[C---:B------:R-:W-:Y:S01]  /*3520*/  ISETP.GT.U32.AND P2, PT, R6.reuse, R236, PT ;  /* 0x000000ec0600720c */ /* 0x040fe20003f44070 */
[----:B------:R-:W-:Y:S02]  /*3530*/  IMAD.MOV R9, RZ, RZ, -R9 ;  /* 0x000000ffff097224 */ /* 0x000fe400078e0a09 */
[C---:B------:R-:W-:Y:S02]  /*3540*/  IMAD R238, R6.reuse, R5, R11 ;  /* 0x0000000506ee7224 */ /* 0x040fe400078e020b */
[C---:B------:R-:W-:Y:S01]  /*3550*/  IMAD R244, R6.reuse, R9, R13 ;  /* 0x0000000906f47224 */ /* 0x040fe200078e020d */
[----:B------:R-:W-:Y:S01]  /*3560*/  LOP3.LUT R13, R7, 0x86, RZ, 0xfc, !PT ;  /* 0x00000086070d7812 */ /* 0x000fe200078efcff */
[----:B------:R-:W-:Y:S01]  /*3570*/  @!P4 IMAD.MOV R230, RZ, RZ, -R230 ;  /* 0x000000ffffe6c224 */ /* 0x000fe200078e0ae6 */
[----:B------:R-:W-:Y:S01]  /*3580*/  ISETP.GT.U32.AND P4, PT, R6, R238, PT ;  /* 0x000000ee0600720c */ /* 0x000fe20003f84070 */
[----:B------:R-:W-:Y:S01]  /*3590*/  IMAD.HI.U32 R10, R8, R15, RZ ;  /* 0x0000000f080a7227 */ /* 0x000fe200078e00ff */
[----:B------:R-:W-:-:S03]  /*35a0*/  IABS R9, R13 ;  /* 0x0000000d00097213 */ /* 0x000fc60000000000 */
[----:B------:R-:W-:Y:S01]  /*35b0*/  @!P6 IMAD.IADD R234, R234, 0x1, -R6 ;  /* 0x00000001eaeae824 */ /* 0x000fe200078e0a06 */
[----:B------:R-:W-:Y:S01]  /*35c0*/  ISETP.GT.U32.AND P6, PT, R6, R244, PT ;  /* 0x000000f40600720c */ /* 0x000fe20003fc4070 */
[----:B------:R-:W-:Y:S02]  /*35d0*/  IMAD.MOV R10, RZ, RZ, -R10 ;  /* 0x000000ffff0a7224 */ /* 0x000fe400078e0a0a */
[--C-:B------:R-:W-:Y:S02]  /*35e0*/  @!P5 IMAD.IADD R232, R232, 0x1, -R6.reuse ;  /* 0x00000001e8e8d824 */ /* 0x100fe400078e0a06 */
[----:B------:R-:W-:Y:S02]  /*35f0*/  @!P2 IMAD.IADD R236, R236, 0x1, -R6 ;  /* 0x00000001ececa824 */ /* 0x000fe400078e0a06 */
[C---:B------:R-:W-:Y:S01]  /*3600*/  IMAD R242, R6.reuse, R10, R15 ;  /* 0x0000000a06f27224 */ /* 0x040fe200078e020f */
[C---:B------:R-:W-:Y:S01]  /*3610*/  ISETP.GT.U32.AND P5, PT, R6.reuse, R232, PT ;  /* 0x000000e80600720c */ /* 0x040fe20003fa4070 */
[----:B------:R-:W-:Y:S01]  /*3620*/  @!P1 IMAD.MOV R234, RZ, RZ, -R234 ;  /* 0x000000ffffea9224 */ /* 0x000fe200078e0aea */
[----:B------:R-:W-:Y:S01]  /*3630*/  ISETP.GT.U32.AND P2, PT, R6, R236, PT ;  /* 0x000000ec0600720c */ /* 0x000fe20003f44070 */
[----:B------:R-:W-:Y:S01]  /*3640*/  @!P4 IMAD.IADD R238, R238, 0x1, -R6 ;  /* 0x00000001eeeec824 */ /* 0x000fe200078e0a06 */
[----:B------:R-:W-:Y:S01]  /*3650*/  ISETP.GT.U32.AND P1, PT, R6, R242, PT ;  /* 0x000000f20600720c */ /* 0x000fe20003f24070 */
[----:B------:R-:W-:Y:S01]  /*3660*/  @!P0 IMAD.MOV R228, RZ, RZ, -R228 ;  /* 0x000000ffffe48224 */ /* 0x000fe200078e0ae4 */
[----:B------:R-:W-:Y:S01]  /*3670*/  ISETP.GE.AND P0, PT, R17, RZ, PT ;  /* 0x000000ff1100720c */ /* 0x000fe20003f06270 */
[----:B------:R-:W-:Y:S01]  /*3680*/  @!P6 IMAD.IADD R244, R244, 0x1, -R6 ;  /* 0x00000001f4f4e824 */ /* 0x000fe200078e0a06 */
[----:B------:R-:W-:Y:S01]  /*3690*/  ISETP.GT.U32.AND P6, PT, R6, R238, PT ;  /* 0x000000ee0600720c */ /* 0x000fe20003fc4070 */
[----:B------:R-:W-:Y:S01]  /*36a0*/  IMAD.HI.U32 R5, R8, R9, RZ ;  /* 0x0000000908057227 */ /* 0x000fe200078e00ff */
[----:B------:R-:W-:-:S02]  /*36b0*/  LOP3.LUT R10, R7, 0x88, RZ, 0xfc, !PT ;  /* 0x00000088070a7812 */ /* 0x000fc400078efcff */
[----:B------:R-:W-:Y:S01]  /*36c0*/  LOP3.LUT R17, R7, 0x8a, RZ, 0xfc, !PT ;  /* 0x0000008a07117812 */ /* 0x000fe200078efcff */
[----:B------:R-:W-:Y:S01]  /*36d0*/  IMAD.MOV R5, RZ, RZ, -R5 ;  /* 0x000000ffff057224 */ /* 0x000fe200078e0a05 */
[----:B------:R-:W-:Y:S01]  /*36e0*/  IABS R11, R10 ;  /* 0x0000000a000b7213 */ /* 0x000fe20000000000 */
[--C-:B------:R-:W-:Y:S01]  /*36f0*/  @!P5 IMAD.IADD R232, R232, 0x1, -R6.reuse ;  /* 0x00000001e8e8d824 */ /* 0x100fe200078e0a06 */
[----:B------:R-:W-:Y:S01]  /*3700*/  ISETP.GE.AND P5, PT, R19, RZ, PT ;  /* 0x000000ff1300720c */ /* 0x000fe20003fa6270 */
[--C-:B------:R-:W-:Y:S01]  /*3710*/  @!P2 IMAD.IADD R236, R236, 0x1, -R6.reuse ;  /* 0x00000001ececa824 */ /* 0x100fe200078e0a06 */
[----:B------:R-:W-:Y:S01]  /*3720*/  LOP3.LUT R19, R7, 0x8c, RZ, 0xfc, !PT ;  /* 0x0000008c07137812 */ /* 0x000fe200078efcff */
[----:B------:R-:W-:Y:S01]  /*3730*/  IMAD R240, R6, R5, R9 ;  /* 0x0000000506f07224 */ /* 0x000fe200078e0209 */
[----:B------:R-:W-:Y:S01]  /*3740*/  ISETP.GE.AND P4, PT, R13, RZ, PT ;  /* 0x000000ff0d00720c */ /* 0x000fe20003f86270 */
[----:B------:R-:W-:Y:S01]  /*3750*/  @!P1 IMAD.IADD R242, R242, 0x1, -R6 ;  /* 0x00000001f2f29824 */ /* 0x000fe200078e0a06 */
[----:B------:R-:W-:Y:S01]  /*3760*/  IABS R9, R17 ;  /* 0x0000001100097213 */ /* 0x000fe20000000000 */
[----:B------:R-:W-:Y:S01]  /*3770*/  IMAD.HI.U32 R5, R8, R11, RZ ;  /* 0x0000000b08057227 */ /* 0x000fe200078e00ff */
[----:B------:R-:W-:-:S02]  /*3780*/  IABS R13, R19 ;  /* 0x00000013000d7213 */ /* 0x000fc40000000000 */
[C---:B------:R-:W-:Y:S01]  /*3790*/  ISETP.GT.U32.AND P1, PT, R6.reuse, R244, PT ;  /* 0x000000f40600720c */ /* 0x040fe20003f24070 */
[----:B------:R-:W-:Y:S01]  /*37a0*/  @!P0 IMAD.MOV R236, RZ, RZ, -R236 ;  /* 0x000000ffffec8224 */ /* 0x000fe200078e0aec */
[----:B------:R-:W-:Y:S01]  /*37b0*/  ISETP.GT.U32.AND P0, PT, R6, R242, PT ;  /* 0x000000f20600720c */ /* 0x000fe20003f04070 */
[----:B------:R-:W-:Y:S01]  /*37c0*/  @!P6 IMAD.IADD R238, R238, 0x1, -R6 ;  /* 0x00000001eeeee824 */ /* 0x000fe200078e0a06 */
[C---:B------:R-:W-:Y:S01]  /*37d0*/  ISETP.GT.U32.AND P6, PT, R6.reuse, R240, PT ;  /* 0x000000f00600720c */ /* 0x040fe20003fc4070 */
[----:B------:R-:W-:Y:S01]  /*37e0*/  IMAD.MOV R5, RZ, RZ, -R5 ;  /* 0x000000ffff057224 */ /* 0x000fe200078e0a05 */
[----:B------:R-:W-:Y:S01]  /*37f0*/  ISETP.GE.AND P2, PT, R23, RZ, PT ;  /* 0x000000ff1700720c */ /* 0x000fe20003f46270 */
[----:B------:R-:W-:Y:S01]  /*3800*/  @!P3 IMAD.MOV R232, RZ, RZ, -R232 ;  /* 0x000000ffffe8b224 */ /* 0x000fe200078e0ae8 */
[----:B------:R-:W-:Y:S01]  /*3810*/  ISETP.GE.AND P3, PT, R21, RZ, PT ;  /* 0x000000ff1500720c */ /* 0x000fe20003f66270 */
[----:B------:R-:W-:Y:S01]  /*3820*/  IMAD R246, R6, R5, R11 ;  /* 0x0000000506f67224 */ /* 0x000fe200078e020b */
[C---:B------:R-:W-:Y:S01]  /*3830*/  LOP3.LUT R21, R7.reuse, 0x8e, RZ, 0xfc, !PT ;  /* 0x0000008e07157812 */ /* 0x040fe200078efcff */
[----:B------:R-:W-:Y:S01]  /*3840*/  IMAD.MOV.U32 R11, RZ, RZ, R9 ;  /* 0x000000ffff0b7224 */ /* 0x000fe200078e0009 */
[----:B------:R-:W-:Y:S01]  /*3850*/  LOP3.LUT R23, R7, 0x94, RZ, 0xfc, !PT ;  /* 0x0000009407177812 */ /* 0x000fe200078efcff */
[----:B------:R-:W-:Y:S01]  /*3860*/  IMAD.HI.U32 R9, R8, R13, RZ ;  /* 0x0000000d08097227 */ /* 0x000fe200078e00ff */
[----:B------:R-:W-:-:S03]  /*3870*/  IABS R15, R21 ;  /* 0x00000015000f7213 */ /* 0x000fc60000000000 */
[----:B------:R-:W-:Y:S02]  /*3880*/  IMAD.MOV R9, RZ, RZ, -R9 ;  /* 0x000000ffff097224 */ /* 0x000fe400078e0a09 */
[--C-:B------:R-:W-:Y:S01]  /*3890*/  @!P0 IMAD.IADD R242, R242, 0x1, -R6.reuse ;  /* 0x00000001f2f28824 */ /* 0x100fe200078e0a06 */
[----:B------:R-:W-:Y:S01]  /*38a0*/  ISETP.GE.AND P0, PT, R10, RZ, PT ;  /* 0x000000ff0a00720c */ /* 0x000fe20003f06270 */
[----:B------:R-:W-:Y:S01]  /*38b0*/  @!P6 IMAD.IADD R240, R240, 0x1, -R6 ;  /* 0x00000001f0f0e824 */ /* 0x000fe200078e0a06 */
[----:B------:R-:W-:Y:S01]  /*38c0*/  ISETP.GE.AND P6, PT, R17, RZ, PT ;  /* 0x000000ff1100720c */ /* 0x000fe20003fc6270 */
[----:B------:R-:W-:Y:S01]  /*38d0*/  IMAD R250, R6, R9, R13 ;  /* 0x0000000906fa7224 */ /* 0x000fe200078e020d */
[----:B------:R-:W-:Y:S01]  /*38e0*/  IABS R17, R25 ;  /* 0x0000001900117213 */ /* 0x000fe20000000000 */
[----:B------:R-:W-:-:S04]  /*38f0*/  IMAD.HI.U32 R5, R8, R11, RZ ;  /* 0x0000000b08057227 */ /* 0x000fc800078e00ff */
[----:B------:R-:W-:-:S04]  /*3900*/  IMAD.HI.U32 R10, R8, R15, RZ ;  /* 0x0000000f080a7227 */ /* 0x000fc800078e00ff */
[----:B------:R-:W-:Y:S01]  /*3910*/  @!P1 IMAD.IADD R244, R244, 0x1, -R6 ;  /* 0x00000001f4f49824 */ /* 0x000fe200078e0a06 */
[C---:B------:R-:W-:Y:S01]  /*3920*/  ISETP.GT.U32.AND P1, PT, R6.reuse, R246, PT ;  /* 0x000000f60600720c */ /* 0x040fe20003f24070 */
[----:B------:R-:W-:Y:S01]  /*3930*/  @!P5 IMAD.MOV R238, RZ, RZ, -R238 ;  /* 0x000000ffffeed224 */ /* 0x000fe200078e0aee */
[C---:B------:R-:W-:Y:S01]  /*3940*/  ISETP.GT.U32.AND P5, PT, R6.reuse, R240, PT ;  /* 0x000000f00600720c */ /* 0x040fe20003fa4070 */
[----:B------:R-:W-:Y:S01]  /*3950*/  @!P2 IMAD.MOV R242, RZ, RZ, -R242 ;  /* 0x000000fffff2a224 */ /* 0x000fe200078e0af2 */
[C---:B------:R-:W-:Y:S01]  /*3960*/  ISETP.GT.U32.AND P2, PT, R6.reuse, R250, PT ;  /* 0x000000fa0600720c */ /* 0x040fe20003f44070 */
[----:B------:R-:W-:Y:S02]  /*3970*/  IMAD.MOV R5, RZ, RZ, -R5 ;  /* 0x000000ffff057224 */ /* 0x000fe400078e0a05 */
[----:B------:R-:W-:Y:S02]  /*3980*/  IMAD.MOV R10, RZ, RZ, -R10 ;  /* 0x000000ffff0a7224 */ /* 0x000fe400078e0a0a */
[C---:B------:R-:W-:Y:S01]  /*3990*/  IMAD R248, R6.reuse, R5, R11 ;  /* 0x0000000506f87224 */ /* 0x040fe200078e020b */
[C---:B------:R-:W-:Y:S01]  /*39a0*/  LOP3.LUT R11, R7.reuse, 0x92, RZ, 0xfc, !PT ;  /* 0x00000092070b7812 */ /* 0x040fe200078efcff */
[C---:B------:R-:W-:Y:S01]  /*39b0*/  IMAD R252, R6.reuse, R10, R15 ;  /* 0x0000000a06fc7224 */ /* 0x040fe200078e020f */
[----:B------:R-:W-:Y:S01]  /*39c0*/  LOP3.LUT R10, R7, 0x90, RZ, 0xfc, !PT ;  /* 0x00000090070a7812 */ /* 0x000fe200078efcff */
[----:B------:R-:W-:Y:S01]  /*39d0*/  @!P3 IMAD.MOV R244, RZ, RZ, -R244 ;  /* 0x000000fffff4b224 */ /* 0x000fe200078e0af4 */
[----:B------:R-:W-:Y:S01]  /*39e0*/  ISETP.GT.U32.AND P3, PT, R6, R248, PT ;  /* 0x000000f80600720c */ /* 0x000fe20003f64070 */
[--C-:B------:R-:W-:Y:S01]  /*39f0*/  @!P1 IMAD.IADD R246, R246, 0x1, -R6.reuse ;  /* 0x00000001f6f69824 */ /* 0x100fe200078e0a06 */
[----:B------:R-:W-:Y:S01]  /*3a00*/  IABS R13, R10 ;  /* 0x0000000a000d7213 */ /* 0x000fe20000000000 */
[--C-:B------:R-:W-:Y:S01]  /*3a10*/  @!P5 IMAD.IADD R240, R240, 0x1, -R6.reuse ;  /* 0x00000001f0f0d824 */ /* 0x100fe200078e0a06 */
[----:B------:R-:W-:Y:S01]  /*3a20*/  ISETP.GE.AND P5, PT, R19, RZ, PT ;  /* 0x000000ff1300720c */ /* 0x000fe20003fa6270 */
[----:B------:R-:W-:Y:S01]  /*3a30*/  @!P2 IMAD.IADD R250, R250, 0x1, -R6 ;  /* 0x00000001fafaa824 */ /* 0x000fe200078e0a06 */
[----:B------:R-:W-:Y:S01]  /*3a40*/  IABS R19, R11 ;  /* 0x0000000b00137213 */ /* 0x000fe20000000000 */
[----:B------:R-:W-:Y:S01]  /*3a50*/  IMAD.HI.U32 R5, R8, R13, RZ ;  /* 0x0000000d08057227 */ /* 0x000fe200078e00ff */
[----:B------:R-:W-:-:S02]  /*3a60*/  ISETP.GT.U32.AND P1, PT, R6, R246, PT ;  /* 0x000000f60600720c */ /* 0x000fc40003f24070 */
[----:B------:R-:W-:Y:S01]  /*3a70*/  IABS R15, R23 ;  /* 0x00000017000f7213 */ /* 0x000fe20000000000 */
[----:B------:R-:W-:Y:S01]  /*3a80*/  @!P4 IMAD.MOV R240, RZ, RZ, -R240 ;  /* 0x000000fffff0c224 */ /* 0x000fe200078e0af0 */
[----:B------:R-:W-:Y:S01]  /*3a90*/  ISETP.GT.U32.AND P4, PT, R6, R250, PT ;  /* 0x000000fa0600720c */ /* 0x000fe20003f84070 */
[----:B------:R-:W-:Y:S02]  /*3aa0*/  IMAD.MOV R9, RZ, RZ, -R5 ;  /* 0x000000ffff097224 */ /* 0x000fe400078e0a05 */
[----:B------:R-:W-:-:S04]  /*3ab0*/  IMAD.HI.U32 R5, R8, R19, RZ ;  /* 0x0000001308057227 */ /* 0x000fc800078e00ff */
[--C-:B------:R-:W-:Y:S01]  /*3ac0*/  @!P3 IMAD.IADD R248, R248, 0x1, -R6.reuse ;  /* 0x00000001f8f8b824 */ /* 0x100fe200078e0a06 */
[----:B------:R-:W-:Y:S01]  /*3ad0*/  ISETP.GE.AND P3, PT, R21, RZ, PT ;  /* 0x000000ff1500720c */ /* 0x000fe20003f66270 */
[----:B------:R-:W-:Y:S01]  /*3ae0*/  IMAD.MOV R5, RZ, RZ, -R5 ;  /* 0x000000ffff057224 */ /* 0x000fe200078e0a05 */
[----:B------:R-:W-:Y:S01]  /*3af0*/  IABS R21, R27 ;  /* 0x0000001b00157213 */ /* 0x000fe20000000000 */
[--C-:B------:R-:W-:Y:S01]  /*3b00*/  @!P1 IMAD.IADD R246, R246, 0x1, -R6.reuse ;  /* 0x00000001f6f69824 */ /* 0x100fe200078e0a06 */
[C---:B------:R-:W-:Y:S01]  /*3b10*/  ISETP.GT.U32.AND P2, PT, R6.reuse, R248, PT ;  /* 0x000000f80600720c */ /* 0x040fe20003f44070 */
[C---:B------:R-:W-:Y:S01]  /*3b20*/  IMAD R19, R6.reuse, R5, R19 ;  /* 0x0000000506137224 */ /* 0x040fe200078e0213 */
[----:B------:R-:W-:Y:S01]  /*3b30*/  ISETP.GT.U32.AND P1, PT, R6, R252, PT ;  /* 0x000000fc0600720c */ /* 0x000fe20003f24070 */
[----:B------:R-:W-:Y:S02]  /*3b40*/  @!P4 IMAD.IADD R250, R250, 0x1, -R6 ;  /* 0x00000001fafac824 */ /* 0x000fe400078e0a06 */
[C---:B------:R-:W-:Y:S01]  /*3b50*/  IMAD R13, R6.reuse, R9, R13 ;  /* 0x00000009060d7224 */ /* 0x040fe200078e020d */
[----:B------:R-:W-:Y:S01]  /*3b60*/  ISETP.GT.U32.AND P4, PT, R6, R19, PT ;  /* 0x000000130600720c */ /* 0x000fe20003f84070 */
[----:B------:R-:W-:-:S04]  /*3b70*/  IMAD.HI.U32 R5, R8, R15, RZ ;  /* 0x0000000f08057227 */ /* 0x000fc800078e00ff */
[----:B------:R-:W-:Y:S02]  /*3b80*/  IMAD.MOV R9, RZ, RZ, -R5 ;  /* 0x000000ffff097224 */ /* 0x000fe400078e0a05 */
[--C-:B------:R-:W-:Y:S01]  /*3b90*/  @!P2 IMAD.IADD R248, R248, 0x1, -R6.reuse ;  /* 0x00000001f8f8a824 */ /* 0x100fe200078e0a06 */
[----:B------:R-:W-:Y:S01]  /*3ba0*/  ISETP.GT.U32.AND P2, PT, R6, R13, PT ;  /* 0x0000000d0600720c */ /* 0x000fe20003f44070 */
[----:B------:R-:W-:Y:S02]  /*3bb0*/  @!P1 IMAD.IADD R252, R252, 0x1, -R6 ;  /* 0x00000001fcfc9824 */ /* 0x000fe400078e0a06 */
[----:B------:R-:W-:Y:S02]  /*3bc0*/  @!P0 IMAD.MOV R246, RZ, RZ, -R246 ;  /* 0x000000fffff68224 */ /* 0x000fe400078e0af6 */
[----:B------:R-:W-:Y:S01]  /*3bd0*/  @!P4 IMAD.IADD R19, R19, 0x1, -R6 ;  /* 0x000000011313c824 */ /* 0x000fe200078e0a06 */
[----:B------:R-:W-:Y:S01]  /*3be0*/  ISETP.GT.U32.AND P1, PT, R6, R252, PT ;  /* 0x000000fc0600720c */ /* 0x000fe20003f24070 */
[----:B------:R-:W-:-:S03]  /*3bf0*/  IMAD.HI.U32 R5, R8, R17, RZ ;  /* 0x0000001108057227 */ /* 0x000fc600078e00ff */
[C---:B------:R-:W-:Y:S01]  /*3c00*/  ISETP.GT.U32.AND P0, PT, R6.reuse, R19, PT ;  /* 0x000000130600720c */ /* 0x040fe20003f04070 */
[C---:B------:R-:W-:Y:S02]  /*3c10*/  IMAD R15, R6.reuse, R9, R15 ;  /* 0x00000009060f7224 */ /* 0x040fe400078e020f */
[----:B------:R-:W-:Y:S01]  /*3c20*/  @!P2 IMAD.IADD R13, R13, 0x1, -R6 ;  /* 0x000000010d0da824 */ /* 0x000fe200078e0a06 */
[----:B------:R-:W-:Y:S01]  /*3c30*/  ISETP.GE.AND P2, PT, R11, RZ, PT ;  /* 0x000000ff0b00720c */ /* 0x000fe20003f46270 */
[----:B------:R-:W-:Y:S01]  /*3c40*/  IMAD.MOV R9, RZ, RZ, -R5 ;  /* 0x000000ffff097224 */ /* 0x000fe200078e0a05 */
[----:B------:R-:W-:Y:S01]  /*3c50*/  LOP3.LUT R11, R7, 0xa0, RZ, 0xfc, !PT ;  /* 0x000000a0070b7812 */ /* 0x000fe200078efcff */
[----:B------:R-:W-:Y:S01]  /*3c60*/  @!P6 IMAD.MOV R248, RZ, RZ, -R248 ;  /* 0x000000fffff8e224 */ /* 0x000fe200078e0af8 */
[C---:B------:R-:W-:Y:S01]  /*3c70*/  ISETP.GT.U32.AND P6, PT, R6.reuse, R15, PT ;  /* 0x0000000f0600720c */ /* 0x040fe20003fc4070 */
[C---:B------:R-:W-:Y:S01]  /*3c80*/  IMAD R17, R6.reuse, R9, R17 ;  /* 0x0000000906117224 */ /* 0x040fe200078e0211 */
[----:B------:R-:W-:Y:S01]  /*3c90*/  ISETP.GT.U32.AND P4, PT, R6, R13, PT ;  /* 0x0000000d0600720c */ /* 0x000fe20003f84070 */
[--C-:B------:R-:W-:Y:S01]  /*3ca0*/  @!P1 IMAD.IADD R252, R252, 0x1, -R6.reuse ;  /* 0x00000001fcfc9824 */ /* 0x100fe200078e0a06 */
[----:B------:R-:W-:Y:S01]  /*3cb0*/  ISETP.GE.AND P1, PT, R10, RZ, PT ;  /* 0x000000ff0a00720c */ /* 0x000fe20003f26270 */
[----:B------:R-:W-:Y:S01]  /*3cc0*/  @!P0 IMAD.IADD R19, R19, 0x1, -R6 ;  /* 0x0000000113138824 */ /* 0x000fe200078e0a06 */
[----:B------:R-:W-:Y:S01]  /*3cd0*/  ISETP.GT.U32.AND P0, PT, R6, R17, PT ;  /* 0x000000110600720c */ /* 0x000fe20003f04070 */
[----:B------:R-:W-:Y:S01]  /*3ce0*/  IMAD.HI.U32 R5, R8, R21, RZ ;  /* 0x0000001508057227 */ /* 0x000fe200078e00ff */
[----:B------:R-:W-:-:S02]  /*3cf0*/  LOP3.LUT R9, R7, 0x9a, RZ, 0xfc, !PT ;  /* 0x0000009a07097812 */ /* 0x000fc400078efcff */
[----:B------:R-:W-:Y:S01]  /*3d00*/  LOP3.LUT R10, R7, 0x9e, RZ, 0xfc, !PT ;  /* 0x0000009e070a7812 */ /* 0x000fe200078efcff */
[----:B------:R-:W-:Y:S01]  /*3d10*/  @!P3 IMAD.MOV R252, RZ, RZ, -R252 ;  /* 0x000000fffffcb224 */ /* 0x000fe200078e0afc */
[----:B------:R-:W-:Y:S01]  /*3d20*/  ISETP.GE.AND P3, PT, R25, RZ, PT ;  /* 0x000000ff1900720c */ /* 0x000fe20003f66270 */
[--C-:B------:R-:W-:Y:S01]  /*3d30*/  @!P6 IMAD.IADD R15, R15, 0x1, -R6.reuse ;  /* 0x000000010f0fe824 */ /* 0x100fe200078e0a06 */
[----:B------:R-:W-:Y:S01]  /*3d40*/  IABS R25, R9 ;  /* 0x0000000900197213 */ /* 0x000fe20000000000 */
[--C-:B------:R-:W-:Y:S01]  /*3d50*/  @!P4 IMAD.IADD R13, R13, 0x1, -R6.reuse ;  /* 0x000000010d0dc824 */ /* 0x100fe200078e0a06 */
[----:B------:R-:W-:Y:S01]  /*3d60*/  IABS R33, R10 ;  /* 0x0000000a00217213 */ /* 0x000fe20000000000 */
[----:B------:R-:W-:Y:S01]  /*3d70*/  IMAD.MOV R5, RZ, RZ, -R5 ;  /* 0x000000ffff057224 */ /* 0x000fe200078e0a05 */
[C---:B------:R-:W-:Y:S01]  /*3d80*/  ISETP.GT.U32.AND P6, PT, R6.reuse, R15, PT ;  /* 0x0000000f0600720c */ /* 0x040fe20003fc4070 */
[----:B------:R-:W-:Y:S01]  /*3d90*/  @!P1 IMAD.MOV R13, RZ, RZ, -R13 ;  /* 0x000000ffff0d9224 */ /* 0x000fe200078e0a0d */
[----:B------:R-:W-:Y:S01]  /*3da0*/  ISETP.GE.AND P1, PT, R9, RZ, PT ;  /* 0x000000ff0900720c */ /* 0x000fe20003f26270 */
[----:B------:R-:W-:Y:S01]  /*3db0*/  IMAD R21, R6, R5, R21 ;  /* 0x0000000506157224 */ /* 0x000fe200078e0215 */
[----:B------:R-:W-:Y:S01]  /*3dc0*/  LOP3.LUT R9, R7, 0x9c, RZ, 0xfc, !PT ;  /* 0x0000009c07097812 */ /* 0x000fe200078efcff */
[----:B------:R-:W-:Y:S01]  /*3dd0*/  @!P0 IMAD.IADD R17, R17, 0x1, -R6 ;  /* 0x0000000111118824 */ /* 0x000fe200078e0a06 */
[----:B------:R-:W-:Y:S01]  /*3de0*/  ISETP.GE.AND P4, PT, R27, RZ, PT ;  /* 0x000000ff1b00720c */ /* 0x000fe20003f86270 */
[----:B------:R-:W-:Y:S01]  /*3df0*/  IMAD.HI.U32 R5, R8, R25, RZ ;  /* 0x0000001908057227 */ /* 0x000fe200078e00ff */
[----:B------:R-:W-:-:S02]  /*3e00*/  IABS R29, R9 ;  /* 0x00000009001d7213 */ /* 0x000fc40000000000 */
[C---:B------:R-:W-:Y:S01]  /*3e10*/  ISETP.GT.U32.AND P0, PT, R6.reuse, R17, PT ;  /* 0x000000110600720c */ /* 0x040fe20003f04070 */
[----:B------:R-:W-:Y:S01]  /*3e20*/  @!P2 IMAD.MOV R19, RZ, RZ, -R19 ;  /* 0x000000ffff13a224 */ /* 0x000fe200078e0a13 */
[C---:B------:R-:W-:Y:S01]  /*3e30*/  ISETP.GT.U32.AND P2, PT, R6.reuse, R21, PT ;  /* 0x000000150600720c */ /* 0x040fe20003f44070 */
[----:B------:R-:W-:Y:S01]  /*3e40*/  IMAD.MOV R5, RZ, RZ, -R5 ;  /* 0x000000ffff057224 */ /* 0x000fe200078e0a05 */
[----:B------:R-:W-:Y:S01]  /*3e50*/  LOP3.LUT R27, R7, 0xa2, RZ, 0xfc, !PT ;  /* 0x000000a2071b7812 */ /* 0x000fe200078efcff */
[----:B------:R-:W-:Y:S01]  /*3e60*/  @!P6 IMAD.IADD R15, R15, 0x1, -R6 ;  /* 0x000000010f0fe824 */ /* 0x000fe200078e0a06 */
[----:B------:R-:W-:Y:S01]  /*3e70*/  ISETP.GE.AND P6, PT, R9, RZ, PT ;  /* 0x000000ff0900720c */ /* 0x000fe20003fc6270 */
[----:B------:R-:W-:Y:S02]  /*3e80*/  IMAD R25, R6, R5, R25 ;  /* 0x0000000506197224 */ /* 0x000fe400078e0219 */
[----:B------:R-:W-:-:S04]  /*3e90*/  IMAD.HI.U32 R5, R8, R29, RZ ;  /* 0x0000001d08057227 */ /* 0x000fc800078e00ff */
[----:B------:R-:W-:Y:S02]  /*3ea0*/  IMAD.MOV R9, RZ, RZ, -R5 ;  /* 0x000000ffff097224 */ /* 0x000fe400078e0a05 */
[--C-:B------:R-:W-:Y:S02]  /*3eb0*/  @!P2 IMAD.IADD R21, R21, 0x1, -R6.reuse ;  /* 0x000000011515a824 */ /* 0x100fe400078e0a06 */
[----:B------:R-:W-:Y:S01]  /*3ec0*/  @!P0 IMAD.IADD R17, R17, 0x1, -R6 ;  /* 0x0000000111118824 */ /* 0x000fe200078e0a06 */
[----:B------:R-:W-:Y:S01]  /*3ed0*/  ISETP.GE.AND P0, PT, R10, RZ, PT ;  /* 0x000000ff0a00720c */ /* 0x000fe20003f06270 */
[C---:B------:R-:W-:Y:S01]  /*3ee0*/  IMAD R29, R6.reuse, R9, R29 ;  /* 0x00000009061d7224 */ /* 0x040fe200078e021d */
[C---:B------:R-:W-:Y:S01]  /*3ef0*/  ISETP.GT.U32.AND P2, PT, R6.reuse, R21, PT ;  /* 0x000000150600720c */ /* 0x040fe20003f44070 */
[----:B------:R-:W-:Y:S01]  /*3f00*/  @!P3 IMAD.MOV R17, RZ, RZ, -R17 ;  /* 0x000000ffff11b224 */ /* 0x000fe200078e0a11 */
[----:B------:R-:W-:Y:S01]  /*3f10*/  IABS R10, R11 ;  /* 0x0000000b000a7213 */ /* 0x000fe20000000000 */
[----:B------:R-:W-:Y:S01]  /*3f20*/  @!P5 IMAD.MOV R250, RZ, RZ, -R250 ;  /* 0x000000fffffad224 */ /* 0x000fe200078e0afa */
[----:B------:R-:W-:Y:S01]  /*3f30*/  ISETP.GT.U32.AND P3, PT, R6, R29, PT ;  /* 0x0000001d0600720c */ /* 0x000fe20003f64070 */
[----:B------:R-:W-:Y:S01]  /*3f40*/  IMAD.HI.U32 R5, R8, R33, RZ ;  /* 0x0000002108057227 */ /* 0x000fe200078e00ff */
[----:B------:R-:W-:-:S02]  /*3f50*/  ISETP.GE.AND P5, PT, R23, RZ, PT ;  /* 0x000000ff1700720c */ /* 0x000fc40003fa6270 */
[----:B------:R-:W-:Y:S01]  /*3f60*/  IABS R23, R35 ;  /* 0x0000002300177213 */ /* 0x000fe20000000000 */
[----:B------:R-:W-:Y:S02]  /*3f70*/  IMAD.MOV R5, RZ, RZ, -R5 ;  /* 0x000000ffff057224 */ /* 0x000fe400078e0a05 */
[----:B------:R-:W-:Y:S01]  /*3f80*/  IMAD.MOV.U32 R9, RZ, RZ, R10 ;  /* 0x000000ffff097224 */ /* 0x000fe200078e000a */
[----:B------:R-:W-:Y:S01]  /*3f90*/  LOP3.LUT R10, R7, 0xa4, RZ, 0xfc, !PT ;  /* 0x000000a4070a7812 */ /* 0x000fe200078efcff */
[--C-:B------:R-:W-:Y:S01]  /*3fa0*/  @!P2 IMAD.IADD R21, R21, 0x1, -R6.reuse ;  /* 0x000000011515a824 */ /* 0x100fe200078e0a06 */
[----:B------:R-:W-:Y:S01]  /*3fb0*/  ISETP.GE.AND P2, PT, R11, RZ, PT ;  /* 0x000000ff0b00720c */ /* 0x000fe20003f46270 */
[----:B------:R-:W-:Y:S01]  /*3fc0*/  IMAD R33, R6, R5, R33 ;  /* 0x0000000506217224 */ /* 0x000fe200078e0221 */
[----:B------:R-:W-:Y:S01]  /*3fd0*/  IABS R11, R27 ;  /* 0x0000001b000b7213 */ /* 0x000fe20000000000 */
[----:B------:R-:W-:Y:S02]  /*3fe0*/  @!P3 IMAD.IADD R29, R29, 0x1, -R6 ;  /* 0x000000011d1db824 */ /* 0x000fe400078e0a06 */
[----:B------:R-:W-:-:S03]  /*3ff0*/  IMAD.HI.U32 R5, R8, R9, RZ ;  /* 0x0000000908057227 */ /* 0x000fc600078e00ff */
[C---:B------:R-:W-:Y:S01]  /*4000*/  ISETP.GT.U32.AND P3, PT, R6.reuse, R29, PT ;  /* 0x0000001d0600720c */ /* 0x040fe20003f64070 */
[----:B------:R-:W-:Y:S01]  /*4010*/  @!P5 IMAD.MOV R15, RZ, RZ, -R15 ;  /* 0x000000ffff0fd224 */ /* 0x000fe200078e0a0f */
[----:B------:R-:W-:Y:S01]  /*4020*/  ISETP.GT.U32.AND P5, PT, R6, R25, PT ;  /* 0x000000190600720c */ /* 0x000fe20003fa4070 */
[----:B------:R-:W-:Y:S02]  /*4030*/  IMAD.MOV R212, RZ, RZ, -R5 ;  /* 0x000000ffffd47224 */ /* 0x000fe400078e0a05 */
[----:B------:R-:W-:-:S04]  /*4040*/  IMAD.HI.U32 R5, R8, R11, RZ ;  /* 0x0000000b08057227 */ /* 0x000fc800078e00ff */
[----:B------:R-:W-:Y:S02]  /*4050*/  IMAD.MOV R5, RZ, RZ, -R5 ;  /* 0x000000ffff057224 */ /* 0x000fe400078e0a05 */
[----:B------:R-:W-:Y:S01]  /*4060*/  @!P4 IMAD.MOV R21, RZ, RZ, -R21 ;  /* 0x000000ffff15c224 */ /* 0x000fe200078e0a15 */
[C---:B------:R-:W-:Y:S01]  /*4070*/  ISETP.GT.U32.AND P4, PT, R6.reuse, R33, PT ;  /* 0x000000210600720c */ /* 0x040fe20003f84070 */
[C---:B------:R-:W-:Y:S01]  /*4080*/  IMAD R210, R6.reuse, R5, R11 ;  /* 0x0000000506d27224 */ /* 0x040fe200078e020b */
[----:B------:R-:W-:Y:S01]  /*4090*/  IABS R11, R31 ;  /* 0x0000001f000b7213 */ /* 0x000fe20000000000 */
[--C-:B------:R-:W-:Y:S02]  /*40a0*/  @!P3 IMAD.IADD R29, R29, 0x1, -R6.reuse ;  /* 0x000000011d1db824 */ /* 0x100fe400078e0a06 */
[----:B------:R-:W-:Y:S01]  /*40b0*/  @!P5 IMAD.IADD R25, R25, 0x1, -R6 ;  /* 0x000000011919d824 */ /* 0x000fe200078e0a06 */
[C---:B------:R-:W-:Y:S01]  /*40c0*/  ISETP.GT.U32.AND P3, PT, R6.reuse, R210, PT ;  /* 0x000000d20600720c */ /* 0x040fe20003f64070 */
[C---:B------:R-:W-:Y:S01]  /*40d0*/  IMAD R212, R6.reuse, R212, R9 ;  /* 0x000000d406d47224 */ /* 0x040fe200078e0209 */
[----:B------:R-:W-:Y:S01]  /*40e0*/  IABS R9, R10 ;  /* 0x0000000a00097213 */ /* 0x000fe20000000000 */
[----:B------:R-:W-:Y:S01]  /*40f0*/  @!P6 IMAD.MOV R29, RZ, RZ, -R29 ;  /* 0x000000ffff1de224 */ /* 0x000fe200078e0a1d */
[----:B------:R-:W-:-:S02]  /*4100*/  ISETP.GT.U32.AND P5, PT, R6, R25, PT ;  /* 0x000000190600720c */ /* 0x000fc40003fa4070 */
[----:B------:R-:W-:Y:S01]  /*4110*/  ISETP.GE.AND P6, PT, R10, RZ, PT ;  /* 0x000000ff0a00720c */ /* 0x000fe20003fc6270 */
[----:B------:R-:W-:Y:S01]  /*4120*/  IMAD.HI.U32 R5, R8, R9, RZ ;  /* 0x0000000908057227 */ /* 0x000fe200078e00ff */
[----:B------:R-:W-:-:S03]  /*4130*/  LOP3.LUT R10, R7, 0xaa, RZ, 0xfc, !PT ;  /* 0x000000aa070a7812 */ /* 0x000fc600078efcff */
[--C-:B------:R-:W-:Y:S02]  /*4140*/  @!P4 IMAD.IADD R33, R33, 0x1, -R6.reuse ;  /* 0x000000012121c824 */ /* 0x100fe400078e0a06 */
[--C-:B------:R-:W-:Y:S02]  /*4150*/  @!P3 IMAD.IADD R210, R210, 0x1, -R6.reuse ;  /* 0x00000001d2d2b824 */ /* 0x100fe400078e0a06 */
[----:B------:R-:W-:Y:S01]  /*4160*/  IMAD.MOV R5, RZ, RZ, -R5 ;  /* 0x000000ffff057224 */ /* 0x000fe200078e0a05 */
[C---:B------:R-:W-:Y:S01]  /*4170*/  ISETP.GT.U32.AND P4, PT, R6.reuse, R33, PT ;  /* 0x000000210600720c */ /* 0x040fe20003f84070 */
[----:B------:R-:W-:Y:S01]  /*4180*/  @!P5 IMAD.IADD R25, R25, 0x1, -R6 ;  /* 0x000000011919d824 */ /* 0x000fe200078e0a06 */
[C---:B------:R-:W-:Y:S01]  /*4190*/  ISETP.GT.U32.AND P3, PT, R6.reuse, R210, PT ;  /* 0x000000d20600720c */ /* 0x040fe20003f64070 */
[C---:B------:R-:W-:Y:S01]  /*41a0*/  IMAD R208, R6.reuse, R5, R9 ;  /* 0x0000000506d07224 */ /* 0x040fe200078e0209 */
[----:B------:R-:W-:Y:S01]  /*41b0*/  ISETP.GT.U32.AND P5, PT, R6, R212, PT ;  /* 0x000000d40600720c */ /* 0x000fe20003fa4070 */
[----:B------:R-:W-:-:S04]  /*41c0*/  IMAD.HI.U32 R5, R8, R11, RZ ;  /* 0x0000000b08057227 */ /* 0x000fc800078e00ff */
[----:B------:R-:W-:-:S04]  /*41d0*/  IMAD.HI.U32 R9, R8, R23, RZ ;  /* 0x0000001708097227 */ /* 0x000fc800078e00ff */
[----:B------:R-:W-:Y:S02]  /*41e0*/  IMAD.MOV R5, RZ, RZ, -R5 ;  /* 0x000000ffff057224 */ /* 0x000fe400078e0a05 */
[----:B------:R-:W-:Y:S02]  /*41f0*/  IMAD.MOV R9, RZ, RZ, -R9 ;  /* 0x000000ffff097224 */ /* 0x000fe400078e0a09 */
[C---:B------:R-:W-:Y:S01]  /*4200*/  IMAD R206, R6.reuse, R5, R11 ;  /* 0x0000000506ce7224 */ /* 0x040fe200078e020b */
[----:B------:R-:W-:Y:S01]  /*4210*/  IABS R11, R10 ;  /* 0x0000000a000b7213 */ /* 0x000fe20000000000 */
[--C-:B------:R-:W-:Y:S01]  /*4220*/  @!P4 IMAD.IADD R33, R33, 0x1, -R6.reuse ;  /* 0x000000012121c824 */ /* 0x100fe200078e0a06 */
[C---:B------:R-:W-:Y:S01]  /*4230*/  ISETP.GT.U32.AND P4, PT, R6.reuse, R208, PT ;  /* 0x000000d00600720c */ /* 0x040fe20003f84070 */
[----:B------:R-:W-:Y:S02]  /*4240*/  IMAD R204, R6, R9, R23 ;  /* 0x0000000906cc7224 */ /* 0x000fe400078e0217 */
[--C-:B------:R-:W-:Y:S01]  /*4250*/  @!P3 IMAD.IADD R210, R210, 0x1, -R6.reuse ;  /* 0x00000001d2d2b824 */ /* 0x100fe200078e0a06 */
[----:B------:R-:W-:Y:S01]  /*4260*/  ISETP.GT.U32.AND P3, PT, R6, R206, PT ;  /* 0x000000ce0600720c */ /* 0x000fe20003f64070 */
[----:B------:R-:W-:Y:S01]  /*4270*/  @!P5 IMAD.IADD R212, R212, 0x1, -R6 ;  /* 0x00000001d4d4d824 */ /* 0x000fe200078e0a06 */
[----:B------:R-:W-:Y:S01]  /*4280*/  ISETP.GE.AND P5, PT, R27, RZ, PT ;  /* 0x000000ff1b00720c */ /* 0x000fe20003fa6270 */
[----:B------:R-:W-:Y:S01]  /*4290*/  @!P0 IMAD.MOV R33, RZ, RZ, -R33 ;  /* 0x000000ffff218224 */ /* 0x000fe200078e0a21 */
[C---:B------:R-:W-:Y:S01]  /*42a0*/  ISETP.GT.U32.AND P0, PT, R6.reuse, R204, PT ;  /* 0x000000cc0600720c */ /* 0x040fe20003f04070 */
[----:B------:R-:W-:Y:S01]  /*42b0*/  @!P1 IMAD.MOV R25, RZ, RZ, -R25 ;  /* 0x000000ffff199224 */ /* 0x000fe200078e0a19 */
[----:B------:R-:W-:Y:S01]  /*42c0*/  ISETP.GT.U32.AND P1, PT, R6, R212, PT ;  /* 0x000000d40600720c */ /* 0x000fe20003f24070 */
[----:B------:R-:W-:Y:S01]  /*42d0*/  IMAD.HI.U32 R5, R8, R11, RZ ;  /* 0x0000000b08057227 */ /* 0x000fe200078e00ff */
[----:B------:R-:W-:-:S03]  /*42e0*/  LOP3.LUT R27, R7, 0xac, RZ, 0xfc, !PT ;  /* 0x000000ac071b7812 */ /* 0x000fc600078efcff */
[----:B------:R-:W-:Y:S01]  /*42f0*/  IMAD.MOV R5, RZ, RZ, -R5 ;  /* 0x000000ffff057224 */ /* 0x000fe200078e0a05 */
[----:B------:R-:W-:Y:S01]  /*4300*/  IABS R23, R27 ;  /* 0x0000001b00177213 */ /* 0x000fe20000000000 */
[----:B------:R-:W-:Y:S02]  /*4310*/  @!P3 IMAD.IADD R206, R206, 0x1, -R6 ;  /* 0x00000001ceceb824 */ /* 0x000fe400078e0a06 */
[----:B------:R-:W-:Y:S01]  /*4320*/  @!P5 IMAD.MOV R210, RZ, RZ, -R210 ;  /* 0x000000ffffd2d224 */ /* 0x000fe200078e0ad2 */
[----:B------:R-:W-:Y:S01]  /*4330*/  ISETP.GE.AND P5, PT, R10, RZ, PT ;  /* 0x000000ff0a00720c */ /* 0x000fe20003fa6270 */
[--C-:B------:R-:W-:Y:S01]  /*4340*/  @!P0 IMAD.IADD R204, R204, 0x1, -R6.reuse ;  /* 0x00000001cccc8824 */ /* 0x100fe200078e0a06 */
[----:B------:R-:W-:Y:S01]  /*4350*/  ISETP.GT.U32.AND P3, PT, R6, R206, PT ;  /* 0x000000ce0600720c */ /* 0x000fe20003f64070 */
[----:B------:R-:W-:Y:S01]  /*4360*/  @!P1 IMAD.IADD R212, R212, 0x1, -R6 ;  /* 0x00000001d4d49824 */ /* 0x000fe200078e0a06 */
[----:B------:R-:W-:Y:S01]  /*4370*/  ISETP.GE.AND P1, PT, R31, RZ, PT ;  /* 0x000000ff1f00720c */ /* 0x000fe20003f26270 */
[----:B------:R-:W-:Y:S01]  /*4380*/  IMAD.HI.U32 R9, R8, R23, RZ ;  /* 0x0000001708097227 */ /* 0x000fe200078e00ff */
[----:B------:R-:W-:-:S02]  /*4390*/  LOP3.LUT R31, R7, 0xae, RZ, 0xfc, !PT ;  /* 0x000000ae071f7812 */ /* 0x000fc400078efcff */
[----:B------:R-:W-:Y:S01]  /*43a0*/  ISETP.GT.U32.AND P0, PT, R6, R204, PT ;  /* 0x000000cc0600720c */ /* 0x000fe20003f04070 */
[----:B------:R-:W-:Y:S01]  /*43b0*/  @!P4 IMAD.IADD R208, R208, 0x1, -R6 ;  /* 0x00000001d0d0c824 */ /* 0x000fe200078e0a06 */
[----:B------:R-:W-:Y:S01]  /*43c0*/  IABS R10, R31 ;  /* 0x0000001f000a7213 */ /* 0x000fe20000000000 */
[----:B------:R-:W-:Y:S02]  /*43d0*/  IMAD.MOV R9, RZ, RZ, -R9 ;  /* 0x000000ffff097224 */ /* 0x000fe400078e0a09 */
[C---:B------:R-:W-:Y:S01]  /*43e0*/  IMAD R202, R6.reuse, R5, R11 ;  /* 0x0000000506ca7224 */ /* 0x040fe200078e020b */
[C---:B------:R-:W-:Y:S01]  /*43f0*/  ISETP.GT.U32.AND P4, PT, R6.reuse, R208, PT ;  /* 0x000000d00600720c */ /* 0x040fe20003f84070 */
[----:B------:R-:W-:Y:S01]  /*4400*/  IMAD.MOV.U32 R11, RZ, RZ, R10 ;  /* 0x000000ffff0b7224 */ /* 0x000fe200078e000a */
[----:B------:R-:W-:Y:S01]  /*4410*/  IABS R10, R41 ;  /* 0x00000029000a7213 */ /* 0x000fe20000000000 */
[----:B------:R-:W-:Y:S01]  /*4420*/  IMAD R200, R6, R9, R23 ;  /* 0x0000000906c87224 */ /* 0x000fe200078e0217 */
[----:B------:R-:W-:Y:S01]  /*4430*/  IABS R9, R39 ;  /* 0x0000002700097213 */ /* 0x000fe20000000000 */
[----:B------:R-:W-:Y:S01]  /*4440*/  @!P3 IMAD.IADD R206, R206, 0x1, -R6 ;  /* 0x00000001ceceb824 */ /* 0x000fe200078e0a06 */
[----:B------:R-:W-:Y:S01]  /*4450*/  ISETP.GT.U32.AND P3, PT, R6, R202, PT ;  /* 0x000000ca0600720c */ /* 0x000fe20003f64070 */
[----:B------:R-:W-:-:S04]  /*4460*/  IMAD.HI.U32 R5, R8, R11, RZ ;  /* 0x0000000b08057227 */ /* 0x000fc800078e00ff */
[----:B------:R-:W-:Y:S01]  /*4470*/  @!P2 IMAD.MOV R212, RZ, RZ, -R212 ;  /* 0x000000ffffd4a224 */ /* 0x000fe200078e0ad4 */
[----:B------:R-:W-:Y:S01]  /*4480*/  ISETP.GE.AND P2, PT, R35, RZ, PT ;  /* 0x000000ff2300720c */ /* 0x000fe20003f46270 */
[--C-:B------:R-:W-:Y:S01]  /*4490*/  @!P0 IMAD.IADD R204, R204, 0x1, -R6.reuse ;  /* 0x00000001cccc8824 */ /* 0x100fe200078e0a06 */
[----:B------:R-:W-:Y:S01]  /*44a0*/  ISETP.GT.U32.AND P0, PT, R6, R200, PT ;  /* 0x000000c80600720c */ /* 0x000fe20003f04070 */
[----:B------:R-:W-:Y:S01]  /*44b0*/  IMAD.MOV R5, RZ, RZ, -R5 ;  /* 0x000000ffff057224 */ /* 0x000fe200078e0a05 */
[----:B------:R-:W-:Y:S01]  /*44c0*/  LOP3.LUT R35, R7, 0xb0, RZ, 0xfc, !PT ;  /* 0x000000b007237812 */ /* 0x000fe200078efcff */
[--C-:B------:R-:W-:Y:S01]  /*44d0*/  @!P4 IMAD.IADD R208, R208, 0x1, -R6.reuse ;  /* 0x00000001d0d0c824 */ /* 0x100fe200078e0a06 */
[----:B------:R-:W-:Y:S01]  /*44e0*/  ISETP.GE.AND P4, PT, R27, RZ, PT ;  /* 0x000000ff1b00720c */ /* 0x000fe20003f86270 */
        /* <DEDUP_REMOVED lines=8> */
[----:B------:R-:W-:Y:S01]  /*4570*/  @!P0 IMAD.IADD R200, R200, 0x1, -R6 ;  /* 0x00000001c8c88824 */ /* 0x000fe200078e0a06 */
[----:B------:R-:W-:Y:S01]  /*4580*/  ISETP.GE.AND P0, PT, R31, RZ, PT ;  /* 0x000000ff1f00720c */ /* 0x000fe20003f06270 */
[----:B------:R-:W-:Y:S01]  /*4590*/  IMAD.MOV.U32 R11, RZ, RZ, R9 ;  /* 0x000000ffff0b7224 */ /* 0x000fe200078e0009 */
[----:B------:R-:W-:Y:S01]  /*45a0*/  LOP3.LUT R31, R7, 0xbc, RZ, 0xfc, !PT ;  /* 0x000000bc071f7812 */ /* 0x000fe200078efcff */
[----:B------:R-:W-:Y:S02]  /*45b0*/  IMAD.MOV R5, RZ, RZ, -R5 ;  /* 0x000000ffff057224 */ /* 0x000fe400078e0a05 */
[----:B------:R-:W-:-:S04]  /*45c0*/  IMAD.HI.U32 R9, R8, R27, RZ ;  /* 0x0000001b08097227 */ /* 0x000fc800078e00ff */
[----:B------:R-:W-:Y:S01]  /*45d0*/  @!P1 IMAD.MOV R206, RZ, RZ, -R206 ;  /* 0x000000ffffce9224 */ /* 0x000fe200078e0ace */
[C---:B------:R-:W-:Y:S01]  /*45e0*/  ISETP.GT.U32.AND P1, PT, R6.reuse, R200, PT ;  /* 0x000000c80600720c */ /* 0x040fe20003f24070 */
[----:B------:R-:W-:Y:S01]  /*45f0*/  IMAD R196, R6, R5, R23 ;  /* 0x0000000506c47224 */ /* 0x000fe200078e0217 */
[----:B------:R-:W-:Y:S01]  /*4600*/  LOP3.LUT R23, R7, 0xba, RZ, 0xfc, !PT ;  /* 0x000000ba07177812 */ /* 0x000fe200078efcff */
[----:B------:R-:W-:Y:S02]  /*4610*/  IMAD.MOV R9, RZ, RZ, -R9 ;  /* 0x000000ffff097224 */ /* 0x000fe400078e0a09 */
[----:B------:R-:W-:-:S04]  /*4620*/  IMAD.HI.U32 R5, R8, R11, RZ ;  /* 0x0000000b08057227 */ /* 0x000fc800078e00ff */
[----:B------:R-:W-:Y:S02]  /*4630*/  IMAD R194, R6, R9, R27 ;  /* 0x0000000906c27224 */ /* 0x000fe400078e021b */
[--C-:B------:R-:W-:Y:S02]  /*4640*/  @!P3 IMAD.IADD R198, R198, 0x1, -R6.reuse ;  /* 0x00000001c6c6b824 */ /* 0x100fe400078e0a06 */
[----:B------:R-:W-:Y:S02]  /*4650*/  IMAD.MOV R5, RZ, RZ, -R5 ;  /* 0x000000ffff057224 */ /* 0x000fe400078e0a05 */
[----:B------:R-:W-:Y:S01]  /*4660*/  @!P6 IMAD.IADD R202, R202, 0x1, -R6 ;  /* 0x00000001cacae824 */ /* 0x000fe200078e0a06 */
[C---:B------:R-:W-:Y:S01]  /*4670*/  ISETP.GT.U32.AND P3, PT, R6.reuse, R198, PT ;  /* 0x000000c60600720c */ /* 0x040fe20003f64070 */
[C---:B------:R-:W-:Y:S01]  /*4680*/  IMAD R192, R6.reuse, R5, R11 ;  /* 0x0000000506c07224 */ /* 0x040fe200078e020b */
[C---:B------:R-:W-:Y:S01]  /*4690*/  ISETP.GT.U32.AND P6, PT, R6.reuse, R196, PT ;  /* 0x000000c40600720c */ /* 0x040fe20003fc4070 */
[----:B------:R-:W-:Y:S01]  /*46a0*/  @!P2 IMAD.MOV R204, RZ, RZ, -R204 ;  /* 0x000000ffffcca224 */ /* 0x000fe200078e0acc */
[----:B------:R-:W-:Y:S01]  /*46b0*/  ISETP.GT.U32.AND P2, PT, R6, R194, PT ;  /* 0x000000c20600720c */ /* 0x000fe20003f44070 */
[----:B------:R-:W-:Y:S01]  /*46c0*/  IMAD.MOV.U32 R9, RZ, RZ, R10 ;  /* 0x000000ffff097224 */ /* 0x000fe200078e000a */
[----:B------:R-:W-:Y:S01]  /*46d0*/  LOP3.LUT R10, R7, 0xb8, RZ, 0xfc, !PT ;  /* 0x000000b8070a7812 */ /* 0x000fe200078efcff */
[----:B------:R-:W-:Y:S01]  /*46e0*/  @!P1 IMAD.IADD R200, R200, 0x1, -R6 ;  /* 0x00000001c8c89824 */ /* 0x000fe200078e0a06 */
[----:B------:R-:W-:Y:S01]  /*46f0*/  ISETP.GT.U32.AND P1, PT, R6, R192, PT ;  /* 0x000000c00600720c */ /* 0x000fe20003f24070 */
[----:B------:R-:W-:Y:S01]  /*4700*/  IMAD.HI.U32 R5, R8, R9, RZ ;  /* 0x0000000908057227 */ /* 0x000fe200078e00ff */
[----:B------:R-:W-:-:S03]  /*4710*/  IABS R11, R23 ;  /* 0x00000017000b7213 */ /* 0x000fc60000000000 */
[----:B------:R-:W-:Y:S02]  /*4720*/  IMAD.MOV R5, RZ, RZ, -R5 ;  /* 0x000000ffff057224 */ /* 0x000fe400078e0a05 */
[--C-:B------:R-:W-:Y:S01]  /*4730*/  @!P3 IMAD.IADD R198, R198, 0x1, -R6.reuse ;  /* 0x00000001c6c6b824 */ /* 0x100fe200078e0a06 */
[----:B------:R-:W-:Y:S01]  /*4740*/  ISETP.GE.AND P3, PT, R37, RZ, PT ;  /* 0x000000ff2500720c */ /* 0x000fe20003f66270 */
[----:B------:R-:W-:Y:S01]  /*4750*/  IMAD R190, R6, R5, R9 ;  /* 0x0000000506be7224 */ /* 0x000fe200078e0209 */
[----:B------:R-:W-:Y:S01]  /*4760*/  IABS R9, R10 ;  /* 0x0000000a00097213 */ /* 0x000fe20000000000 */
[--C-:B------:R-:W-:Y:S01]  /*4770*/  @!P6 IMAD.IADD R196, R196, 0x1, -R6.reuse ;  /* 0x00000001c4c4e824 */ /* 0x100fe200078e0a06 */
[----:B------:R-:W-:Y:S01]  /*4780*/  ISETP.GE.AND P6, PT, R39, RZ, PT ;  /* 0x000000ff2700720c */ /* 0x000fe20003fc6270 */
[--C-:B------:R-:W-:Y:S01]  /*4790*/  @!P2 IMAD.IADD R194, R194, 0x1, -R6.reuse ;  /* 0x00000001c2c2a824 */ /* 0x100fe200078e0a06 */
[----:B------:R-:W-:Y:S01]  /*47a0*/  LOP3.LUT R37, R7, 0xc2, RZ, 0xfc, !PT ;  /* 0x000000c207257812 */ /* 0x000fe200078efcff */
[----:B------:R-:W-:Y:S01]  /*47b0*/  @!P1 IMAD.IADD R192, R192, 0x1, -R6 ;  /* 0x00000001c0c09824 */ /* 0x000fe200078e0a06 */
[C---:B------:R-:W-:Y:S01]  /*47c0*/  ISETP.GT.U32.AND P2, PT, R6.reuse, R196, PT ;  /* 0x000000c40600720c */ /* 0x040fe20003f44070 */
[----:B------:R-:W-:Y:S01]  /*47d0*/  @!P0 IMAD.MOV R198, RZ, RZ, -R198 ;  /* 0x000000ffffc68224 */ /* 0x000fe200078e0ac6 */
[----:B------:R-:W-:Y:S01]  /*47e0*/  ISETP.GT.U32.AND P1, PT, R6, R194, PT ;  /* 0x000000c20600720c */ /* 0x000fe20003f24070 */
[----:B------:R-:W-:Y:S01]  /*47f0*/  IMAD.HI.U32 R5, R8, R9, RZ ;  /* 0x0000000908057227 */ /* 0x000fe200078e00ff */
[----:B------:R-:W-:-:S02]  /*4800*/  ISETP.GT.U32.AND P0, PT, R6, R190, PT ;  /* 0x000000be0600720c */ /* 0x000fc40003f04070 */
[----:B------:R-:W-:Y:S01]  /*4810*/  IABS R27, R37 ;  /* 0x00000025001b7213 */ /* 0x000fe20000000000 */
[----:B------:R-:W-:Y:S01]  /*4820*/  @!P5 IMAD.MOV R202, RZ, RZ, -R202 ;  /* 0x000000ffffcad224 */ /* 0x000fe200078e0aca */
[----:B------:R-:W-:Y:S01]  /*4830*/  ISETP.GE.AND P5, PT, R35, RZ, PT ;  /* 0x000000ff2300720c */ /* 0x000fe20003fa6270 */
[----:B------:R-:W-:Y:S01]  /*4840*/  @!P4 IMAD.MOV R200, RZ, RZ, -R200 ;  /* 0x000000ffffc8c224 */ /* 0x000fe200078e0ac8 */
[----:B------:R-:W-:Y:S01]  /*4850*/  ISETP.GT.U32.AND P4, PT, R6, R192, PT ;  /* 0x000000c00600720c */ /* 0x000fe20003f84070 */
[----:B------:R-:W-:Y:S01]  /*4860*/  IMAD.MOV R188, RZ, RZ, -R5 ;  /* 0x000000ffffbc7224 */ /* 0x000fe200078e0a05 */
[C---:B------:R-:W-:Y:S01]  /*4870*/  LOP3.LUT R35, R7.reuse, 0xc0, RZ, 0xfc, !PT ;  /* 0x000000c007237812 */ /* 0x040fe200078efcff */
[----:B------:R-:W-:Y:S01]  /*4880*/  IMAD.HI.U32 R5, R8, R11, RZ ;  /* 0x0000000b08057227 */ /* 0x000fe200078e00ff */
[----:B------:R-:W-:-:S03]  /*4890*/  LOP3.LUT R39, R7, 0xe8, RZ, 0xfc, !PT ;  /* 0x000000e807277812 */ /* 0x000fc600078efcff */
[----:B------:R-:W-:Y:S02]  /*48a0*/  IMAD.MOV R5, RZ, RZ, -R5 ;  /* 0x000000ffff057224 */ /* 0x000fe400078e0a05 */
[--C-:B------:R-:W-:Y:S01]  /*48b0*/  @!P2 IMAD.IADD R196, R196, 0x1, -R6.reuse ;  /* 0x00000001c4c4a824 */ /* 0x100fe200078e0a06 */
[----:B------:R-:W-:Y:S01]  /*48c0*/  ISETP.GE.AND P2, PT, R41, RZ, PT ;  /* 0x000000ff2900720c */ /* 0x000fe20003f46270 */
[----:B------:R-:W-:Y:S01]  /*48d0*/  IMAD R188, R6, R188, R9 ;  /* 0x000000bc06bc7224 */ /* 0x000fe200078e0209 */
[----:B------:R-:W-:Y:S01]  /*48e0*/  IABS R9, R31 ;  /* 0x0000001f00097213 */ /* 0x000fe20000000000 */
[--C-:B------:R-:W-:Y:S01]  /*48f0*/  @!P1 IMAD.IADD R194, R194, 0x1, -R6.reuse ;  /* 0x00000001c2c29824 */ /* 0x100fe200078e0a06 */
[----:B------:R-:W-:Y:S01]  /*4900*/  ISETP.GE.AND P1, PT, R10, RZ, PT ;  /* 0x000000ff0a00720c */ /* 0x000fe20003f26270 */
[----:B------:R-:W-:Y:S01]  /*4910*/  @!P0 IMAD.IADD R190, R190, 0x1, -R6 ;  /* 0x00000001bebe8824 */ /* 0x000fe200078e0a06 */
[----:B------:R-:W-:Y:S01]  /*4920*/  ISETP.GE.AND P0, PT, R23, RZ, PT ;  /* 0x000000ff1700720c */ /* 0x000fe20003f06270 */
[C---:B------:R-:W-:Y:S01]  /*4930*/  IMAD R186, R6.reuse, R5, R11 ;  /* 0x0000000506ba7224 */ /* 0x040fe200078e020b */
[----:B------:R-:W-:Y:S01]  /*4940*/  IABS R23, R35 ;  /* 0x0000002300177213 */ /* 0x000fe20000000000 */
[----:B------:R-:W-:Y:S01]  /*4950*/  @!P5 IMAD.MOV R196, RZ, RZ, -R196 ;  /* 0x000000ffffc4d224 */ /* 0x000fe200078e0ac4 */
[C---:B------:R-:W-:Y:S01]  /*4960*/  ISETP.GT.U32.AND P5, PT, R6.reuse, R190, PT ;  /* 0x000000be0600720c */ /* 0x040fe20003fa4070 */
[----:B------:R-:W-:Y:S01]  /*4970*/  @!P3 IMAD.MOV R194, RZ, RZ, -R194 ;  /* 0x000000ffffc2b224 */ /* 0x000fe200078e0ac2 */
[----:B------:R-:W-:Y:S01]  /*4980*/  ISETP.GT.U32.AND P3, PT, R6, R186, PT ;  /* 0x000000ba0600720c */ /* 0x000fe20003f64070 */
[----:B------:R-:W-:Y:S01]  /*4990*/  @!P4 IMAD.IADD R192, R192, 0x1, -R6 ;  /* 0x00000001c0c0c824 */ /* 0x000fe200078e0a06 */
[----:B------:R-:W-:Y:S01]  /*49a0*/  ISETP.GT.U32.AND P4, PT, R6, R188, PT ;  /* 0x000000bc0600720c */ /* 0x000fe20003f84070 */
[----:B------:R-:W-:Y:S01]  /*49b0*/  IMAD.HI.U32 R5, R8, R9, RZ ;  /* 0x0000000908057227 */ /* 0x000fe200078e00ff */
[----:B------:R-:W-:-:S02]  /*49c0*/  LOP3.LUT R10, R7, 0xbe, RZ, 0xfc, !PT ;  /* 0x000000be070a7812 */ /* 0x000fc400078efcff */
[----:B------:R-:W-:Y:S01]  /*49d0*/  LOP3.LUT R41, R7, 0xf6, RZ, 0xfc, !PT ;  /* 0x000000f607297812 */ /* 0x000fe200078efcff */
[----:B------:R-:W-:Y:S01]  /*49e0*/  IMAD.MOV R5, RZ, RZ, -R5 ;  /* 0x000000ffff057224 */ /* 0x000fe200078e0a05 */
[----:B------:R-:W-:Y:S01]  /*49f0*/  IABS R11, R10 ;  /* 0x0000000a000b7213 */ /* 0x000fe20000000000 */
[----:B------:R-:W-:Y:S01]  /*4a00*/  @!P6 IMAD.MOV R192, RZ, RZ, -R192 ;  /* 0x000000ffffc0e224 */ /* 0x000fe200078e0ac0 */
[----:B------:R-:W-:Y:S01]  /*4a10*/  ISETP.GE.AND P6, PT, R31, RZ, PT ;  /* 0x000000ff1f00720c */ /* 0x000fe20003fc6270 */
[----:B------:R-:W-:Y:S01]  /*4a20*/  IMAD R184, R6, R5, R9 ;  /* 0x0000000506b87224 */ /* 0x000fe200078e0209 */
[----:B------:R-:W-:Y:S01]  /*4a30*/  LOP3.LUT R31, R7, 0xc4, RZ, 0xfc, !PT ;  /* 0x000000c4071f7812 */ /* 0x000fe200078efcff */
[--C-:B------:R-:W-:Y:S02]  /*4a40*/  @!P5 IMAD.IADD R190, R190, 0x1, -R6.reuse ;  /* 0x00000001bebed824 */ /* 0x100fe400078e0a06 */
[--C-:B------:R-:W-:Y:S01]  /*4a50*/  @!P3 IMAD.IADD R186, R186, 0x1, -R6.reuse ;  /* 0x00000001babab824 */ /* 0x100fe200078e0a06 */
[----:B------:R-:W-:Y:S01]  /*4a60*/  ISETP.GT.U32.AND P5, PT, R6, R184, PT ;  /* 0x000000b80600720c */ /* 0x000fe20003fa4070 */
[----:B------:R-:W-:-:S02]  /*4a70*/  @!P4 IMAD.IADD R188, R188, 0x1, -R6 ;  /* 0x00000001bcbcc824 */ /* 0x000fc400078e0a06 */
[----:B------:R-:W-:Y:S01]  /*4a80*/  IMAD.HI.U32 R9, R8, R23, RZ ;  /* 0x0000001708097227 */ /* 0x000fe200078e00ff */
[C---:B------:R-:W-:Y:S02]  /*4a90*/  ISETP.GT.U32.AND P3, PT, R6.reuse, R186, PT ;  /* 0x000000ba0600720c */ /* 0x040fe40003f64070 */
[----:B------:R-:W-:Y:S01]  /*4aa0*/  ISETP.GT.U32.AND P4, PT, R6, R188, PT ;  /* 0x000000bc0600720c */ /* 0x000fe20003f84070 */
[----:B------:R-:W-:Y:S02]  /*4ab0*/  IMAD.MOV R9, RZ, RZ, -R9 ;  /* 0x000000ffff097224 */ /* 0x000fe400078e0a09 */
[----:B------:R-:W-:-:S04]  /*4ac0*/  IMAD.HI.U32 R5, R8, R11, RZ ;  /* 0x0000000b08057227 */ /* 0x000fc800078e00ff */
[----:B------:R-:W-:Y:S01]  /*4ad0*/  IMAD R180, R6, R9, R23 ;  /* 0x0000000906b47224 */ /* 0x000fe200078e0217 */
[----:B------:R-:W-:Y:S01]  /*4ae0*/  IABS R9, R31 ;  /* 0x0000001f00097213 */ /* 0x000fe20000000000 */
[----:B------:R-:W-:Y:S02]  /*4af0*/  @!P5 IMAD.IADD R184, R184, 0x1, -R6 ;  /* 0x00000001b8b8d824 */ /* 0x000fe400078e0a06 */
[----:B------:R-:W-:Y:S02]  /*4b00*/  IMAD.MOV R182, RZ, RZ, -R5 ;  /* 0x000000ffffb67224 */ /* 0x000fe400078e0a05 */
[----:B------:R-:W-:Y:S01]  /*4b10*/  IMAD.HI.U32 R5, R8, R27, RZ ;  /* 0x0000001b08057227 */ /* 0x000fe200078e00ff */
[----:B------:R-:W-:-:S03]  /*4b20*/  ISETP.GT.U32.AND P5, PT, R6, R184, PT ;  /* 0x000000b80600720c */ /* 0x000fc60003fa4070 */
[--C-:B------:R-:W-:Y:S01]  /*4b30*/  @!P3 IMAD.IADD R186, R186, 0x1, -R6.reuse ;  /* 0x00000001babab824 */ /* 0x100fe200078e0a06 */
[----:B------:R-:W-:Y:S01]  /*4b40*/  ISETP.GT.U32.AND P3, PT, R6, R180, PT ;  /* 0x000000b40600720c */ /* 0x000fe20003f64070 */
[----:B------:R-:W-:Y:S01]  /*4b50*/  @!P4 IMAD.IADD R188, R188, 0x1, -R6 ;  /* 0x00000001bcbcc824 */ /* 0x000fe200078e0a06 */
[----:B------:R-:W-:Y:S01]  /*4b60*/  ISETP.GE.AND P4, PT, R10, RZ, PT ;  /* 0x000000ff0a00720c */ /* 0x000fe20003f86270 */
[----:B------:R-:W-:Y:S02]  /*4b70*/  IMAD.MOV R5, RZ, RZ, -R5 ;  /* 0x000000ffff057224 */ /* 0x000fe400078e0a05 */
[----:B------:R-:W-:Y:S01]  /*4b80*/  @!P1 IMAD.MOV R188, RZ, RZ, -R188 ;  /* 0x000000ffffbc9224 */ /* 0x000fe200078e0abc */
[----:B------:R-:W-:Y:S01]  /*4b90*/  ISETP.GE.AND P1, PT, R35, RZ, PT ;  /* 0x000000ff2300720c */ /* 0x000fe20003f26270 */
[----:B------:R-:W-:Y:S01]  /*4ba0*/  IMAD R178, R6, R5, R27 ;  /* 0x0000000506b27224 */ /* 0x000fe200078e021b */
[----:B------:R-:W-:Y:S01]  /*4bb0*/  LOP3.LUT R35, R7, 0xc6, RZ, 0xfc, !PT ;  /* 0x000000c607237812 */ /* 0x000fe200078efcff */
[----:B------:R-:W-:-:S03]  /*4bc0*/  IMAD.HI.U32 R5, R8, R9, RZ ;  /* 0x0000000908057227 */ /* 0x000fc600078e00ff */
[----:B------:R-:W-:Y:S01]  /*4bd0*/  IABS R10, R35 ;  /* 0x00000023000a7213 */ /* 0x000fe20000000000 */
[----:B------:R-:W-:Y:S02]  /*4be0*/  IMAD.MOV R5, RZ, RZ, -R5 ;  /* 0x000000ffff057224 */ /* 0x000fe400078e0a05 */
[--C-:B------:R-:W-:Y:S01]  /*4bf0*/  @!P5 IMAD.IADD R184, R184, 0x1, -R6.reuse ;  /* 0x00000001b8b8d824 */ /* 0x100fe200078e0a06 */
[----:B------:R-:W-:Y:S01]  /*4c00*/  ISETP.GE.AND P5, PT, R37, RZ, PT ;  /* 0x000000ff2500720c */ /* 0x000fe20003fa6270 */
[----:B------:R-:W-:Y:S01]  /*4c10*/  @!P3 IMAD.IADD R180, R180, 0x1, -R6 ;  /* 0x00000001b4b4b824 */ /* 0x000fe200078e0a06 */
[C---:B------:R-:W-:Y:S01]  /*4c20*/  LOP3.LUT R37, R7.reuse, 0xcc, RZ, 0xfc, !PT ;  /* 0x000000cc07257812 */ /* 0x040fe200078efcff */
[C---:B------:R-:W-:Y:S02]  /*4c30*/  IMAD R176, R6.reuse, R5, R9 ;  /* 0x0000000506b07224 */ /* 0x040fe400078e0209 */
[----:B------:R-:W-:Y:S01]  /*4c40*/  IMAD.MOV.U32 R9, RZ, RZ, R10 ;  /* 0x000000ffff097224 */ /* 0x000fe200078e000a */
[----:B------:R-:W-:Y:S01]  /*4c50*/  LOP3.LUT R10, R7, 0xc8, RZ, 0xfc, !PT ;  /* 0x000000c8070a7812 */ /* 0x000fe200078efcff */
[C---:B------:R-:W-:Y:S01]  /*4c60*/  IMAD R182, R6.reuse, R182, R11 ;  /* 0x000000b606b67224 */ /* 0x040fe200078e020b */
[----:B------:R-:W-:Y:S01]  /*4c70*/  IABS R27, R37 ;  /* 0x00000025001b7213 */ /* 0x000fe20000000000 */
[----:B------:R-:W-:Y:S01]  /*4c80*/  @!P6 IMAD.MOV R184, RZ, RZ, -R184 ;  /* 0x000000ffffb8e224 */ /* 0x000fe200078e0ab8 */
[----:B------:R-:W-:Y:S01]  /*4c90*/  ISETP.GT.U32.AND P6, PT, R6, R180, PT ;  /* 0x000000b40600720c */ /* 0x000fe20003fc4070 */
[----:B------:R-:W-:Y:S01]  /*4ca0*/  IMAD.HI.U32 R5, R8, R9, RZ ;  /* 0x0000000908057227 */ /* 0x000fe200078e00ff */
[----:B------:R-:W-:-:S03]  /*4cb0*/  IABS R11, R10 ;  /* 0x0000000a000b7213 */ /* 0x000fc60000000000 */
[----:B------:R-:W-:Y:S01]  /*4cc0*/  @!P2 IMAD.MOV R190, RZ, RZ, -R190 ;  /* 0x000000ffffbea224 */ /* 0x000fe200078e0abe */
[C---:B------:R-:W-:Y:S01]  /*4cd0*/  ISETP.GT.U32.AND P2, PT, R6.reuse, R182, PT ;  /* 0x000000b60600720c */ /* 0x040fe20003f44070 */
[----:B------:R-:W-:Y:S02]  /*4ce0*/  IMAD.MOV R5, RZ, RZ, -R5 ;  /* 0x000000ffff057224 */ /* 0x000fe400078e0a05 */
[----:B------:R-:W-:Y:S01]  /*4cf0*/  @!P0 IMAD.MOV R186, RZ, RZ, -R186 ;  /* 0x000000ffffba8224 */ /* 0x000fe200078e0aba */
[C---:B------:R-:W-:Y:S01]  /*4d00*/  ISETP.GT.U32.AND P0, PT, R6.reuse, R178, PT ;  /* 0x000000b20600720c */ /* 0x040fe20003f04070 */
[----:B------:R-:W-:Y:S02]  /*4d10*/  IMAD R174, R6, R5, R9 ;  /* 0x0000000506ae7224 */ /* 0x000fe400078e0209 */
[----:B------:R-:W-:Y:S02]  /*4d20*/  @!P6 IMAD.IADD R180, R180, 0x1, -R6 ;  /* 0x00000001b4b4e824 */ /* 0x000fe400078e0a06 */
[----:B------:R-:W-:Y:S01]  /*4d30*/  IMAD.HI.U32 R5, R8, R11, RZ ;  /* 0x0000000b08057227 */ /* 0x000fe200078e00ff */
[----:B------:R-:W-:-:S03]  /*4d40*/  ISETP.GT.U32.AND P6, PT, R6, R174, PT ;  /* 0x000000ae0600720c */ /* 0x000fc60003fc4070 */
[--C-:B------:R-:W-:Y:S01]  /*4d50*/  @!P2 IMAD.IADD R182, R182, 0x1, -R6.reuse ;  /* 0x00000001b6b6a824 */ /* 0x100fe200078e0a06 */
[----:B------:R-:W-:Y:S01]  /*4d60*/  ISETP.GE.AND P2, PT, R31, RZ, PT ;  /* 0x000000ff1f00720c */ /* 0x000fe20003f46270 */
[----:B------:R-:W-:Y:S01]  /*4d70*/  IMAD.MOV R172, RZ, RZ, -R5 ;  /* 0x000000ffffac7224 */ /* 0x000fe200078e0a05 */
[----:B------:R-:W-:Y:S01]  /*4d80*/  LOP3.LUT R31, R7, 0xca, RZ, 0xfc, !PT ;  /* 0x000000ca071f7812 */ /* 0x000fe200078efcff */
[--C-:B------:R-:W-:Y:S01]  /*4d90*/  @!P0 IMAD.IADD R178, R178, 0x1, -R6.reuse ;  /* 0x00000001b2b28824 */ /* 0x100fe200078e0a06 */
[----:B------:R-:W-:Y:S01]  /*4da0*/  ISETP.GT.U32.AND P3, PT, R6, R182, PT ;  /* 0x000000b60600720c */ /* 0x000fe20003f64070 */
[----:B------:R-:W-:Y:S01]  /*4db0*/  IMAD.HI.U32 R9, R8, R27, RZ ;  /* 0x0000001b08097227 */ /* 0x000fe200078e00ff */
[----:B------:R-:W-:Y:S02]  /*4dc0*/  IABS R23, R31 ;  /* 0x0000001f00177213 */ /* 0x000fe40000000000 */
[----:B------:R-:W-:Y:S01]  /*4dd0*/  ISETP.GT.U32.AND P0, PT, R6, R178, PT ;  /* 0x000000b20600720c */ /* 0x000fe20003f04070 */
[----:B------:R-:W-:-:S02]  /*4de0*/  @!P6 IMAD.IADD R174, R174, 0x1, -R6 ;  /* 0x00000001aeaee824 */ /* 0x000fc400078e0a06 */
[----:B------:R-:W-:-:S03]  /*4df0*/  IMAD.HI.U32 R5, R8, R23, RZ ;  /* 0x0000001708057227 */ /* 0x000fc600078e00ff */
[C---:B------:R-:W-:Y:S01]  /*4e00*/  ISETP.GT.U32.AND P6, PT, R6.reuse, R174, PT ;  /* 0x000000ae0600720c */ /* 0x040fe20003fc4070 */
[----:B------:R-:W-:Y:S02]  /*4e10*/  IMAD R172, R6, R172, R11 ;  /* 0x000000ac06ac7224 */ /* 0x000fe400078e020b */
[--C-:B------:R-:W-:Y:S01]  /*4e20*/  @!P3 IMAD.IADD R182, R182, 0x1, -R6.reuse ;  /* 0x00000001b6b6b824 */ /* 0x100fe200078e0a06 */
[----:B------:R-:W-:Y:S01]  /*4e30*/  ISETP.GT.U32.AND P3, PT, R6, R176, PT ;  /* 0x000000b00600720c */ /* 0x000fe20003f64070 */
[----:B------:R-:W-:Y:S02]  /*4e40*/  IMAD.MOV R5, RZ, RZ, -R5 ;  /* 0x000000ffff057224 */ /* 0x000fe400078e0a05 */
[----:B------:R-:W-:Y:S02]  /*4e50*/  IMAD.MOV R9, RZ, RZ, -R9 ;  /* 0x000000ffff097224 */ /* 0x000fe400078e0a09 */
[----:B------:R-:W-:Y:S01]  /*4e60*/  @!P0 IMAD.IADD R178, R178, 0x1, -R6 ;  /* 0x00000001b2b28824 */ /* 0x000fe200078e0a06 */
[----:B------:R-:W-:Y:S01]  /*4e70*/  ISETP.GE.AND P0, PT, R35, RZ, PT ;  /* 0x000000ff2300720c */ /* 0x000fe20003f06270 */
[C---:B------:R-:W-:Y:S01]  /*4e80*/  IMAD R170, R6.reuse, R5, R23 ;  /* 0x0000000506aa7224 */ /* 0x040fe200078e0217 */
[C---:B------:R-:W-:Y:S01]  /*4e90*/  LOP3.LUT R23, R7.reuse, 0xd0, RZ, 0xfc, !PT ;  /* 0x000000d007177812 */ /* 0x040fe200078efcff */
[----:B------:R-:W-:Y:S01]  /*4ea0*/  @!P1 IMAD.MOV R180, RZ, RZ, -R180 ;  /* 0x000000ffffb49224 */ /* 0x000fe200078e0ab4 */
[C---:B------:R-:W-:Y:S01]  /*4eb0*/  ISETP.GT.U32.AND P1, PT, R6.reuse, R172, PT ;  /* 0x000000ac0600720c */ /* 0x040fe20003f24070 */
[C---:B------:R-:W-:Y:S01]  /*4ec0*/  IMAD R168, R6.reuse, R9, R27 ;  /* 0x0000000906a87224 */ /* 0x040fe200078e021b */
[----:B------:R-:W-:Y:S01]  /*4ed0*/  IABS R11, R23 ;  /* 0x00000017000b7213 */ /* 0x000fe20000000000 */
[----:B------:R-:W-:Y:S01]  /*4ee0*/  @!P5 IMAD.MOV R178, RZ, RZ, -R178 ;  /* 0x000000ffffb2d224 */ /* 0x000fe200078e0ab2 */
[----:B------:R-:W-:Y:S01]  /*4ef0*/  ISETP.GT.U32.AND P5, PT, R6, R170, PT ;  /* 0x000000aa0600720c */ /* 0x000fe20003fa4070 */
[--C-:B------:R-:W-:Y:S01]  /*4f00*/  @!P6 IMAD.IADD R174, R174, 0x1, -R6.reuse ;  /* 0x00000001aeaee824 */ /* 0x100fe200078e0a06 */
[----:B------:R-:W-:Y:S01]  /*4f10*/  ISETP.GT.U32.AND P6, PT, R6, R168, PT ;  /* 0x000000a80600720c */ /* 0x000fe20003fc4070 */
[----:B------:R-:W-:Y:S01]  /*4f20*/  @!P3 IMAD.IADD R176, R176, 0x1, -R6 ;  /* 0x00000001b0b0b824 */ /* 0x000fe200078e0a06 */
[----:B------:R-:W-:Y:S01]  /*4f30*/  ISETP.GE.AND P3, PT, R10, RZ, PT ;  /* 0x000000ff0a00720c */ /* 0x000fe20003f66270 */
[----:B------:R-:W-:Y:S01]  /*4f40*/  @!P4 IMAD.MOV R182, RZ, RZ, -R182 ;  /* 0x000000ffffb6c224 */ /* 0x000fe200078e0ab6 */
[----:B------:R-:W-:Y:S01]  /*4f50*/  LOP3.LUT R10, R7, 0xce, RZ, 0xfc, !PT ;  /* 0x000000ce070a7812 */ /* 0x000fe200078efcff */
[----:B------:R-:W-:Y:S01]  /*4f60*/  @!P0 IMAD.MOV R174, RZ, RZ, -R174 ;  /* 0x000000ffffae8224 */ /* 0x000fe200078e0aae */
[----:B------:R-:W-:Y:S01]  /*4f70*/  ISETP.GT.U32.AND P4, PT, R6, R176, PT ;  /* 0x000000b00600720c */ /* 0x000fe20003f84070 */
[----:B------:R-:W-:Y:S01]  /*4f80*/  @!P1 IMAD.IADD R172, R172, 0x1, -R6 ;  /* 0x00000001acac9824 */ /* 0x000fe200078e0a06 */
[----:B------:R-:W-:-:S02]  /*4f90*/  IABS R9, R10 ;  /* 0x0000000a00097213 */ /* 0x000fc40000000000 */
[C---:B------:R-:W-:Y:S01]  /*4fa0*/  LOP3.LUT R27, R7.reuse, 0xd2, RZ, 0xfc, !PT ;  /* 0x000000d2071b7812 */ /* 0x040fe200078efcff */
[--C-:B------:R-:W-:Y:S01]  /*4fb0*/  @!P5 IMAD.IADD R170, R170, 0x1, -R6.reuse ;  /* 0x00000001aaaad824 */ /* 0x100fe200078e0a06 */
[----:B------:R-:W-:Y:S01]  /*4fc0*/  ISETP.GT.U32.AND P5, PT, R6, R172, PT ;  /* 0x000000ac0600720c */ /* 0x000fe20003fa4070 */
[----:B------:R-:W-:Y:S01]  /*4fd0*/  @!P6 IMAD.IADD R168, R168, 0x1, -R6 ;  /* 0x00000001a8a8e824 */ /* 0x000fe200078e0a06 */
[----:B------:R-:W-:Y:S01]  /*4fe0*/  ISETP.GE.AND P6, PT, R10, RZ, PT ;  /* 0x000000ff0a00720c */ /* 0x000fe20003fc6270 */
[----:B------:R-:W-:Y:S01]  /*4ff0*/  IMAD.HI.U32 R5, R8, R9, RZ ;  /* 0x0000000908057227 */ /* 0x000fe200078e00ff */
[----:B------:R-:W-:Y:S02]  /*5000*/  LOP3.LUT R10, R7, 0xd4, RZ, 0xfc, !PT ;  /* 0x000000d4070a7812 */ /* 0x000fe400078efcff */
[----:B------:R-:W-:Y:S01]  /*5010*/  ISETP.GT.U32.AND P0, PT, R6, R168, PT ;  /* 0x000000a80600720c */ /* 0x000fe20003f04070 */
[----:B------:R-:W-:Y:S01]  /*5020*/  IMAD.MOV R166, RZ, RZ, -R5 ;  /* 0x000000ffffa67224 */ /* 0x000fe200078e0a05 */
[----:B------:R-:W-:Y:S01]  /*5030*/  ISETP.GE.AND P1, PT, R37, RZ, PT ;  /* 0x000000ff2500720c */ /* 0x000fe20003f26270 */
[----:B------:R-:W-:Y:S01]  /*5040*/  IMAD.HI.U32 R5, R8, R11, RZ ;  /* 0x0000000b08057227 */ /* 0x000fe200078e00ff */
[----:B------:R-:W-:-:S02]  /*5050*/  LOP3.LUT R35, R7, 0xd8, RZ, 0xfc, !PT ;  /* 0x000000d807237812 */ /* 0x000fc400078efcff */
[----:B------:R-:W-:Y:S01]  /*5060*/  LOP3.LUT R37, R7, 0xde, RZ, 0xfc, !PT ;  /* 0x000000de07257812 */ /* 0x000fe200078efcff */
[----:B------:R-:W-:Y:S01]  /*5070*/  IMAD R166, R6, R166, R9 ;  /* 0x000000a606a67224 */ /* 0x000fe200078e0209 */
[----:B------:R-:W-:Y:S01]  /*5080*/  IABS R9, R27 ;  /* 0x0000001b00097213 */ /* 0x000fe20000000000 */
[----:B------:R-:W-:Y:S02]  /*5090*/  IMAD.MOV R5, RZ, RZ, -R5 ;  /* 0x000000ffff057224 */ /* 0x000fe400078e0a05 */
[--C-:B------:R-:W-:Y:S01]  /*50a0*/  @!P4 IMAD.IADD R176, R176, 0x1, -R6.reuse ;  /* 0x00000001b0b0c824 */ /* 0x100fe200078e0a06 */
[----:B------:R-:W-:Y:S01]  /*50b0*/  ISETP.GE.AND P4, PT, R31, RZ, PT ;  /* 0x000000ff1f00720c */ /* 0x000fe20003f86270 */
[----:B------:R-:W-:Y:S01]  /*50c0*/  @!P5 IMAD.IADD R172, R172, 0x1, -R6 ;  /* 0x00000001acacd824 */ /* 0x000fe200078e0a06 */
[C---:B------:R-:W-:Y:S01]  /*50d0*/  ISETP.GT.U32.AND P5, PT, R6.reuse, R166, PT ;  /* 0x000000a60600720c */ /* 0x040fe20003fa4070 */
[C---:B------:R-:W-:Y:S01]  /*50e0*/  IMAD R164, R6.reuse, R5, R11 ;  /* 0x0000000506a47224 */ /* 0x040fe200078e020b */
[----:B------:R-:W-:Y:S01]  /*50f0*/  IABS R11, R10 ;  /* 0x0000000a000b7213 */ /* 0x000fe20000000000 */
[----:B------:R-:W-:Y:S01]  /*5100*/  @!P2 IMAD.MOV R176, RZ, RZ, -R176 ;  /* 0x000000ffffb0a224 */ /* 0x000fe200078e0ab0 */
[----:B------:R-:W-:Y:S01]  /*5110*/  ISETP.GT.U32.AND P2, PT, R6, R170, PT ;  /* 0x000000aa0600720c */ /* 0x000fe20003f44070 */
[----:B------:R-:W-:Y:S01]  /*5120*/  @!P0 IMAD.IADD R168, R168, 0x1, -R6 ;  /* 0x00000001a8a88824 */ /* 0x000fe200078e0a06 */
[----:B------:R-:W-:Y:S01]  /*5130*/  ISETP.GT.U32.AND P0, PT, R6, R164, PT ;  /* 0x000000a40600720c */ /* 0x000fe20003f04070 */
        /* <DEDUP_REMOVED lines=10> */
[----:B------:R-:W-:Y:S01]  /*51e0*/  ISETP.GT.U32.AND P0, PT, R6, R166, PT ;  /* 0x000000a60600720c */ /* 0x000fe20003f04070 */
[----:B------:R-:W-:Y:S01]  /*51f0*/  IMAD.HI.U32 R5, R8, R11, RZ ;  /* 0x0000000b08057227 */ /* 0x000fe200078e00ff */
[----:B------:R-:W-:-:S03]  /*5200*/  IABS R23, R31 ;  /* 0x0000001f00177213 */ /* 0x000fc60000000000 */
[----:B------:R-:W-:Y:S01]  /*5210*/  @!P3 IMAD.MOV R172, RZ, RZ, -R172 ;  /* 0x000000ffffacb224 */ /* 0x000fe200078e0aac */
[----:B------:R-:W-:Y:S01]  /*5220*/  ISETP.GT.U32.AND P3, PT, R6, R164, PT ;  /* 0x000000a40600720c */ /* 0x000fe20003f64070 */
[----:B------:R-:W-:Y:S02]  /*5230*/  IMAD.MOV R5, RZ, RZ, -R5 ;  /* 0x000000ffff057224 */ /* 0x000fe400078e0a05 */
[----:B------:R-:W-:-:S04]  /*5240*/  IMAD.HI.U32 R9, R8, R23, RZ ;  /* 0x0000001708097227 */ /* 0x000fc800078e00ff */
[----:B------:R-:W-:Y:S02]  /*5250*/  IMAD R160, R6, R5, R11 ;  /* 0x0000000506a07224 */ /* 0x000fe400078e020b */
[----:B------:R-:W-:Y:S02]  /*5260*/  IMAD.MOV R9, RZ, RZ, -R9 ;  /* 0x000000ffff097224 */ /* 0x000fe400078e0a09 */
[--C-:B------:R-:W-:Y:S01]  /*5270*/  @!P0 IMAD.IADD R166, R166, 0x1, -R6.reuse ;  /* 0x00000001a6a68824 */ /* 0x100fe200078e0a06 */
[C---:B------:R-:W-:Y:S01]  /*5280*/  ISETP.GT.U32.AND P0, PT, R6.reuse, R160, PT ;  /* 0x000000a00600720c */ /* 0x040fe20003f04070 */
[----:B------:R-:W-:Y:S01]  /*5290*/  IMAD R158, R6, R9, R23 ;  /* 0x00000009069e7224 */ /* 0x000fe200078e0217 */
[----:B------:R-:W-:Y:S01]  /*52a0*/  IABS R23, R37 ;  /* 0x0000002500177213 */ /* 0x000fe20000000000 */
[----:B------:R-:W-:Y:S02]  /*52b0*/  @!P3 IMAD.IADD R164, R164, 0x1, -R6 ;  /* 0x00000001a4a4b824 */ /* 0x000fe400078e0a06 */
[----:B------:R-:W-:Y:S01]  /*52c0*/  @!P4 IMAD.MOV R170, RZ, RZ, -R170 ;  /* 0x000000ffffaac224 */ /* 0x000fe200078e0aaa */
[C---:B------:R-:W-:Y:S01]  /*52d0*/  ISETP.GT.U32.AND P3, PT, R6.reuse, R158, PT ;  /* 0x0000009e0600720c */ /* 0x040fe20003f64070 */
[----:B------:R-:W-:Y:S01]  /*52e0*/  @!P1 IMAD.MOV R168, RZ, RZ, -R168 ;  /* 0x000000ffffa89224 */ /* 0x000fe200078e0aa8 */
[----:B------:R-:W-:Y:S01]  /*52f0*/  ISETP.GT.U32.AND P4, PT, R6, R162, PT ;  /* 0x000000a20600720c */ /* 0x000fe20003f84070 */
[----:B------:R-:W-:Y:S01]  /*5300*/  IMAD.HI.U32 R5, R8, R27, RZ ;  /* 0x0000001b08057227 */ /* 0x000fe200078e00ff */
[----:B------:R-:W-:-:S02]  /*5310*/  ISETP.GE.AND P1, PT, R10, RZ, PT ;  /* 0x000000ff0a00720c */ /* 0x000fc40003f26270 */
[----:B------:R-:W-:Y:S01]  /*5320*/  LOP3.LUT R10, R7, 0xda, RZ, 0xfc, !PT ;  /* 0x000000da070a7812 */ /* 0x000fe200078efcff */
[----:B------:R-:W-:Y:S02]  /*5330*/  @!P0 IMAD.IADD R160, R160, 0x1, -R6 ;  /* 0x00000001a0a08824 */ /* 0x000fe400078e0a06 */
[----:B------:R-:W-:Y:S01]  /*5340*/  IMAD.MOV R5, RZ, RZ, -R5 ;  /* 0x000000ffff057224 */ /* 0x000fe200078e0a05 */
[----:B------:R-:W-:Y:S01]  /*5350*/  IABS R9, R10 ;  /* 0x0000000a00097213 */ /* 0x000fe20000000000 */
[----:B------:R-:W-:Y:S01]  /*5360*/  @!P6 IMAD.MOV R166, RZ, RZ, -R166 ;  /* 0x000000ffffa6e224 */ /* 0x000fe200078e0aa6 */
[C---:B------:R-:W-:Y:S01]  /*5370*/  ISETP.GT.U32.AND P6, PT, R6.reuse, R160, PT ;  /* 0x000000a00600720c */ /* 0x040fe20003fc4070 */
[----:B------:R-:W-:Y:S02]  /*5380*/  IMAD R154, R6, R5, R27 ;  /* 0x00000005069a7224 */ /* 0x000fe400078e021b */
[----:B------:R-:W-:Y:S02]  /*5390*/  @!P3 IMAD.IADD R158, R158, 0x1, -R6 ;  /* 0x000000019e9eb824 */ /* 0x000fe400078e0a06 */
[----:B------:R-:W-:-:S03]  /*53a0*/  IMAD.HI.U32 R5, R8, R9, RZ ;  /* 0x0000000908057227 */ /* 0x000fc600078e00ff */
[----:B------:R-:W-:Y:S01]  /*53b0*/  ISETP.GT.U32.AND P3, PT, R6, R158, PT ;  /* 0x0000009e0600720c */ /* 0x000fe20003f64070 */
[--C-:B------:R-:W-:Y:S01]  /*53c0*/  @!P4 IMAD.IADD R162, R162, 0x1, -R6.reuse ;  /* 0x00000001a2a2c824 */ /* 0x100fe200078e0a06 */
[----:B------:R-:W-:Y:S01]  /*53d0*/  ISETP.GE.AND P4, PT, R31, RZ, PT ;  /* 0x000000ff1f00720c */ /* 0x000fe20003f86270 */
[----:B------:R-:W-:Y:S01]  /*53e0*/  IMAD.MOV R5, RZ, RZ, -R5 ;  /* 0x000000ffff057224 */ /* 0x000fe200078e0a05 */
[----:B------:R-:W-:Y:S01]  /*53f0*/  LOP3.LUT R31, R7, 0xdc, RZ, 0xfc, !PT ;  /* 0x000000dc071f7812 */ /* 0x000fe200078efcff */
[----:B------:R-:W-:Y:S01]  /*5400*/  @!P6 IMAD.IADD R160, R160, 0x1, -R6 ;  /* 0x00000001a0a0e824 */ /* 0x000fe200078e0a06 */
[C---:B------:R-:W-:Y:S01]  /*5410*/  ISETP.GT.U32.AND P0, PT, R6.reuse, R162, PT ;  /* 0x000000a20600720c */ /* 0x040fe20003f04070 */
[----:B------:R-:W-:Y:S01]  /*5420*/  IMAD R152, R6, R5, R9 ;  /* 0x0000000506987224 */ /* 0x000fe200078e0209 */
[----:B------:R-:W-:Y:S01]  /*5430*/  IABS R11, R31 ;  /* 0x0000001f000b7213 */ /* 0x000fe20000000000 */
[----:B------:R-:W-:-:S03]  /*5440*/  IMAD.HI.U32 R9, R8, R23, RZ ;  /* 0x0000001708097227 */ /* 0x000fc600078e00ff */
[----:B------:R-:W-:Y:S01]  /*5450*/  ISETP.GT.U32.AND P6, PT, R6, R152, PT ;  /* 0x000000980600720c */ /* 0x000fe20003fc4070 */
[----:B------:R-:W-:-:S04]  /*5460*/  IMAD.HI.U32 R5, R8, R11, RZ ;  /* 0x0000000b08057227 */ /* 0x000fc800078e00ff */
[--C-:B------:R-:W-:Y:S01]  /*5470*/  @!P3 IMAD.IADD R158, R158, 0x1, -R6.reuse ;  /* 0x000000019e9eb824 */ /* 0x100fe200078e0a06 */
        /* <DEDUP_REMOVED lines=9> */
[C---:B------:R-:W-:Y:S01]  /*5510*/  ISETP.GT.U32.AND P6, PT, R6.reuse, R150, PT ;  /* 0x000000960600720c */ /* 0x040fe20003fc4070 */
[----:B------:R-:W-:Y:S01]  /*5520*/  IMAD.MOV.U32 R9, RZ, RZ, R5 ;  /* 0x000000ffff097224 */ /* 0x000fe200078e0005 */
[----:B------:R-:W-:Y:S01]  /*5530*/  IABS R11, R23 ;  /* 0x00000017000b7213 */ /* 0x000fe20000000000 */
[----:B------:R-:W-:Y:S01]  /*5540*/  @!P1 IMAD.MOV R160, RZ, RZ, -R160 ;  /* 0x000000ffffa09224 */ /* 0x000fe200078e0aa0 */
[C---:B------:R-:W-:Y:S01]  /*5550*/  ISETP.GT.U32.AND P1, PT, R6.reuse, R152, PT ;  /* 0x000000980600720c */ /* 0x040fe20003f24070 */
[----:B------:R-:W-:Y:S01]  /*5560*/  @!P4 IMAD.MOV R158, RZ, RZ, -R158 ;  /* 0x000000ffff9ec224 */ /* 0x000fe200078e0a9e */
[----:B------:R-:W-:Y:S01]  /*5570*/  ISETP.GT.U32.AND P4, PT, R6, R148, PT ;  /* 0x000000940600720c */ /* 0x000fe20003f84070 */
[----:B------:R-:W-:-:S04]  /*5580*/  IMAD.HI.U32 R5, R8, R9, RZ ;  /* 0x0000000908057227 */ /* 0x000fc800078e00ff */
[----:B------:R-:W-:Y:S01]  /*5590*/  @!P2 IMAD.MOV R164, RZ, RZ, -R164 ;  /* 0x000000ffffa4a224 */ /* 0x000fe200078e0aa4 */
[----:B------:R-:W-:Y:S01]  /*55a0*/  ISETP.GT.U32.AND P2, PT, R6, R154, PT ;  /* 0x0000009a0600720c */ /* 0x000fe20003f44070 */
[----:B------:R-:W-:Y:S02]  /*55b0*/  IMAD.MOV R5, RZ, RZ, -R5 ;  /* 0x000000ffff057224 */ /* 0x000fe400078e0a05 */
[----:B------:R-:W-:Y:S01]  /*55c0*/  @!P0 IMAD.IADD R162, R162, 0x1, -R6 ;  /* 0x00000001a2a28824 */ /* 0x000fe200078e0a06 */
[----:B------:R-:W-:Y:S01]  /*55d0*/  ISETP.GE.AND P0, PT, R35, RZ, PT ;  /* 0x000000ff2300720c */ /* 0x000fe20003f06270 */
[----:B------:R-:W-:Y:S01]  /*55e0*/  IMAD R146, R6, R5, R9 ;  /* 0x0000000506927224 */ /* 0x000fe200078e0209 */
[----:B------:R-:W-:Y:S01]  /*55f0*/  LOP3.LUT R35, R7, 0xe4, RZ, 0xfc, !PT ;  /* 0x000000e407237812 */ /* 0x000fe200078efcff */
[----:B------:R-:W-:-:S03]  /*5600*/  IMAD.HI.U32 R5, R8, R11, RZ ;  /* 0x0000000b08057227 */ /* 0x000fc600078e00ff */
[----:B------:R-:W-:Y:S01]  /*5610*/  IABS R9, R35 ;  /* 0x0000002300097213 */ /* 0x000fe20000000000 */
[--C-:B------:R-:W-:Y:S01]  /*5620*/  @!P1 IMAD.IADD R152, R152, 0x1, -R6.reuse ;  /* 0x0000000198989824 */ /* 0x100fe200078e0a06 */
[----:B------:R-:W-:Y:S01]  /*5630*/  ISETP.GT.U32.AND P1, PT, R6, R146, PT ;  /* 0x000000920600720c */ /* 0x000fe20003f24070 */
[--C-:B------:R-:W-:Y:S02]  /*5640*/  @!P4 IMAD.IADD R148, R148, 0x1, -R6.reuse ;  /* 0x000000019494c824 */ /* 0x100fe400078e0a06 */
[----:B------:R-:W-:Y:S02]  /*5650*/  IMAD.MOV R5, RZ, RZ, -R5 ;  /* 0x000000ffff057224 */ /* 0x000fe400078e0a05 */
[----:B------:R-:W-:Y:S01]  /*5660*/  @!P2 IMAD.IADD R154, R154, 0x1, -R6 ;  /* 0x000000019a9aa824 */ /* 0x000fe200078e0a06 */
[----:B------:R-:W-:Y:S01]  /*5670*/  ISETP.GE.AND P2, PT, R31, RZ, PT ;  /* 0x000000ff1f00720c */ /* 0x000fe20003f46270 */
[----:B------:R-:W-:Y:S01]  /*5680*/  @!P3 IMAD.MOV R152, RZ, RZ, -R152 ;  /* 0x000000ffff98b224 */ /* 0x000fe200078e0a98 */
[C---:B------:R-:W-:Y:S01]  /*5690*/  ISETP.GT.U32.AND P3, PT, R6.reuse, R148, PT ;  /* 0x000000940600720c */ /* 0x040fe20003f64070 */
[----:B------:R-:W-:Y:S01]  /*56a0*/  IMAD R144, R6, R5, R11 ;  /* 0x0000000506907224 */ /* 0x000fe200078e020b */
[----:B------:R-:W-:Y:S01]  /*56b0*/  IABS R31, R39 ;  /* 0x00000027001f7213 */ /* 0x000fe20000000000 */
[----:B------:R-:W-:-:S04]  /*56c0*/  IMAD.HI.U32 R5, R8, R9, RZ ;  /* 0x0000000908057227 */ /* 0x000fc800078e00ff */
[----:B------:R-:W-:Y:S01]  /*56d0*/  @!P5 IMAD.MOV R162, RZ, RZ, -R162 ;  /* 0x000000ffffa2d224 */ /* 0x000fe200078e0aa2 */
[----:B------:R-:W-:Y:S01]  /*56e0*/  ISETP.GT.U32.AND P5, PT, R6, R154, PT ;  /* 0x0000009a0600720c */ /* 0x000fe20003fa4070 */
[----:B------:R-:W-:Y:S02]  /*56f0*/  IMAD.MOV R5, RZ, RZ, -R5 ;  /* 0x000000ffff057224 */ /* 0x000fe400078e0a05 */
[--C-:B------:R-:W-:Y:S01]  /*5700*/  @!P6 IMAD.IADD R150, R150, 0x1, -R6.reuse ;  /* 0x000000019696e824 */ /* 0x100fe200078e0a06 */
[----:B------:R-:W-:Y:S01]  /*5710*/  ISETP.GE.AND P6, PT, R10, RZ, PT ;  /* 0x000000ff0a00720c */ /* 0x000fe20003fc6270 */
[----:B------:R-:W-:Y:S01]  /*5720*/  IMAD R142, R6, R5, R9 ;  /* 0x00000005068e7224 */ /* 0x000fe200078e0209 */
[----:B------:R-:W2:Y:S01]  /*5730*/  LDC.64 R10, c[0x0][0x238] ;  /* 0x00008e00ff0a7b82 */ /* 0x000ea20000000a00 */
[--C-:B------:R-:W-:Y:S01]  /*5740*/  @!P3 IMAD.IADD R148, R148, 0x1, -R6.reuse ;  /* 0x000000019494b824 */ /* 0x100fe200078e0a06 */
[----:B------:R-:W-:Y:S01]  /*5750*/  ISETP.GT.U32.AND P4, PT, R6, R150, PT ;  /* 0x000000960600720c */ /* 0x000fe20003f84070 */
[----:B------:R-:W-:Y:S01]  /*5760*/  @!P1 IMAD.IADD R146, R146, 0x1, -R6 ;  /* 0x0000000192929824 */ /* 0x000fe200078e0a06 */
[----:B------:R-:W-:-:S02]  /*5770*/  ISETP.GT.U32.AND P3, PT, R6, R142, PT ;  /* 0x0000008e0600720c */ /* 0x000fc40003f64070 */
[----:B------:R-:W-:Y:S01]  /*5780*/  SHF.R.U32.HI R5, RZ, 0x6, R195 ;  /* 0x00000006ff057819 */ /* 0x000fe200000116c3 */
[----:B------:R-:W-:Y:S01]  /*5790*/  @!P5 IMAD.IADD R154, R154, 0x1, -R6 ;  /* 0x000000019a9ad824 */ /* 0x000fe200078e0a06 */
[----:B------:R-:W-:Y:S02]  /*57a0*/  ISETP.GE.AND P5, PT, R37, RZ, PT ;  /* 0x000000ff2500720c */ /* 0x000fe40003fa6270 */
[----:B------:R-:W-:Y:S01]  /*57b0*/  LOP3.LUT R37, R7, 0xe6, RZ, 0xfc, !PT ;  /* 0x000000e607257812 */ /* 0x000fe200078efcff */
[----:B------:R-:W-:Y:S01]  /*57c0*/  @!P0 IMAD.MOV R154, RZ, RZ, -R154 ;  /* 0x000000ffff9a8224 */ /* 0x000fe200078e0a9a */
[----:B------:R-:W-:Y:S02]  /*57d0*/  ISETP.GT.U32.AND P1, PT, R6, R146, PT ;  /* 0x000000920600720c */ /* 0x000fe40003f24070 */
[----:B------:R-:W-:Y:S01]  /*57e0*/  IABS R27, R37 ;  /* 0x00000025001b7213 */ /* 0x000fe20000000000 */
[--C-:B------:R-:W-:Y:S01]  /*57f0*/  @!P4 IMAD.IADD R150, R150, 0x1, -R6.reuse ;  /* 0x000000019696c824 */ /* 0x100fe200078e0a06 */
[----:B------:R-:W-:Y:S01]  /*5800*/  ISETP.GT.U32.AND P4, PT, R6, R144, PT ;  /* 0x000000900600720c */ /* 0x000fe20003f84070 */
[----:B------:R-:W-:Y:S01]  /*5810*/  @!P3 IMAD.IADD R142, R142, 0x1, -R6 ;  /* 0x000000018e8eb824 */ /* 0x000fe200078e0a06 */
[----:B------:R-:W-:Y:S01]  /*5820*/  ISETP.GE.AND P0, PT, R23, RZ, PT ;  /* 0x000000ff1700720c */ /* 0x000fe20003f06270 */
[----:B------:R-:W-:Y:S01]  /*5830*/  IMAD.HI.U32 R9, R8, R27, RZ ;  /* 0x0000001b08097227 */ /* 0x000fe200078e00ff */
[----:B------:R-:W-:-:S02]  /*5840*/  ISETP.GE.AND P3, PT, R39, RZ, PT ;  /* 0x000000ff2700720c */ /* 0x000fc40003f66270 */
[----:B------:R-:W-:Y:S01]  /*5850*/  LOP3.LUT R39, R7, 0xf2, RZ, 0xfc, !PT ;  /* 0x000000f207277812 */ /* 0x000fe200078efcff */
[----:B------:R-:W-:Y:S01]  /*5860*/  @!P5 IMAD.MOV R148, RZ, RZ, -R148 ;  /* 0x000000ffff94d224 */ /* 0x000fe200078e0a94 */
[----:B------:R-:W-:Y:S01]  /*5870*/  ISETP.GT.U32.AND P5, PT, R6, R142, PT ;  /* 0x0000008e0600720c */ /* 0x000fe20003fa4070 */
[----:B------:R-:W-:Y:S01]  /*5880*/  IMAD.MOV R9, RZ, RZ, -R9 ;  /* 0x000000ffff097224 */ /* 0x000fe200078e0a09 */
[----:B------:R-:W-:Y:S01]  /*5890*/  SGXT.U32 R5, R5, 0x2 ;  /* 0x000000020505781a */ /* 0x000fe20000000000 */
[--C-:B------:R-:W-:Y:S01]  /*58a0*/  @!P1 IMAD.IADD R146, R146, 0x1, -R6.reuse ;  /* 0x0000000192929824 */ /* 0x100fe200078e0a06 */
[----:B------:R-:W-:Y:S01]  /*58b0*/  ISETP.GE.AND P1, PT, R35, RZ, PT ;  /* 0x000000ff2300720c */ /* 0x000fe20003f26270 */
[----:B------:R-:W-:Y:S01]  /*58c0*/  IMAD R140, R6, R9, R27 ;  /* 0x00000009068c7224 */ /* 0x000fe200078e021b */
[----:B------:R-:W-:Y:S01]  /*58d0*/  LOP3.LUT R9, R7, 0xea, RZ, 0xfc, !PT ;  /* 0x000000ea07097812 */ /* 0x000fe200078efcff */
[----:B------:R-:W-:Y:S01]  /*58e0*/  @!P4 IMAD.IADD R144, R144, 0x1, -R6 ;  /* 0x000000019090c824 */ /* 0x000fe200078e0a06 */
[----:B------:R-:W-:Y:S01]  /*58f0*/  ISETP.GE.AND P4, PT, R37, RZ, PT ;  /* 0x000000ff2500720c */ /* 0x000fe20003f86270 */
[----:B------:R-:W-:Y:S01]  /*5900*/  @!P6 IMAD.MOV R146, RZ, RZ, -R146 ;  /* 0x000000ffff92e224 */ /* 0x000fe200078e0a92 */
[----:B------:R-:W-:Y:S01]  /*5910*/  IABS R27, R9 ;  /* 0x00000009001b7213 */ /* 0x000fe20000000000 */
[----:B------:R-:W-:Y:S01]  /*5920*/  IMAD.HI.U32 R23, R8, R31, RZ ;  /* 0x0000001f08177227 */ /* 0x000fe200078e00ff */
[----:B------:R-:W-:-:S02]  /*5930*/  ISETP.GE.AND P6, PT, R9, RZ, PT ;  /* 0x000000ff0900720c */ /* 0x000fc40003fc6270 */
[----:B------:R-:W-:Y:S01]  /*5940*/  LOP3.LUT R37, R7, 0xf0, RZ, 0xfc, !PT ;  /* 0x000000f007257812 */ /* 0x000fe200078efcff */
[----:B------:R-:W-:Y:S01]  /*5950*/  @!P5 IMAD.IADD R142, R142, 0x1, -R6 ;  /* 0x000000018e8ed824 */ /* 0x000fe200078e0a06 */
[----:B------:R-:W-:Y:S01]  /*5960*/  ISETP.GT.U32.AND P5, PT, R6, R140, PT ;  /* 0x0000008c0600720c */ /* 0x000fe20003fa4070 */
[----:B------:R-:W-:-:S04]  /*5970*/  IMAD.HI.U32 R9, R8, R27, RZ ;  /* 0x0000001b08097227 */ /* 0x000fc800078e00ff */
[----:B------:R-:W-:Y:S02]  /*5980*/  IMAD.MOV R136, RZ, RZ, -R9 ;  /* 0x000000ffff887224 */ /* 0x000fe400078e0a09 */
[----:B------:R-:W-:Y:S01]  /*5990*/  @!P2 IMAD.MOV R150, RZ, RZ, -R150 ;  /* 0x000000ffff96a224 */ /* 0x000fe200078e0a96 */
[C---:B------:R-:W-:Y:S01]  /*59a0*/  ISETP.GT.U32.AND P2, PT, R6.reuse, R144, PT ;  /* 0x000000900600720c */ /* 0x040fe20003f44070 */
[----:B------:R-:W-:Y:S02]  /*59b0*/  IMAD.MOV R23, RZ, RZ, -R23 ;  /* 0x000000ffff177224 */ /* 0x000fe400078e0a17 */
[----:B------:R-:W-:Y:S02]  /*59c0*/  IMAD R136, R6, R136, R27 ;  /* 0x0000008806887224 */ /* 0x000fe400078e021b */
[----:B------:R-:W-:Y:S02]  /*59d0*/  @!P5 IMAD.IADD R140, R140, 0x1, -R6 ;  /* 0x000000018c8cd824 */ /* 0x000fe400078e0a06 */
[C---:B------:R-:W-:Y:S01]  /*59e0*/  IMAD R134, R6.reuse, R23, R31 ;  /* 0x0000001706867224 */ /* 0x040fe200078e021f */
[----:B------:R-:W-:Y:S01]  /*59f0*/  LOP3.LUT R23, R7, 0xec, RZ, 0xfc, !PT ;  /* 0x000000ec07177812 */ /* 0x000fe200078efcff */
[----:B------:R-:W-:Y:S01]  /*5a00*/  @!P1 IMAD.MOV R142, RZ, RZ, -R142 ;  /* 0x000000ffff8e9224 */ /* 0x000fe200078e0a8e */
[----:B------:R-:W-:Y:S01]  /*5a10*/  ISETP.GT.U32.AND P5, PT, R6, R140, PT ;  /* 0x0000008c0600720c */ /* 0x000fe20003fa4070 */
[----:B--2---:R-:W-:Y:S01]  /*5a20*/  IMAD R191, R5, R10, RZ ;  /* 0x0000000a05bf7224 */ /* 0x004fe200078e02ff */
[----:B------:R-:W-:Y:S01]  /*5a30*/  LOP3.LUT R31, R7, 0xee, RZ, 0xfc, !PT ;  /* 0x000000ee071f7812 */ /* 0x000fe200078efcff */
[----:B------:R-:W-:Y:S01]  /*5a40*/  @!P2 IMAD.IADD R144, R144, 0x1, -R6 ;  /* 0x000000019090a824 */ /* 0x000fe200078e0a06 */
[----:B------:R-:W-:Y:S01]  /*5a50*/  ISETP.GE.AND P2, PT, R23, RZ, PT ;  /* 0x000000ff1700720c */ /* 0x000fe20003f46270 */
[C---:B------:R-:W-:Y:S01]  /*5a60*/  IMAD R223, R10.reuse, 0x4, R191 ;  /* 0x000000040adf7824 */ /* 0x040fe200078e02bf */
[----:B------:R-:W-:Y:S01]  /*5a70*/  IABS R23, R23 ;  /* 0x0000001700177213 */ /* 0x000fe20000000000 */
[----:B------:R-:W-:Y:S01]  /*5a80*/  @!P0 IMAD.MOV R144, RZ, RZ, -R144 ;  /* 0x000000ffff908224 */ /* 0x000fe200078e0a90 */
[----:B------:R-:W-:Y:S01]  /*5a90*/  IABS R35, R31 ;  /* 0x0000001f00237213 */ /* 0x000fe20000000000 */
[----:B-1----:R-:W-:Y:S01]  /*5aa0*/  IMAD R0, R10, 0x4, R223 ;  /* 0x000000040a007824 */ /* 0x002fe200078e02df */
[----:B------:R-:W-:Y:S01]  /*5ab0*/  ISETP.GE.AND P0, PT, R31, RZ, PT ;  /* 0x000000ff1f00720c */ /* 0x000fe20003f06270 */
[----:B------:R-:W-:Y:S01]  /*5ac0*/  IMAD.MOV.U32 R31, RZ, RZ, R23 ;  /* 0x000000ffff1f7224 */ /* 0x000fe200078e0017 */
[----:B------:R-:W-:Y:S01]  /*5ad0*/  ISETP.GE.AND P1, PT, R37, RZ, PT ;  /* 0x000000ff2500720c */ /* 0x000fe20003f26270 */
[----:B------:R-:W-:Y:S01]  /*5ae0*/  @!P5 IMAD.IADD R140, R140, 0x1, -R6 ;  /* 0x000000018c8cd824 */ /* 0x000fe200078e0a06 */
[----:B------:R-:W-:Y:S01]  /*5af0*/  ISETP.GT.U32.AND P5, PT, R6, R134, PT ;  /* 0x000000860600720c */ /* 0x000fe20003fa4070 */
[----:B------:R-:W-:Y:S01]  /*5b00*/  IMAD.HI.U32 R9, R8, R35, RZ ;  /* 0x0000002308097227 */ /* 0x000fe200078e00ff */
[----:B------:R-:W-:Y:S01]  /*5b10*/  IABS R37, R37 ;  /* 0x0000002500257213 */ /* 0x000fe20000000000 */
[----:B------:R-:W-:Y:S02]  /*5b20*/  STL [R1+0x1a0], R191 ;  /* 0x0001a0bf01007387 */ /* 0x000fe40000100800 */
[----:B------:R-:W-:Y:S01]  /*5b30*/  @!P4 IMAD.MOV R140, RZ, RZ, -R140 ;  /* 0x000000ffff8cc224 */ /* 0x000fe200078e0a8c */
[----:B------:R-:W-:Y:S01]  /*5b40*/  ISETP.GT.U32.AND P4, PT, R6, R136, PT ;  /* 0x000000880600720c */ /* 0x000fe20003f84070 */
[----:B------:R-:W-:Y:S01]  /*5b50*/  IMAD.HI.U32 R23, R8, R31, RZ ;  /* 0x0000001f08177227 */ /* 0x000fe200078e00ff */
[----:B------:R-:W-:Y:S03]  /*5b60*/  STL [R1+0x198], R223 ;  /* 0x000198df01007387 */ /* 0x000fe60000100800 */
[----:B------:R-:W-:Y:S01]  /*5b70*/  IMAD.MOV R132, RZ, RZ, -R9 ;  /* 0x000000ffff847224 */ /* 0x000fe200078e0a09 */
[----:B------:R-:W-:Y:S01]  /*5b80*/  STL [R1+0x194], R0 ;  /* 0x0001940001007387 */ /* 0x000fe20000100800 */
[----:B------:R-:W-:-:S02]  /*5b90*/  @!P5 IMAD.IADD R134, R134, 0x1, -R6 ;  /* 0x000000018686d824 */ /* 0x000fc400078e0a06 */
[----:B------:R-:W-:-:S03]  /*5ba0*/  IMAD.HI.U32 R9, R8, R37, RZ ;  /* 0x0000002508097227 */ /* 0x000fc600078e00ff */
[----:B------:R-:W-:Y:S01]  /*5bb0*/  ISETP.GT.U32.AND P5, PT, R6, R134, PT ;  /* 0x000000860600720c */ /* 0x000fe20003fa4070 */
[----:B------:R-:W-:Y:S02]  /*5bc0*/  @!P4 IMAD.IADD R136, R136, 0x1, -R6 ;  /* 0x000000018888c824 */ /* 0x000fe400078e0a06 */
[----:B------:R-:W-:Y:S02]  /*5bd0*/  IMAD.MOV R23, RZ, RZ, -R23 ;  /* 0x000000ffff177224 */ /* 0x000fe400078e0a17 */
[----:B------:R-:W-:Y:S01]  /*5be0*/  IMAD.MOV R9, RZ, RZ, -R9 ;  /* 0x000000ffff097224 */ /* 0x000fe200078e0a09 */
[C---:B------:R-:W-:Y:S01]  /*5bf0*/  ISETP.GT.U32.AND P4, PT, R6.reuse, R136, PT ;  /* 0x000000880600720c */ /* 0x040fe20003f84070 */
[C---:B------:R-:W-:Y:S01]  /*5c00*/  IMAD R138, R6.reuse, R23, R31 ;  /* 0x00000017068a7224 */ /* 0x040fe200078e021f */
[----:B------:R-:W-:Y:S01]  /*5c10*/  IABS R23, R39 ;  /* 0x0000002700177213 */ /* 0x000fe20000000000 */
[C---:B------:R-:W-:Y:S01]  /*5c20*/  IMAD R128, R6.reuse, R9, R37 ;  /* 0x0000000906807224 */ /* 0x040fe200078e0225 */
[----:B------:R-:W-:Y:S01]  /*5c30*/  LOP3.LUT R37, R7, 0xf4, RZ, 0xfc, !PT ;  /* 0x000000f407257812 */ /* 0x000fe200078efcff */
[----:B------:R-:W-:Y:S01]  /*5c40*/  IMAD R132, R6, R132, R35 ;  /* 0x0000008406847224 */ /* 0x000fe200078e0223 */
[----:B------:R-:W-:Y:S01]  /*5c50*/  IABS R31, R41 ;  /* 0x00000029001f7213 */ /* 0x000fe20000000000 */
[----:B------:R-:W-:Y:S01]  /*5c60*/  IMAD.HI.U32 R9, R8, R23, RZ ;  /* 0x0000001708097227 */ /* 0x000fe200078e00ff */
[----:B------:R-:W-:-:S02]  /*5c70*/  IABS R27, R37 ;  /* 0x00000025001b7213 */ /* 0x000fc40000000000 */
[----:B------:R-:W-:Y:S01]  /*5c80*/  IABS R35, R43 ;  /* 0x0000002b00237213 */ /* 0x000fe20000000000 */
[--C-:B------:R-:W-:Y:S01]  /*5c90*/  @!P5 IMAD.IADD R134, R134, 0x1, -R6.reuse ;  /* 0x000000018686d824 */ /* 0x100fe200078e0a06 */
[----:B------:R-:W-:Y:S01]  /*5ca0*/  ISETP.GT.U32.AND P5, PT, R6, R138, PT ;  /* 0x0000008a0600720c */ /* 0x000fe20003fa4070 */
[----:B------:R-:W-:Y:S01]  /*5cb0*/  @!P4 IMAD.IADD R136, R136, 0x1, -R6 ;  /* 0x000000018888c824 */ /* 0x000fe200078e0a06 */
[C---:B------:R-:W-:Y:S01]  /*5cc0*/  ISETP.GT.U32.AND P4, PT, R6.reuse, R128, PT ;  /* 0x000000800600720c */ /* 0x040fe20003f84070 */
[----:B------:R-:W-:Y:S02]  /*5cd0*/  IMAD.MOV R9, RZ, RZ, -R9 ;  /* 0x000000ffff097224 */ /* 0x000fe400078e0a09 */
[----:B------:R-:W-:Y:S01]  /*5ce0*/  @!P3 IMAD.MOV R134, RZ, RZ, -R134 ;  /* 0x000000ffff86b224 */ /* 0x000fe200078e0a86 */
[C---:B------:R-:W-:Y:S01]  /*5cf0*/  ISETP.GT.U32.AND P3, PT, R6.reuse, R132, PT ;  /* 0x000000840600720c */ /* 0x040fe20003f64070 */
[----:B------:R-:W-:Y:S02]  /*5d00*/  IMAD R124, R6, R9, R23 ;  /* 0x00000009067c7224 */ /* 0x000fe400078e0217 */
[----:B------:R-:W-:-:S04]  /*5d10*/  IMAD.HI.U32 R9, R8, R27, RZ ;  /* 0x0000001b08097227 */ /* 0x000fc800078e00ff */
[----:B------:R-:W-:-:S04]  /*5d20*/  IMAD.HI.U32 R23, R8, R31, RZ ;  /* 0x0000001f08177227 */ /* 0x000fc800078e00ff */
[----:B------:R-:W-:Y:S02]  /*5d30*/  IMAD.MOV R9, RZ, RZ, -R9 ;  /* 0x000000ffff097224 */ /* 0x000fe400078e0a09 */
[----:B------:R-:W-:Y:S02]  /*5d40*/  IMAD.MOV R23, RZ, RZ, -R23 ;  /* 0x000000ffff177224 */ /* 0x000fe400078e0a17 */
[--C-:B------:R-:W-:Y:S02]  /*5d50*/  @!P4 IMAD.IADD R128, R128, 0x1, -R6.reuse ;  /* 0x000000018080c824 */ /* 0x100fe400078e0a06 */
[----:B------:R-:W-:Y:S01]  /*5d60*/  @!P5 IMAD.IADD R138, R138, 0x1, -R6 ;  /* 0x000000018a8ad824 */ /* 0x000fe200078e0a06 */
[C---:B------:R-:W-:Y:S01]  /*5d70*/  ISETP.GT.U32.AND P5, PT, R6.reuse, R124, PT ;  /* 0x0000007c0600720c */ /* 0x040fe20003fa4070 */
[C---:B------:R-:W-:Y:S01]  /*5d80*/  IMAD R130, R6.reuse, R9, R27 ;  /* 0x0000000906827224 */ /* 0x040fe200078e021b */
[C---:B------:R-:W-:Y:S01]  /*5d90*/  LOP3.LUT R27, R7.reuse, 0xfc, RZ, 0xfc, !PT ;  /* 0x000000fc071b7812 */ /* 0x040fe200078efcff */
[C---:B------:R-:W-:Y:S01]  /*5da0*/  IMAD R126, R6.reuse, R23, R31 ;  /* 0x00000017067e7224 */ /* 0x040fe200078e021f */
[----:B------:R-:W-:Y:S01]  /*5db0*/  LOP3.LUT R31, R7, 0xfa, RZ, 0xfc, !PT ;  /* 0x000000fa071f7812 */ /* 0x000fe200078efcff */
[----:B------:R-:W-:Y:S01]  /*5dc0*/  @!P6 IMAD.MOV R136, RZ, RZ, -R136 ;  /* 0x000000ffff88e224 */ /* 0x000fe200078e0a88 */
[----:B------:R-:W-:Y:S01]  /*5dd0*/  ISETP.GT.U32.AND P6, PT, R6, R128, PT ;  /* 0x000000800600720c */ /* 0x000fe20003fc4070 */
[----:B------:R-:W-:Y:S01]  /*5de0*/  IMAD.HI.U32 R9, R8, R35, RZ ;  /* 0x0000002308097227 */ /* 0x000fe200078e00ff */
[----:B------:R-:W-:-:S03]  /*5df0*/  IABS R23, R31 ;  /* 0x0000001f00177213 */ /* 0x000fc60000000000 */
[--C-:B------:R-:W-:Y:S01]  /*5e00*/  @!P3 IMAD.IADD R132, R132, 0x1, -R6.reuse ;  /* 0x000000018484b824 */ /* 0x100fe200078e0a06 */
[----:B------:R-:W-:Y:S01]  /*5e10*/  ISETP.GT.U32.AND P3, PT, R6, R138, PT ;  /* 0x0000008a0600720c */ /* 0x000fe20003f64070 */
[----:B------:R-:W-:Y:S02]  /*5e20*/  IMAD.MOV R9, RZ, RZ, -R9 ;  /* 0x000000ffff097224 */ /* 0x000fe400078e0a09 */
[--C-:B------:R-:W-:Y:S01]  /*5e30*/  @!P5 IMAD.IADD R124, R124, 0x1, -R6.reuse ;  /* 0x000000017c7cd824 */ /* 0x100fe200078e0a06 */
[C---:B------:R-:W-:Y:S01]  /*5e40*/  ISETP.GT.U32.AND P4, PT, R6.reuse, R132, PT ;  /* 0x000000840600720c */ /* 0x040fe20003f84070 */
[----:B------:R-:W-:Y:S02]  /*5e50*/  IMAD R122, R6, R9, R35 ;  /* 0x00000009067a7224 */ /* 0x000fe400078e0223 */
[----:B------:R-:W-:Y:S01]  /*5e60*/  IMAD.MOV.U32 R9, RZ, RZ, R23 ;  /* 0x000000ffff097224 */ /* 0x000fe200078e0017 */
[----:B------:R-:W-:Y:S01]  /*5e70*/  IABS R23, R27 ;  /* 0x0000001b00177213 */ /* 0x000fe20000000000 */
[----:B------:R-:W-:Y:S01]  /*5e80*/  @!P6 IMAD.IADD R128, R128, 0x1, -R6 ;  /* 0x000000018080e824 */ /* 0x000fe200078e0a06 */
[----:B------:R-:W-:Y:S01]  /*5e90*/  ISETP.GT.U32.AND P6, PT, R6, R122, PT ;  /* 0x0000007a0600720c */ /* 0x000fe20003fc4070 */
[----:B------:R-:W-:Y:S01]  /*5ea0*/  IMAD.HI.U32 R7, R8, R9, RZ ;  /* 0x0000000908077227 */ /* 0x000fe200078e00ff */
[----:B------:R-:W-:-:S03]  /*5eb0*/  ISETP.GT.U32.AND P5, PT, R6, R124, PT ;  /* 0x0000007c0600720c */ /* 0x000fc60003fa4070 */
[----:B------:R-:W-:-:S04]  /*5ec0*/  IMAD.HI.U32 R8, R8, R23, RZ ;  /* 0x0000001708087227 */ /* 0x000fc800078e00ff */
[----:B------:R-:W-:Y:S02]  /*5ed0*/  IMAD R197, R10, 0x4, R0 ;  /* 0x000000040ac57824 */ /* 0x000fe400078e0200 */
[----:B------:R-:W-:Y:S01]  /*5ee0*/  @!P3 IMAD.IADD R138, R138, 0x1, -R6 ;  /* 0x000000018a8ab824 */ /* 0x000fe200078e0a06 */
[----:B------:R-:W-:Y:S01]  /*5ef0*/  ISETP.GT.U32.AND P3, PT, R6, R130, PT ;  /* 0x000000820600720c */ /* 0x000fe20003f64070 */
[----:B------:R-:W-:Y:S01]  /*5f00*/  IMAD.MOV R7, RZ, RZ, -R7 ;  /* 0x000000ffff077224 */ /* 0x000fe200078e0a07 */
[----:B------:R-:W-:Y:S01]  /*5f10*/  STL [R1+0x190], R197 ;  /* 0x000190c501007387 */ /* 0x000fe20000100800 */
[----:B------:R-:W-:Y:S02]  /*5f20*/  IMAD.MOV R8, RZ, RZ, -R8 ;  /* 0x000000ffff087224 */ /* 0x000fe400078e0a08 */
[----:B------:R-:W-:Y:S02]  /*5f30*/  IMAD R233, R10, 0x4, R197 ;  /* 0x000000040ae97824 */ /* 0x000fe400078e02c5 */
[----:B------:R-:W-:-:S02]  /*5f40*/  IMAD R120, R6, R7, R9 ;  /* 0x0000000706787224 */ /* 0x000fc400078e0209 */
[----:B------:R-:W-:Y:S01]  /*5f50*/  IMAD R7, R6, R8, R23 ;  /* 0x0000000806077224 */ /* 0x000fe200078e0217 */
[----:B------:R-:W-:Y:S01]  /*5f60*/  STL [R1+0x19c], R233 ;  /* 0x00019ce901007387 */ /* 0x000fe20000100800 */
[----:B------:R-:W-:Y:S01]  /*5f70*/  IMAD R237, R10, 0x4, R233 ;  /* 0x000000040aed7824 */ /* 0x000fe200078e02e9 */
[----:B------:R-:W1:Y:S01]  /*5f80*/  LDC.64 R8, c[0x0][0x230] ;  /* 0x00008c00ff087b82 */ /* 0x000e620000000a00 */
[--C-:B------:R-:W-:Y:S01]  /*5f90*/  @!P6 IMAD.IADD R122, R122, 0x1, -R6.reuse ;  /* 0x000000017a7ae824 */ /* 0x100fe200078e0a06 */
[----:B------:R-:W-:Y:S01]  /*5fa0*/  ISETP.GT.U32.AND P6, PT, R6, R7, PT ;  /* 0x000000070600720c */ /* 0x000fe20003fc4070 */
[----:B------:R-:W-:Y:S01]  /*5fb0*/  IMAD R251, R10, 0x4, R237 ;  /* 0x000000040afb7824 */ /* 0x000fe200078e02ed */
[----:B------:R-:W-:Y:S01]  /*5fc0*/  STL [R1+0x16c], R237 ;  /* 0x00016ced01007387 */ /* 0x000fe20000100800 */
[--C-:B------:R-:W-:Y:S01]  /*5fd0*/  @!P4 IMAD.IADD R132, R132, 0x1, -R6.reuse ;  /* 0x000000018484c824 */ /* 0x100fe200078e0a06 */
[----:B------:R-:W-:Y:S01]  /*5fe0*/  ISETP.GT.U32.AND P4, PT, R6, R126, PT ;  /* 0x0000007e0600720c */ /* 0x000fe20003f84070 */
[--C-:B------:R-:W-:Y:S01]  /*5ff0*/  @!P5 IMAD.IADD R124, R124, 0x1, -R6.reuse ;  /* 0x000000017c7cd824 */ /* 0x100fe200078e0a06 */
[----:B------:R-:W-:Y:S01]  /*6000*/  ISETP.GT.U32.AND P5, PT, R6, R120, PT ;  /* 0x000000780600720c */ /* 0x000fe20003fa4070 */
[----:B------:R-:W-:Y:S01]  /*6010*/  @!P3 IMAD.IADD R130, R130, 0x1, -R6 ;  /* 0x000000018282b824 */ /* 0x000fe200078e0a06 */
[----:B------:R-:W-:Y:S01]  /*6020*/  ISETP.GE.AND P3, PT, R39, RZ, PT ;  /* 0x000000ff2700720c */ /* 0x000fe20003f66270 */
[----:B------:R-:W-:Y:S01]  /*6030*/  IMAD R249, R10, 0x4, R251 ;  /* 0x000000040af97824 */ /* 0x000fe200078e02fb */
[----:B------:R-:W-:Y:S01]  /*6040*/  STL [R1+0x170], R251 ;  /* 0x000170fb01007387 */ /* 0x000fe20000100800 */
[----:B------:R-:W-:Y:S01]  /*6050*/  @!P2 IMAD.MOV R138, RZ, RZ, -R138 ;  /* 0x000000ffff8aa224 */ /* 0x000fe200078e0a8a */
[----:B------:R-:W-:Y:S01]  /*6060*/  ISETP.GT.U32.AND P2, PT, R6, R130, PT ;  /* 0x000000820600720c */ /* 0x000fe20003f44070 */
[----:B------:R-:W-:Y:S01]  /*6070*/  IMAD R215, R10, 0x4, R249 ;  /* 0x000000040ad77824 */ /* 0x000fe200078e02f9 */
[----:B------:R-:W-:Y:S01]  /*6080*/  STL [R1+0x174], R249 ;  /* 0x000174f901007387 */ /* 0x000fe20000100800 */
[----:B------:R-:W-:Y:S01]  /*6090*/  @!P1 IMAD.MOV R128, RZ, RZ, -R128 ;  /* 0x000000ffff809224 */ /* 0x000fe200078e0a80 */
[----:B------:R-:W-:Y:S01]  /*60a0*/  ISETP.GT.U32.AND P1, PT, R6, R122, PT ;  /* 0x0000007a0600720c */ /* 0x000fe20003f24070 */
[----:B------:R-:W-:Y:S01]  /*60b0*/  IMAD R247, R10, 0x4, R215 ;  /* 0x000000040af77824 */ /* 0x000fe200078e02d7 */
[----:B------:R-:W-:Y:S01]  /*60c0*/  STL [R1+0x178], R215 ;  /* 0x000178d701007387 */ /* 0x000fe20000100800 */
[----:B------:R-:W-:-:S02]  /*60d0*/  @!P6 IMAD.IADD R7, R7, 0x1, -R6 ;  /* 0x000000010707e824 */ /* 0x000fc400078e0a06 */
[--C-:B------:R-:W-:Y:S01]  /*60e0*/  @!P4 IMAD.IADD R126, R126, 0x1, -R6.reuse ;  /* 0x000000017e7ec824 */ /* 0x100fe200078e0a06 */
[----:B------:R-:W-:Y:S01]  /*60f0*/  ISETP.GE.AND P4, PT, R37, RZ, PT ;  /* 0x000000ff2500720c */ /* 0x000fe20003f86270 */
[----:B------:R-:W-:Y:S01]  /*6100*/  @!P5 IMAD.IADD R120, R120, 0x1, -R6 ;  /* 0x000000017878d824 */ /* 0x000fe200078e0a06 */
[----:B------:R-:W-:Y:S01]  /*6110*/  ISETP.GE.AND P5, PT, R41, RZ, PT ;  /* 0x000000ff2900720c */ /* 0x000fe20003fa6270 */
[----:B------:R-:W-:Y:S01]  /*6120*/  IMAD R221, R10, 0x4, R247 ;  /* 0x000000040add7824 */ /* 0x000fe200078e02f7 */
[----:B------:R-:W-:Y:S01]  /*6130*/  STL [R1+0x17c], R247 ;  /* 0x00017cf701007387 */ /* 0x000fe20000100800 */
[----:B------:R-:W-:Y:S01]  /*6140*/  @!P3 IMAD.MOV R124, RZ, RZ, -R124 ;  /* 0x000000ffff7cb224 */ /* 0x000fe200078e0a7c */
[C---:B------:R-:W-:Y:S01]  /*6150*/  ISETP.GT.U32.AND P3, PT, R6.reuse, R7, PT ;  /* 0x000000070600720c */ /* 0x040fe20003f64070 */
[----:B------:R-:W-:Y:S01]  /*6160*/  @!P0 IMAD.MOV R132, RZ, RZ, -R132 ;  /* 0x000000ffff848224 */ /* 0x000fe200078e0a84 */
[----:B------:R-:W-:Y:S01]  /*6170*/  ISETP.GT.U32.AND P0, PT, R6, R126, PT ;  /* 0x0000007e0600720c */ /* 0x000fe20003f04070 */
[----:B------:R-:W-:Y:S01]  /*6180*/  IMAD R245, R10, 0x4, R221 ;  /* 0x000000040af57824 */ /* 0x000fe200078e02dd */
[----:B------:R-:W-:Y:S01]  /*6190*/  ISETP.GT.U32.AND P6, PT, R6, R120, PT ;  /* 0x000000780600720c */ /* 0x000fe20003fc4070 */
[--C-:B------:R-:W-:Y:S01]  /*61a0*/  @!P2 IMAD.IADD R130, R130, 0x1, -R6.reuse ;  /* 0x000000018282a824 */ /* 0x100fe200078e0a06 */
[----:B------:R-:W-:Y:S01]  /*61b0*/  ISETP.GE.AND P2, PT, R43, RZ, PT ;  /* 0x000000ff2b00720c */ /* 0x000fe20003f46270 */
[----:B------:R-:W-:Y:S01]  /*61c0*/  IMAD R185, R10, 0x4, R245 ;  /* 0x000000040ab97824 */ /* 0x000fe200078e02f5 */
[----:B------:R-:W-:Y:S01]  /*61d0*/  STL [R1+0x1c4], R221 ;  /* 0x0001c4dd01007387 */ /* 0x000fe20000100800 */
[--C-:B------:R-:W-:Y:S01]  /*61e0*/  @!P1 IMAD.IADD R122, R122, 0x1, -R6.reuse ;  /* 0x000000017a7a9824 */ /* 0x100fe200078e0a06 */
[----:B------:R-:W-:Y:S01]  /*61f0*/  ISETP.GE.AND P1, PT, R27, RZ, PT ;  /* 0x000000ff1b00720c */ /* 0x000fe20003f26270 */
[C---:B------:R-:W-:Y:S01]  /*6200*/  IMAD R183, R10.reuse, 0x4, R185 ;  /* 0x000000040ab77824 */ /* 0x040fe200078e02b9 */
[----:B------:R-:W-:Y:S01]  /*6210*/  STL [R1+0x1c8], R245 ;  /* 0x0001c8f501007387 */ /* 0x000fe20000100800 */
[--C-:B------:R-:W-:Y:S01]  /*6220*/  @!P3 IMAD.IADD R7, R7, 0x1, -R6.reuse ;  /* 0x000000010707b824 */ /* 0x100fe200078e0a06 */
[----:B------:R-:W-:Y:S01]  /*6230*/  ISETP.GE.AND P3, PT, R5, UR4, PT ;  /* 0x0000000405007c0c */ /* 0x000fe2000bf66270 */
[----:B------:R-:W-:Y:S01]  /*6240*/  IMAD R181, R10, 0x4, R183 ;  /* 0x000000040ab57824 */ /* 0x000fe200078e02b7 */
[----:B------:R-:W-:Y:S01]  /*6250*/  ULDC UR4, c[0x0][0x230] ;  /* 0x00008c0000047ab9 */ /* 0x000fe20000000800 */
[--C-:B------:R-:W-:Y:S01]  /*6260*/  @!P0 IMAD.IADD R126, R126, 0x1, -R6.reuse ;  /* 0x000000017e7e8824 */ /* 0x100fe200078e0a06 */
[----:B------:R-:W-:Y:S01]  /*6270*/  ISETP.GE.AND P0, PT, R31, RZ, PT ;  /* 0x000000ff1f00720c */ /* 0x000fe20003f06270 */
[----:B------:R-:W-:-:S02]  /*6280*/  @!P6 IMAD.IADD R120, R120, 0x1, -R6 ;  /* 0x000000017878e824 */ /* 0x000fc400078e0a06 */
[----:B------:R-:W-:Y:S02]  /*6290*/  IMAD.MOV.U32 R6, RZ, RZ, R7 ;  /* 0x000000ffff067224 */ /* 0x000fe400078e0007 */
[----:B------:R-:W-:Y:S02]  /*62a0*/  IMAD R155, R10, 0x4, R181 ;  /* 0x000000040a9b7824 */ /* 0x000fe400078e02b5 */
[----:B-1----:R-:W-:Y:S02]  /*62b0*/  VIADD R8, R8, 0x7f ;  /* 0x0000007f08087836 */ /* 0x002fe40000000000 */
[----:B------:R-:W-:Y:S01]  /*62c0*/  @!P2 IMAD.MOV R122, RZ, RZ, -R122 ;  /* 0x000000ffff7aa224 */ /* 0x000fe200078e0a7a */
[----:B------:R-:W-:Y:S01]  /*62d0*/  ISETP.GE.AND P2, PT, R199, RZ, PT ;  /* 0x000000ffc700720c */ /* 0x000fe20003f46270 */
[----:B------:R-:W-:Y:S01]  /*62e0*/  @!P1 IMAD.MOV R6, RZ, RZ, -R6 ;  /* 0x000000ffff069224 */ /* 0x000fe200078e0a06 */
[----:B------:R-:W-:Y:S01]  /*62f0*/  ISETP.NE.AND P1, PT, R156, RZ, PT ;  /* 0x000000ff9c00720c */ /* 0x000fe20003f25270 */
[----:B------:R-:W-:Y:S01]  /*6300*/  IMAD R147, R10, 0x4, R155 ;  /* 0x000000040a937824 */ /* 0x000fe200078e029b */
[----:B------:R-:W-:Y:S01]  /*6310*/  ISETP.GT.AND P6, PT, R8, 0x7f, PT ;  /* 0x0000007f0800780c */ /* 0x000fe20003fc4270 */
[----:B------:R-:W-:-:S02]  /*6320*/  @!P4 IMAD.MOV R130, RZ, RZ, -R130 ;  /* 0x000000ffff82c224 */ /* 0x000fc400078e0a82 */
[C---:B------:R-:W-:Y:S01]  /*6330*/  IMAD R143, R10.reuse, 0x4, R147 ;  /* 0x000000040a8f7824 */ /* 0x040fe200078e0293 */
[----:B------:R-:W-:Y:S01]  /*6340*/  SEL R116, RZ, 0x4, !P6 ;  /* 0x00000004ff747807 */ /* 0x000fe20007000000 */
[----:B------:R-:W-:Y:S01]  /*6350*/  @!P0 IMAD.MOV R120, RZ, RZ, -R120 ;  /* 0x000000ffff788224 */ /* 0x000fe200078e0a78 */
[----:B------:R-:W-:Y:S01]  /*6360*/  ISETP.NE.AND P6, PT, R157, RZ, PT ;  /* 0x000000ff9d00720c */ /* 0x000fe20003fc5270 */
[----:B------:R-:W-:Y:S01]  /*6370*/  IMAD R139, R10, 0x4, R143 ;  /* 0x000000040a8b7824 */ /* 0x000fe200078e028f */
[----:B------:R-:W-:Y:S01]  /*6380*/  SEL R187, R116, RZ, !P3 ;  /* 0x000000ff74bb7207 */ /* 0x000fe20005800000 */
[----:B------:R-:W-:Y:S01]  /*6390*/  @!P2 IMAD.MOV R4, RZ, RZ, -R4 ;  /* 0x000000ffff04a224 */ /* 0x000fe200078e0a04 */
[C---:B------:R-:W-:Y:S01]  /*63a0*/  SEL R59, R179.reuse, R22, !P6 ;  /* 0x00000016b33b7207 */ /* 0x040fe20007000000 */
[C---:B------:R-:W-:Y:S01]  /*63b0*/  IMAD R135, R10.reuse, 0x4, R139 ;  /* 0x000000040a877824 */ /* 0x040fe200078e028b */
[C---:B------:R-:W-:Y:S01]  /*63c0*/  SEL R23, R179.reuse, R250, !P6 ;  /* 0x000000fab3177207 */ /* 0x040fe20007000000 */
[----:B------:R-:W-:Y:S01]  /*63d0*/  @!P5 IMAD.MOV R126, RZ, RZ, -R126 ;  /* 0x000000ffff7ed224 */ /* 0x000fe200078e0a7e */
[----:B------:R-:W-:Y:S01]  /*63e0*/  SEL R22, R179, R252, !P6 ;  /* 0x000000fcb3167207 */ /* 0x000fe20007000000 */
[----:B------:R-:W-:Y:S01]  /*63f0*/  IMAD R131, R10, 0x4, R135 ;  /* 0x000000040a837824 */ /* 0x000fe200078e0287 */
[----:B------:R-:W-:-:S02]  /*6400*/  @!P1 LOP3.LUT R4, RZ, R156, RZ, 0x33, !PT ;  /* 0x0000009cff049212 */ /* 0x000fc400078e33ff */
[----:B------:R-:W-:Y:S01]  /*6410*/  SEL R171, R179, R130, !P6 ;  /* 0x00000082b3ab7207 */ /* 0x000fe20007000000 */
[----:B------:R1:W-:Y:S01]  /*6420*/  STL.64 [R1+0x5c8], R22 ;  /* 0x0005c81601007387 */ /* 0x0003e20000100a00 */
[----:B------:R-:W-:Y:S01]  /*6430*/  LOP3.LUT R130, R5, 0x40, RZ, 0xfc, !PT ;  /* 0x0000004005827812 */ /* 0x000fe200078efcff */
[C---:B------:R-:W-:Y:S01]  /*6440*/  IMAD R127, R10.reuse, 0x4, R131 ;  /* 0x000000040a7f7824 */ /* 0x040fe200078e0283 */
[----:B------:R-:W-:Y:S01]  /*6450*/  SEL R165, R179, R132, !P6 ;  /* 0x00000084b3a57207 */ /* 0x000fe20007000000 */
[----:B------:R2:W-:Y:S01]  /*6460*/  STL.64 [R1+0x440], R156 ;  /* 0x0004409c01007387 */ /* 0x0005e20000100a00 */
[----:B------:R-:W-:Y:S01]  /*6470*/  LOP3.LUT R132, R5, 0x20, RZ, 0xfc, !PT ;  /* 0x0000002005847812 */ /* 0x000fe200078efcff */
[----:B------:R-:W-:Y:S01]  /*6480*/  IMAD R123, R10, 0x4, R127 ;  /* 0x000000040a7b7824 */ /* 0x000fe200078e027f */
[----:B------:R-:W-:Y:S01]  /*6490*/  ISETP.GE.AND P4, PT, R130, UR5, PT ;  /* 0x0000000582007c0c */ /* 0x000fe2000bf86270 */
[----:B------:R-:W-:Y:S01]  /*64a0*/  ULDC UR5, c[0x0][0x240] ;  /* 0x0000900000057ab9 */ /* 0x000fe20000000800 */
[C---:B------:R-:W-:Y:S01]  /*64b0*/  SEL R99, R179.reuse, R100, !P6 ;  /* 0x00000064b3637207 */ /* 0x040fe20007000000 */
[----:B------:R-:W-:Y:S01]  /*64c0*/  IMAD R119, R10, 0x4, R123 ;  /* 0x000000040a777824 */ /* 0x000fe200078e027b */
[C---:B------:R-:W-:Y:S01]  /*64d0*/  SEL R100, R179.reuse, R102, !P6 ;  /* 0x00000066b3647207 */ /* 0x040fe20007000000 */
[----:B-1----:R-:W-:Y:S01]  /*64e0*/  IMAD R22, R4, R9, RZ ;  /* 0x0000000904167224 */ /* 0x002fe200078e02ff */
[C---:B------:R-:W-:Y:S01]  /*64f0*/  SEL R51, R179.reuse, R18, !P6 ;  /* 0x00000012b3337207 */ /* 0x040fe20007000000 */
[----:B------:R-:W-:Y:S01]  /*6500*/  IMAD R189, R10, 0x4, R119 ;  /* 0x000000040abd7824 */ /* 0x000fe200078e0277 */
[C---:B------:R-:W-:Y:S01]  /*6510*/  SEL R55, R179.reuse, R20, !P6 ;  /* 0x00000014b3377207 */ /* 0x040fe20007000000 */
[----:B------:R-:W-:Y:S01]  /*6520*/  IMAD.SHL.U32 R23, R22, 0x4, RZ ;  /* 0x0000000416177824 */ /* 0x000fe200078e00ff */
[C---:B------:R-:W-:Y:S01]  /*6530*/  SEL R91, R179.reuse, R40, !P6 ;  /* 0x00000028b35b7207 */ /* 0x040fe20007000000 */
[----:B------:R-:W-:Y:S01]  /*6540*/  IMAD R193, R10, 0x4, R189 ;  /* 0x000000040ac17824 */ /* 0x000fe200078e02bd */
[C---:B------:R-:W-:Y:S01]  /*6550*/  SEL R102, R179.reuse, R108, !P6 ;  /* 0x0000006cb3667207 */ /* 0x040fe20007000000 */
[----:B------:R-:W-:Y:S01]  /*6560*/  STL [R1+0x35c], R22 ;  /* 0x00035c1601007387 */ /* 0x000fe20000100800 */
[----:B------:R-:W-:Y:S01]  /*6570*/  SEL R103, R179, R104, !P6 ;  /* 0x00000068b3677207 */ /* 0x000fe20007000000 */
[----:B------:R-:W-:Y:S01]  /*6580*/  IMAD R91, R91, UR5, RZ ;  /* 0x000000055b5b7c24 */ /* 0x000fe2000f8e02ff */
[C---:B------:R-:W-:Y:S01]  /*6590*/  SEL R177, R179.reuse, R120, !P6 ;  /* 0x00000078b3b17207 */ /* 0x040fe20007000000 */
[----:B------:R-:W-:Y:S01]  /*65a0*/  IMAD R100, R100, UR5, RZ ;  /* 0x0000000564647c24 */ /* 0x000fe2000f8e02ff */
[----:B------:R-:W-:-:S02]  /*65b0*/  SEL R115, R179, R12, !P6 ;  /* 0x0000000cb3737207 */ /* 0x000fc40007000000 */
[C---:B------:R-:W-:Y:S02]  /*65c0*/  SEL R43, R179.reuse, R14, !P6 ;  /* 0x0000000eb32b7207 */ /* 0x040fe40007000000 */
[----:B------:R-:W-:Y:S01]  /*65d0*/  SEL R47, R179, R16, !P6 ;  /* 0x00000010b32f7207 */ /* 0x000fe20007000000 */
[----:B------:R-:W-:Y:S01]  /*65e0*/  IMAD R115, R115, UR5, RZ ;  /* 0x0000000573737c24 */ /* 0x000fe2000f8e02ff */
[C---:B------:R-:W-:Y:S02]  /*65f0*/  SEL R104, R179.reuse, R106, !P6 ;  /* 0x0000006ab3687207 */ /* 0x040fe40007000000 */
[C---:B------:R-:W-:Y:S02]  /*6600*/  SEL R108, R179.reuse, R110, !P6 ;  /* 0x0000006eb36c7207 */ /* 0x040fe40007000000 */
[C---:B------:R-:W-:Y:S02]  /*6610*/  SEL R40, R179.reuse, R220, !P6 ;  /* 0x000000dcb3287207 */ /* 0x040fe40007000000 */
[----:B------:R-:W-:-:S02]  /*6620*/  SEL R20, R179, R13, !P6 ;  /* 0x0000000db3147207 */ /* 0x000fc40007000000 */
[C---:B------:R-:W-:Y:S02]  /*6630*/  SEL R18, R179.reuse, R15, !P6 ;  /* 0x0000000fb3127207 */ /* 0x040fe40007000000 */
[----:B------:R-:W-:Y:S01]  /*6640*/  ISETP.GE.AND P3, PT, R132, UR4, PT ;  /* 0x0000000484007c0c */ /* 0x000fe2000bf66270 */
[----:B------:R-:W1:Y:S01]  /*6650*/  S2UR UR4, SR_CgaCtaId ;  /* 0x00000000000479c3 */ /* 0x000e620000008800 */
[----:B------:R-:W-:Y:S02]  /*6660*/  SEL R120, R116, RZ, !P4 ;  /* 0x000000ff74787207 */ /* 0x000fe40006000000 */
[C---:B------:R-:W-:Y:S02]  /*6670*/  SEL R63, R179.reuse, R24, !P6 ;  /* 0x00000018b33f7207 */ /* 0x040fe40007000000 */
[C---:B------:R-:W-:Y:S02]  /*6680*/  SEL R67, R179.reuse, R26, !P6 ;  /* 0x0000001ab3437207 */ /* 0x040fe40007000000 */
[----:B------:R-:W-:-:S02]  /*6690*/  SEL R71, R179, R28, !P6 ;  /* 0x0000001cb3477207 */ /* 0x000fc40007000000 */
[C---:B------:R-:W-:Y:S02]  /*66a0*/  SEL R73, R179.reuse, R30, !P6 ;  /* 0x0000001eb3497207 */ /* 0x040fe40007000000 */
[C---:B------:R-:W-:Y:S02]  /*66b0*/  SEL R75, R179.reuse, R32, !P6 ;  /* 0x00000020b34b7207 */ /* 0x040fe40007000000 */
[C---:B------:R-:W-:Y:S02]  /*66c0*/  SEL R79, R179.reuse, R34, !P6 ;  /* 0x00000022b34f7207 */ /* 0x040fe40007000000 */
        /* <DEDUP_REMOVED lines=9> */
[----:B------:R-:W-:Y:S02]  /*6760*/  SEL R13, R179, R33, !P6 ;  /* 0x00000021b30d7207 */ /* 0x000fe40007000000 */
[----:B------:R-:W-:Y:S02]  /*6770*/  IADD3 R220, P2, R23, UR8, RZ ;  /* 0x0000000817dc7c10 */ /* 0x000fe4000ff5e0ff */
        /* <DEDUP_REMOVED lines=16> */
[C---:B------:R-:W-:Y:S01]  /*6880*/  SEL R74, R179.reuse, R74, !P6 ;  /* 0x0000004ab34a7207 */ /* 0x040fe20007000000 */
[----:B--2---:R-:W-:Y:S01]  /*6890*/  IMAD R157, R70, UR5, RZ ;  /* 0x00000005469d7c24 */ /* 0x004fe2000f8e02ff */
[C---:B------:R-:W-:Y:S01]  /*68a0*/  SEL R76, R179.reuse, R76, !P6 ;  /* 0x0000004cb34c7207 */ /* 0x040fe20007000000 */
[----:B------:R-:W-:Y:S01]  /*68b0*/  IMAD R156, R72, UR5, RZ ;  /* 0x00000005489c7c24 */ /* 0x000fe2000f8e02ff */
        /* <DEDUP_REMOVED lines=8> */
[C---:B------:R-:W-:Y:S01]  /*6940*/  SEL R94, R179.reuse, R94, !P6 ;  /* 0x0000005eb35e7207 */ /* 0x040fe20007000000 */
[----:B------:R-:W-:Y:S01]  /*6950*/  IMAD R90, R90, UR5, RZ ;  /* 0x000000055a5a7c24 */ /* 0x000fe2000f8e02ff */
[C---:B------:R-:W-:Y:S01]  /*6960*/  SEL R96, R179.reuse, R96, !P6 ;  /* 0x00000060b3607207 */ /* 0x040fe20007000000 */
[----:B------:R-:W-:Y:S01]  /*6970*/  IMAD R92, R92, UR5, RZ ;  /* 0x000000055c5c7c24 */ /* 0x000fe2000f8e02ff */
[C---:B------:R-:W-:Y:S01]  /*6980*/  SEL R98, R179.reuse, R98, !P6 ;  /* 0x00000062b3627207 */ /* 0x040fe20007000000 */
[----:B------:R-:W-:Y:S01]  /*6990*/  IMAD R94, R94, UR5, RZ ;  /* 0x000000055e5e7c24 */ /* 0x000fe2000f8e02ff */
[C---:B------:R-:W-:Y:S01]  /*69a0*/  SEL R107, R179.reuse, R216, !P6 ;  /* 0x000000d8b36b7207 */ /* 0x040fe20007000000 */
[----:B------:R-:W-:Y:S01]  /*69b0*/  IMAD R96, R96, UR5, RZ ;  /* 0x0000000560607c24 */ /* 0x000fe2000f8e02ff */
[C---:B------:R-:W-:Y:S01]  /*69c0*/  SEL R111, R179.reuse, R214, !P6 ;  /* 0x000000d6b36f7207 */ /* 0x040fe20007000000 */
[----:B------:R-:W-:Y:S01]  /*69d0*/  IMAD.MOV.U32 R214, RZ, RZ, R197 ;  /* 0x000000ffffd67224 */ /* 0x000fe200078e00c5 */
[C---:B------:R-:W-:Y:S01]  /*69e0*/  SEL R112, R179.reuse, R218, !P6 ;  /* 0x000000dab3707207 */ /* 0x040fe20007000000 */
[----:B------:R-:W-:Y:S01]  /*69f0*/  IMAD R98, R98, UR5, RZ ;  /* 0x0000000562627c24 */ /* 0x000fe2000f8e02ff */
[C---:B------:R-:W-:Y:S01]  /*6a00*/  SEL R114, R179.reuse, R222, !P6 ;  /* 0x000000deb3727207 */ /* 0x040fe20007000000 */
[----:B------:R-:W-:Y:S01]  /*6a10*/  IMAD.MOV.U32 R222, RZ, RZ, R191 ;  /* 0x000000ffffde7224 */ /* 0x000fe200078e00bf */
        /* <DEDUP_REMOVED lines=30> */
[C---:B------:R-:W-:Y:S01]  /*6c00*/  SEL R81, R179.reuse, R180, !P6 ;  /* 0x000000b4b3517207 */ /* 0x040fe20007000000 */
[----:B------:R-:W-:Y:S01]  /*6c10*/  IMAD R180, R48, UR5, RZ ;  /* 0x0000000530b47c24 */ /* 0x000fe2000f8e02ff */
[----:B------:R-:W-:Y:S01]  /*6c20*/  SEL R85, R179, R178, !P6 ;  /* 0x000000b2b3557207 */ /* 0x000fe20007000000 */
        /* <DEDUP_REMOVED lines=9> */
[----:B------:R-:W-:Y:S01]  /*6cc0*/  SEL R105, R179, R168, !P6 ;  /* 0x000000a8b3697207 */ /* 0x000fe20007000000 */
        /* <DEDUP_REMOVED lines=11> */
[----:B------:R-:W-:-:S02]  /*6d80*/  SEL R129, R179, R154, !P6 ;  /* 0x0000009ab3817207 */ /* 0x000fc40007000000 */
[C---:B------:R-:W-:Y:S01]  /*6d90*/  SEL R133, R179.reuse, R152, !P6 ;  /* 0x00000098b3857207 */ /* 0x040fe20007000000 */
[----:B------:R-:W-:Y:S01]  /*6da0*/  IMAD R152, R78, UR5, RZ ;  /* 0x000000054e987c24 */ /* 0x000fe2000f8e02ff */
[C---:B------:R-:W-:Y:S02]  /*6db0*/  SEL R137, R179.reuse, R150, !P6 ;  /* 0x00000096b3897207 */ /* 0x040fe40007000000 */
[----:B------:R-:W-:Y:S01]  /*6dc0*/  SEL R141, R179, R148, !P6 ;  /* 0x00000094b38d7207 */ /* 0x000fe20007000000 */
[----:B------:R-:W-:Y:S01]  /*6dd0*/  IMAD R148, R79, UR5, RZ ;  /* 0x000000054f947c24 */ /* 0x000fe2000f8e02ff */
[C---:B------:R-:W-:Y:S01]  /*6de0*/  SEL R145, R179.reuse, R146, !P6 ;  /* 0x00000092b3917207 */ /* 0x040fe20007000000 */
[----:B------:R-:W-:Y:S01]  /*6df0*/  IMAD R146, R82, UR5, RZ ;  /* 0x0000000552927c24 */ /* 0x000fe2000f8e02ff */
[C---:B------:R-:W-:Y:S01]  /*6e00*/  SEL R149, R179.reuse, R144, !P6 ;  /* 0x00000090b3957207 */ /* 0x040fe20007000000 */
[----:B------:R-:W-:Y:S01]  /*6e10*/  IMAD R144, R86, UR5, RZ ;  /* 0x0000000556907c24 */ /* 0x000fe2000f8e02ff */
[----:B------:R-:W-:Y:S01]  /*6e20*/  SEL R151, R179, R142, !P6 ;  /* 0x0000008eb3977207 */ /* 0x000fe20007000000 */
[----:B------:R-:W-:Y:S01]  /*6e30*/  IMAD R142, R95, UR5, RZ ;  /* 0x000000055f8e7c24 */ /* 0x000fe2000f8e02ff */
[----:B------:R-:W-:Y:S01]  /*6e40*/  SEL R153, R179, R140, !P6 ;  /* 0x0000008cb3997207 */ /* 0x000fe20007000000 */
[----:B------:R-:W-:Y:S01]  /*6e50*/  IMAD R140, R99, UR5, RZ ;  /* 0x00000005638c7c24 */ /* 0x000fe2000f8e02ff */
[----:B------:R-:W-:Y:S01]  /*6e60*/  SEL R159, R179, R134, !P6 ;  /* 0x00000086b39f7207 */ /* 0x000fe20007000000 */
[----:B------:R-:W-:Y:S01]  /*6e70*/  IMAD R134, R107, UR5, RZ ;  /* 0x000000056b867c24 */ /* 0x000fe2000f8e02ff */
[C---:B------:R-:W-:Y:S01]  /*6e80*/  SEL R161, R179.reuse, R136, !P6 ;  /* 0x00000088b3a17207 */ /* 0x040fe20007000000 */
[----:B------:R-:W-:Y:S01]  /*6e90*/  IMAD R136, R104, UR5, RZ ;  /* 0x0000000568887c24 */ /* 0x000fe2000f8e02ff */
[----:B------:R-:W-:Y:S01]  /*6ea0*/  SEL R163, R179, R138, !P6 ;  /* 0x0000008ab3a37207 */ /* 0x000fe20007000000 */
[----:B------:R-:W-:Y:S01]  /*6eb0*/  IMAD R138, R103, UR5, RZ ;  /* 0x00000005678a7c24 */ /* 0x000fe2000f8e02ff */
[----:B------:R-:W-:-:S02]  /*6ec0*/  SEL R167, R179, R128, !P6 ;  /* 0x00000080b3a77207 */ /* 0x000fc40007000000 */
[C---:B------:R-:W-:Y:S02]  /*6ed0*/  SEL R169, R179.reuse, R124, !P6 ;  /* 0x0000007cb3a97207 */ /* 0x040fe40007000000 */
[C---:B------:R-:W-:Y:S02]  /*6ee0*/  SEL R173, R179.reuse, R126, !P6 ;  /* 0x0000007eb3ad7207 */ /* 0x040fe40007000000 */
[C---:B------:R-:W-:Y:S02]  /*6ef0*/  SEL R175, R179.reuse, R122, !P6 ;  /* 0x0000007ab3af7207 */ /* 0x040fe40007000000 */
[----:B------:R-:W-:Y:S02]  /*6f00*/  SEL R179, R179, R6, !P6 ;  /* 0x00000006b3b37207 */ /* 0x000fe40007000000 */
[----:B------:R-:W-:Y:S02]  /*6f10*/  SEL R6, R116, RZ, !P3 ;  /* 0x000000ff74067207 */ /* 0x000fe40005800000 */
[----:B------:R-:W-:-:S02]  /*6f20*/  ISETP.NE.U32.AND P1, PT, R120, RZ, PT ;  /* 0x000000ff7800720c */ /* 0x000fc40003f25070 */
[----:B------:R-:W-:Y:S02]  /*6f30*/  LEA.HI.X.SX32 R120, R22, UR9, 0x2, P2 ;  /* 0x0000000916787c11 */ /* 0x000fe400090f16ff */
[-C--:B------:R-:W-:Y:S02]  /*6f40*/  LEA R208, P3, R185, R220.reuse, 0x2 ;  /* 0x000000dcb9d07211 */ /* 0x080fe400078610ff */
[----:B------:R-:W-:Y:S02]  /*6f50*/  LEA R190, P2, R181, R220, 0x2 ;  /* 0x000000dcb5be7211 */ /* 0x000fe400078410ff */
[----:B------:R-:W-:Y:S02]  /*6f60*/  LEA.HI.X.SX32 R209, R185, R120, 0x2, P3 ;  /* 0x00000078b9d17211 */ /* 0x000fe400018f16ff */
[----:B------:R-:W-:Y:S02]  /*6f70*/  LEA R154, P3, R155, R220, 0x2 ;  /* 0x000000dc9b9a7211 */ /* 0x000fe400078610ff */
[----:B------:R-:W-:Y:S01]  /*6f80*/  LEA.HI.X.SX32 R191, R181, R120, 0x2, P2 ;  /* 0x00000078b5bf7211 */ /* 0x000fe200010f16ff */
[----:B------:R-:W-:Y:S01]  /*6f90*/  IMAD R181, R47, UR5, RZ ;  /* 0x000000052fb57c24 */ /* 0x000fe2000f8e02ff */
[----:B------:R-:W-:Y:S01]  /*6fa0*/  LOP3.LUT R124, R195, 0x7f, RZ, 0xc0, !PT ;  /* 0x0000007fc37c7812 */ /* 0x000fe200078ec0ff */
[----:B------:R-:W-:Y:S01]  /*6fb0*/  IMAD R195, R10, 0x4, R193 ;  /* 0x000000040ac37824 */ /* 0x000fe200078e02c1 */
[----:B------:R-:W-:-:S02]  /*6fc0*/  LEA R204, P2, R143, R220, 0x2 ;  /* 0x000000dc8fcc7211 */ /* 0x000fc400078410ff */
[----:B------:R-:W-:Y:S01]  /*6fd0*/  LEA.HI.X.SX32 R155, R155, R120, 0x2, P3 ;  /* 0x000000789b9b7211 */ /* 0x000fe200018f16ff */
[----:B------:R-:W-:Y:S01]  /*6fe0*/  IMAD R201, R10, 0x4, R195 ;  /* 0x000000040ac97824 */ /* 0x000fe200078e02c3 */
[----:B------:R-:W-:Y:S01]  /*6ff0*/  LEA R218, P3, R139, R220, 0x2 ;  /* 0x000000dc8bda7211 */ /* 0x000fe200078610ff */
[----:B------:R-:W-:Y:S01]  /*7000*/  IMAD R11, R124, R11, RZ ;  /* 0x0000000b7c0b7224 */ /* 0x000fe200078e02ff */
[----:B------:R-:W-:Y:S01]  /*7010*/  LEA.HI.X.SX32 R205, R143, R120, 0x2, P2 ;  /* 0x000000788fcd7211 */ /* 0x000fe200010f16ff */
[C---:B------:R-:W-:Y:S01]  /*7020*/  IMAD R203, R10.reuse, 0x4, R201 ;  /* 0x000000040acb7824 */ /* 0x040fe200078e02c9 */
[----:B------:R-:W-:Y:S01]  /*7030*/  LEA R206, P2, R131, R220, 0x2 ;  /* 0x000000dc83ce7211 */ /* 0x000fe200078410ff */
[----:B------:R-:W-:Y:S01]  /*7040*/  IMAD.SHL.U32 R4, R11, 0x4, RZ ;  /* 0x000000040b047824 */ /* 0x000fe200078e00ff */
[----:B------:R-:W-:Y:S01]  /*7050*/  LEA.HI.X.SX32 R219, R139, R120, 0x2, P3 ;  /* 0x000000788bdb7211 */ /* 0x000fe200018f16ff */
[C---:B------:R-:W-:Y:S01]  /*7060*/  IMAD R211, R10.reuse, 0x4, R203 ;  /* 0x000000040ad37824 */ /* 0x040fe200078e02cb */
[----:B------:R-:W-:Y:S01]  /*7070*/  LEA R196, P3, R127, R220, 0x2 ;  /* 0x000000dc7fc47211 */ /* 0x000fe200078610ff */
[----:B------:R2:W-:Y:S01]  /*7080*/  STL [R1+0x1cc], R11 ;  /* 0x0001cc0b01007387 */ /* 0x0005e20000100800 */
[----:B------:R-:W-:Y:S01]  /*7090*/  LEA.HI.X.SX32 R207, R131, R120, 0x2, P2 ;  /* 0x0000007883cf7211 */ /* 0x000fe200010f16ff */
[C---:B------:R-:W-:Y:S01]  /*70a0*/  IMAD R213, R10.reuse, 0x4, R211 ;  /* 0x000000040ad57824 */ /* 0x040fe200078e02d3 */
[----:B------:R-:W-:Y:S01]  /*70b0*/  LEA R240, P2, R119, R220, 0x2 ;  /* 0x000000dc77f07211 */ /* 0x000fe200078410ff */
[----:B------:R3:W-:Y:S01]  /*70c0*/  STL [R1+0x414], R23 ;  /* 0x0004141701007387 */ /* 0x0007e20000100800 */
[----:B------:R-:W-:Y:S01]  /*70d0*/  LEA.HI.X.SX32 R197, R127, R120, 0x2, P3 ;  /* 0x000000787fc57211 */ /* 0x000fe200018f16ff */
[----:B------:R-:W-:Y:S01]  /*70e0*/  IMAD R9, R10, 0x4, R213 ;  /* 0x000000040a097824 */ /* 0x000fe200078e02d5 */
[----:B------:R-:W-:Y:S01]  /*70f0*/  LEA R184, P3, R189, R220, 0x2 ;  /* 0x000000dcbdb87211 */ /* 0x000fe200078610ff */
[----:B------:R-:W-:Y:S01]  /*7100*/  IMAD.SHL.U32 R10, R249, 0x4, RZ ;  /* 0x00000004f90a7824 */ /* 0x000fe200078e00ff */
[----:B------:R-:W-:Y:S01]  /*7110*/  ISETP.GE.AND P5, PT, R124, UR6, PT ;  /* 0x000000067c007c0c */ /* 0x000fe2000bfa6270 */
[----:B------:R-:W-:Y:S01]  /*7120*/  ULDC UR6, c[0x0][0x230] ;  /* 0x00008c0000067ab9 */ /* 0x000fe20000000800 */
[----:B------:R-:W-:Y:S01]  /*7130*/  LEA.HI.X.SX32 R241, R119, R120, 0x2, P2 ;  /* 0x0000007877f17211 */ /* 0x000fe200010f16ff */
[----:B------:R-:W-:Y:S01]  /*7140*/  IMAD.SHL.U32 R119, R237, 0x4, RZ ;  /* 0x00000004ed777824 */ /* 0x000fe200078e00ff */
[-C--:B------:R-:W-:Y:S01]  /*7150*/  LEA R198, P6, R183, R220.reuse, 0x2 ;  /* 0x000000dcb7c67211 */ /* 0x080fe200078c10ff */
[----:B------:R-:W-:Y:S01]  /*7160*/  IMAD R143, R87, UR5, RZ ;  /* 0x00000005578f7c24 */ /* 0x000fe2000f8e02ff */
[----:B------:R-:W-:Y:S01]  /*7170*/  LEA R238, P2, R195, R220, 0x2 ;  /* 0x000000dcc3ee7211 */ /* 0x000fe200078410ff */
[----:B------:R-:W-:Y:S01]  /*7180*/  IMAD R139, R102, UR5, RZ ;  /* 0x00000005668b7c24 */ /* 0x000fe2000f8e02ff */
[----:B------:R-:W-:Y:S01]  /*7190*/  LEA.HI.X.SX32 R185, R189, R120, 0x2, P3 ;  /* 0x00000078bdb97211 */ /* 0x000fe200018f16ff */
[----:B------:R-:W-:Y:S01]  /*71a0*/  STL [R1+0x1bc], R119 ;  /* 0x0001bc7701007387 */ /* 0x000fe20000100800 */
[----:B------:R-:W-:Y:S01]  /*71b0*/  IADD3 R182, P3, R4, UR10, RZ ;  /* 0x0000000a04b67c10 */ /* 0x000fe2000ff7e0ff */
[----:B------:R-:W-:Y:S01]  /*71c0*/  IMAD R131, R110, UR5, RZ ;  /* 0x000000056e837c24 */ /* 0x000fe2000f8e02ff */
[----:B------:R-:W-:Y:S01]  /*71d0*/  SEL R122, R116, RZ, !P5 ;  /* 0x000000ff747a7207 */ /* 0x000fe20006800000 */
[----:B------:R-:W-:Y:S01]  /*71e0*/  IMAD R127, R114, UR5, RZ ;  /* 0x00000005727f7c24 */ /* 0x000fe2000f8e02ff */
[----:B------:R-:W-:-:S02]  /*71f0*/  ISETP.NE.U32.AND P5, PT, R6, RZ, PT ;  /* 0x000000ff0600720c */ /* 0x000fc40003fa5070 */
[-C--:B------:R-:W-:Y:S02]  /*7200*/  LEA.HI.X.SX32 R199, R183, R120.reuse, 0x2, P6 ;  /* 0x00000078b7c77211 */ /* 0x080fe400030f16ff */
[----:B------:R-:W-:Y:S02]  /*7210*/  LEA.HI.X.SX32 R239, R195, R120, 0x2, P2 ;  /* 0x00000078c3ef7211 */ /* 0x000fe400010f16ff */
[-C--:B------:R-:W-:Y:S02]  /*7220*/  LEA R186, P6, R147, R220.reuse, 0x2 ;  /* 0x000000dc93ba7211 */ /* 0x080fe400078c10ff */
[-C--:B------:R-:W-:Y:S02]  /*7230*/  LEA R202, P2, R203, R220.reuse, 0x2 ;  /* 0x000000dccbca7211 */ /* 0x080fe400078410ff */
[----:B------:R-:W-:Y:S01]  /*7240*/  LEA.HI.X.SX32 R6, R11, UR11, 0x2, P3 ;  /* 0x0000000b0b067c11 */ /* 0x000fe200098f16ff */
[----:B--2---:R-:W-:Y:S01]  /*7250*/  IMAD.SHL.U32 R11, R251, 0x4, RZ ;  /* 0x00000004fb0b7824 */ /* 0x004fe200078e00ff */
[----:B------:R-:W-:-:S02]  /*7260*/  LEA R194, P3, R211, R220, 0x2 ;  /* 0x000000dcd3c27211 */ /* 0x000fc400078610ff */
[----:B------:R-:W-:Y:S02]  /*7270*/  ISETP.NE.U32.AND P0, PT, R187, RZ, PT ;  /* 0x000000ffbb00720c */ /* 0x000fe40003f05070 */
[-C--:B------:R-:W-:Y:S01]  /*7280*/  LEA.HI.X.SX32 R187, R147, R120.reuse, 0x2, P6 ;  /* 0x0000007893bb7211 */ /* 0x080fe200030f16ff */
[----:B------:R-:W-:Y:S01]  /*7290*/  STL [R1+0x1b8], R11 ;  /* 0x0001b80b01007387 */ /* 0x000fe20000100800 */
[----:B------:R-:W-:Y:S01]  /*72a0*/  LEA.HI.X.SX32 R203, R203, R120, 0x2, P2 ;  /* 0x00000078cbcb7211 */ /* 0x000fe200010f16ff */
[----:B------:R-:W-:Y:S01]  /*72b0*/  IMAD R147, R80, UR5, RZ ;  /* 0x0000000550937c24 */ /* 0x000fe2000f8e02ff */
[-C--:B------:R-:W-:Y:S02]  /*72c0*/  LEA R230, P6, R135, R220.reuse, 0x2 ;  /* 0x000000dc87e67211 */ /* 0x080fe400078c10ff */
[----:B------:R-:W-:Y:S02]  /*72d0*/  LEA R226, P2, R213, R220, 0x2 ;  /* 0x000000dcd5e27211 */ /* 0x000fe400078410ff */
[----:B------:R-:W-:-:S02]  /*72e0*/  LEA.HI.X.SX32 R195, R211, R120, 0x2, P3 ;  /* 0x00000078d3c37211 */ /* 0x000fc400018f16ff */
[----:B------:R-:W-:Y:S02]  /*72f0*/  LEA R22, P3, R9, R220, 0x2 ;  /* 0x000000dc09167211 */ /* 0x000fe400078610ff */
[-C--:B------:R-:W-:Y:S01]  /*7300*/  LEA.HI.X.SX32 R231, R135, R120.reuse, 0x2, P6 ;  /* 0x0000007887e77211 */ /* 0x080fe200030f16ff */
[----:B------:R-:W-:Y:S01]  /*7310*/  IMAD R135, R106, UR5, RZ ;  /* 0x000000056a877c24 */ /* 0x000fe2000f8e02ff */
[----:B------:R-:W-:Y:S02]  /*7320*/  LEA.HI.X.SX32 R227, R213, R120, 0x2, P2 ;  /* 0x00000078d5e37211 */ /* 0x000fe400010f16ff */
[-C--:B------:R-:W-:Y:S02]  /*7330*/  LEA R228, P6, R123, R220.reuse, 0x2 ;  /* 0x000000dc7be47211 */ /* 0x080fe400078c10ff */
[----:B------:R-:W-:Y:S02]  /*7340*/  LEA R224, P2, R222, R220, 0x2 ;  /* 0x000000dcdee07211 */ /* 0x000fe400078410ff */
[----:B---3--:R-:W-:Y:S01]  /*7350*/  LEA.HI.X.SX32 R23, R9, R120, 0x2, P3 ;  /* 0x0000007809177211 */ /* 0x008fe200018f16ff */
[----:B------:R-:W-:Y:S01]  /*7360*/  IMAD R9, R118, UR5, RZ ;  /* 0x0000000576097c24 */ /* 0x000fe2000f8e02ff */
[----:B------:R-:W-:-:S02]  /*7370*/  LEA R242, P3, R223, R220, 0x2 ;  /* 0x000000dcdff27211 */ /* 0x000fc400078610ff */
[-C--:B------:R-:W-:Y:S01]  /*7380*/  LEA.HI.X.SX32 R229, R123, R120.reuse, 0x2, P6 ;  /* 0x000000787be57211 */ /* 0x080fe200030f16ff */
[----:B------:R-:W-:Y:S01]  /*7390*/  STL.64 [R1+0x158], R22 ;  /* 0x0001581601007387 */ /* 0x000fe20000100a00 */
[----:B------:R-:W-:Y:S02]  /*73a0*/  LEA.HI.X.SX32 R225, R222, R120, 0x2, P2 ;  /* 0x00000078dee17211 */ /* 0x000fe400010f16ff */
[-C--:B------:R-:W-:Y:S01]  /*73b0*/  LEA R234, P6, R193, R220.reuse, 0x2 ;  /* 0x000000dcc1ea7211 */ /* 0x080fe200078c10ff */
[----:B------:R-:W-:Y:S01]  /*73c0*/  STL [R1+0x1b4], R10 ;  /* 0x0001b40a01007387 */ /* 0x000fe20000100800 */
[----:B------:R-:W-:Y:S02]  /*73d0*/  LEA R188, P2, R0, R220, 0x2 ;  /* 0x000000dc00bc7211 */ /* 0x000fe400078410ff */
[----:B------:R-:W-:Y:S02]  /*73e0*/  LEA.HI.X.SX32 R243, R223, R120, 0x2, P3 ;  /* 0x00000078dff37211 */ /* 0x000fe400018f16ff */
[----:B------:R-:W-:-:S02]  /*73f0*/  LEA R222, P3, R214, R220, 0x2 ;  /* 0x000000dcd6de7211 */ /* 0x000fc400078610ff */
[-C--:B------:R-:W-:Y:S02]  /*7400*/  LEA.HI.X.SX32 R235, R193, R120.reuse, 0x2, P6 ;  /* 0x00000078c1eb7211 */ /* 0x080fe400030f16ff */
[----:B------:R-:W-:Y:S01]  /*7410*/  LEA.HI.X.SX32 R189, R0, R120, 0x2, P2 ;  /* 0x0000007800bd7211 */ /* 0x000fe200010f16ff */
[----:B------:R-:W-:Y:S01]  /*7420*/  IMAD.SHL.U32 R0, R215, 0x4, RZ ;  /* 0x00000004d7007824 */ /* 0x000fe200078e00ff */
[----:B------:R-:W-:Y:S02]  /*7430*/  LEA R216, P6, R201, R220, 0x2 ;  /* 0x000000dcc9d87211 */ /* 0x000fe400078c10ff */
[----:B------:R-:W-:Y:S02]  /*7440*/  LEA.HI.X.SX32 R223, R214, R120, 0x2, P3 ;  /* 0x00000078d6df7211 */ /* 0x000fe400018f16ff */
[-C--:B------:R-:W-:Y:S01]  /*7450*/  IADD3 R200, P3, R119, R220.reuse, RZ ;  /* 0x000000dc77c87210 */ /* 0x080fe20007f7e0ff */
[----:B------:R2:W-:Y:S01]  /*7460*/  STL [R1+0x1b0], R0 ;  /* 0x0001b00001007387 */ /* 0x0005e20000100800 */
[----:B------:R-:W-:-:S02]  /*7470*/  LEA R212, P2, R233, R220, 0x2 ;  /* 0x000000dce9d47211 */ /* 0x000fc400078410ff */
[-C--:B------:R-:W-:Y:S01]  /*7480*/  LEA.HI.X.SX32 R217, R201, R120.reuse, 0x2, P6 ;  /* 0x00000078c9d97211 */ /* 0x080fe200030f16ff */
[----:B------:R-:W-:Y:S01]  /*7490*/  STL [R1+0x20c], R9 ;  /* 0x00020c0901007387 */ /* 0x000fe20000100800 */
[----:B------:R-:W-:Y:S02]  /*74a0*/  LEA.HI.X.SX32 R201, R237, R120, 0x2, P3 ;  /* 0x00000078edc97211 */ /* 0x000fe400018f16ff */
[----:B------:R-:W-:Y:S02]  /*74b0*/  IADD3 R210, P6, R0, R220, RZ ;  /* 0x000000dc00d27210 */ /* 0x000fe40007fde0ff */
[----:B------:R-:W-:Y:S01]  /*74c0*/  LEA.HI.X.SX32 R213, R233, R120, 0x2, P2 ;  /* 0x00000078e9d57211 */ /* 0x000fe200010f16ff */
[----:B--2---:R-:W-:Y:S01]  /*74d0*/  IMAD.SHL.U32 R0, R247, 0x4, RZ ;  /* 0x00000004f7007824 */ /* 0x004fe200078e00ff */
[-C--:B------:R-:W-:Y:S02]  /*74e0*/  IADD3 R236, P3, R10, R220.reuse, RZ ;  /* 0x000000dc0aec7210 */ /* 0x080fe40007f7e0ff */
[----:B------:R-:W-:-:S02]  /*74f0*/  IADD3 R232, P2, R11, R220, RZ ;  /* 0x000000dc0be87210 */ /* 0x000fc40007f5e0ff */
[-C--:B------:R-:W-:Y:S01]  /*7500*/  LEA.HI.X.SX32 R237, R249, R120.reuse, 0x2, P3 ;  /* 0x00000078f9ed7211 */ /* 0x080fe200018f16ff */
[----:B------:R2:W-:Y:S01]  /*7510*/  STL [R1+0x1ac], R0 ;  /* 0x0001ac0001007387 */ /* 0x0005e20000100800 */
[----:B------:R-:W-:Y:S02]  /*7520*/  LEA.HI.X.SX32 R233, R251, R120, 0x2, P2 ;  /* 0x00000078fbe97211 */ /* 0x000fe400010f16ff */
[----:B------:R-:W-:Y:S02]  /*7530*/  IADD3 R214, P3, R0, R220, RZ ;  /* 0x000000dc00d67210 */ /* 0x000fe40007f7e0ff */
[----:B------:R-:W-:Y:S02]  /*7540*/  LEA R10, P2, R9, R182, 0x2 ;  /* 0x000000b6090a7211 */ /* 0x000fe400078410ff */
[----:B------:R-:W-:Y:S02]  /*7550*/  LOP3.LUT R128, R5, 0x60, RZ, 0xfc, !PT ;  /* 0x0000006005807812 */ /* 0x000fe400078efcff */
[----:B------:R-:W-:Y:S01]  /*7560*/  LEA.HI.X.SX32 R11, R9, R6, 0x2, P2 ;  /* 0x00000006090b7211 */ /* 0x000fe200010f16ff */
[----:B--2---:R-:W-:Y:S01]  /*7570*/  IMAD.SHL.U32 R0, R221, 0x4, RZ ;  /* 0x00000004dd007824 */ /* 0x004fe200078e00ff */
[----:B------:R-:W-:-:S02]  /*7580*/  ISETP.NE.U32.AND P4, PT, R122, RZ, PT ;  /* 0x000000ff7a00720c */ /* 0x000fc40003f85070 */
[C---:B------:R-:W-:Y:S01]  /*7590*/  LOP3.LUT R122, R5.reuse, 0x24, RZ, 0xfc, !PT ;  /* 0x00000024057a7812 */ /* 0x040fe200078efcff */
[----:B------:R-:W-:Y:S01]  /*75a0*/  STL.64 [R1+0x498], R10 ;  /* 0x0004980a01007387 */ /* 0x000fe20000100a00 */
[----:B------:R-:W-:Y:S02]  /*75b0*/  IADD3 R192, P2, R0, R220, RZ ;  /* 0x000000dc00c07210 */ /* 0x000fe40007f5e0ff */
[----:B------:R-:W-:Y:S01]  /*75c0*/  LOP3.LUT R126, R5, 0x4, RZ, 0xfc, !PT ;  /* 0x00000004057e7812 */ /* 0x000fe200078efcff */
[----:B------:R2:W-:Y:S01]  /*75d0*/  STL [R1+0x1a8], R0 ;  /* 0x0001a80001007387 */ /* 0x0005e20000100800 */
[-C--:B------:R-:W-:Y:S02]  /*75e0*/  LEA.HI.X.SX32 R211, R215, R120.reuse, 0x2, P6 ;  /* 0x00000078d7d37211 */ /* 0x080fe400030f16ff */
[----:B------:R-:W-:Y:S01]  /*75f0*/  ISETP.GE.AND P6, PT, R128, UR12, PT ;  /* 0x0000000c80007c0c */ /* 0x000fe2000bfc6270 */
[----:B------:R-:W-:Y:S01]  /*7600*/  ULDC UR12, c[0x0][0x230] ;  /* 0x00008c00000c7ab9 */ /* 0x000fe20000000800 */
[----:B------:R-:W-:-:S02]  /*7610*/  LEA.HI.X.SX32 R193, R221, R120, 0x2, P2 ;  /* 0x00000078ddc17211 */ /* 0x000fc400010f16ff */
[----:B------:R-:W-:Y:S02]  /*7620*/  LEA.HI.X.SX32 R215, R247, R120, 0x2, P3 ;  /* 0x00000078f7d77211 */ /* 0x000fe400018f16ff */
[----:B------:R-:W-:Y:S01]  /*7630*/  ISETP.GE.AND P2, PT, R122, UR7, PT ;  /* 0x000000077a007c0c */ /* 0x000fe2000bf46270 */
[----:B------:R-:W-:Y:S01]  /*7640*/  UMOV UR7, 0x400 ;  /* 0x0000040000077882 */ /* 0x000fe20000000000 */
[----:B------:R-:W-:Y:S01]  /*7650*/  ISETP.GE.AND P3, PT, R126, UR6, PT ;  /* 0x000000067e007c0c */ /* 0x000fe2000bf66270 */
[----:B-1----:R-:W-:Y:S01]  /*7660*/  ULEA UR7, UR4, UR7, 0x18 ;  /* 0x0000000704077291 */ /* 0x002fe2000f8ec03f */
[C---:B------:R-:W-:Y:S01]  /*7670*/  SEL R9, R116.reuse, RZ, !P6 ;  /* 0x000000ff74097207 */ /* 0x040fe20007000000 */
[----:B--2---:R-:W-:Y:S01]  /*7680*/  IMAD.SHL.U32 R0, R245, 0x4, RZ ;  /* 0x00000004f5007824 */ /* 0x004fe200078e00ff */
[----:B------:R-:W-:Y:S01]  /*7690*/  SEL R118, R116, RZ, !P3 ;  /* 0x000000ff74767207 */ /* 0x000fe20005800000 */
[----:B------:R-:W-:Y:S01]  /*76a0*/  ULDC UR4, c[0x0][0x230] ;  /* 0x00008c0000047ab9 */ /* 0x000fe20000000800 */
[----:B------:R-:W-:Y:S01]  /*76b0*/  ISETP.NE.U32.AND P3, PT, R9, RZ, PT ;  /* 0x000000ff0900720c */ /* 0x000fe20003f65070 */
[----:B------:R-:W-:Y:S01]  /*76c0*/  VIADD R11, R2, UR7 ;  /* 0x00000007020b7c36 */ /* 0x000fe20008000000 */
[C---:B------:R-:W-:Y:S01]  /*76d0*/  LOP3.LUT R10, R5.reuse, 0x44, RZ, 0xfc, !PT ;  /* 0x00000044050a7812 */ /* 0x040fe200078efcff */
[----:B------:R1:W-:Y:S01]  /*76e0*/  STL [R1+0x1a4], R0 ;  /* 0x0001a40001007387 */ /* 0x0003e20000100800 */
[----:B------:R-:W-:Y:S01]  /*76f0*/  IADD3 R220, P6, R0, R220, RZ ;  /* 0x000000dc00dc7210 */ /* 0x000fe20007fde0ff */
[----:B------:R-:W-:Y:S01]  /*7700*/  ULDC UR6, c[0x0][0x230] ;  /* 0x00008c0000067ab9 */ /* 0x000fe20000000800 */
[----:B------:R-:W-:Y:S01]  /*7710*/  SEL R9, R116, RZ, !P2 ;  /* 0x000000ff74097207 */ /* 0x000fe20005000000 */
[----:B------:R-:W-:Y:S01]  /*7720*/  @!PT LDS RZ, [RZ] ;  /* 0x00000000fffff984 */ /* 0x000fe20000000800 */
[----:B------:R-:W-:Y:S01]  /*7730*/  @!PT LDS RZ, [RZ] ;  /* 0x00000000fffff984 */ /* 0x000fe20000000800 */
[----:B------:R-:W-:Y:S01]  /*7740*/  @!PT LDS RZ, [RZ] ;  /* 0x00000000fffff984 */ /* 0x000fe20000000800 */
[----:B------:R-:W-:Y:S01]  /*7750*/  LDGSTS.E [R11+0x60000], desc[UR16][R224.64], P0 ;  /* 0x60000000e00b7fae */ /* 0x000fe20008121850 */
[----:B------:R-:W-:Y:S01]  /*7760*/  ISETP.GE.AND P0, PT, R10, UR12, PT ;  /* 0x0000000c0a007c0c */ /* 0x000fe2000bf06270 */
[----:B------:R-:W-:Y:S01]  /*7770*/  ULDC UR12, c[0x0][0x230] ;  /* 0x00008c00000c7ab9 */ /* 0x000fe20000000800 */
[----:B------:R-:W-:Y:S01]  /*7780*/  LOP3.LUT R123, R5, 0x8, RZ, 0xfc, !PT ;  /* 0x00000008057b7812 */ /* 0x000fe200078efcff */
[----:B------:R-:W-:Y:S01]  /*7790*/  LDGSTS.E [R11+0x62000], desc[UR16][R210.64], P5 ;  /* 0x62000000d20b7fae */ /* 0x000fe2000a921850 */
[----:B------:R-:W-:-:S02]  /*77a0*/  LEA.HI.X.SX32 R221, R245, R120, 0x2, P6 ;  /* 0x00000078f5dd7211 */ /* 0x000fc400030f16ff */
[----:B-1----:R-:W-:Y:S01]  /*77b0*/  LOP3.LUT R0, R5, 0x64, RZ, 0xfc, !PT ;  /* 0x0000006405007812 */ /* 0x002fe200078efcff */
[----:B------:R-:W-:Y:S01]  /*77c0*/  LDGSTS.E [R11+0x64000], desc[UR16][R186.64], P1 ;  /* 0x64000000ba0b7fae */ /* 0x000fe20008921850 */
[----:B------:R-:W-:Y:S02]  /*77d0*/  ISETP.NE.U32.AND P2, PT, R118, RZ, PT ;  /* 0x000000ff7600720c */ /* 0x000fe40003f45070 */
[----:B------:R-:W-:Y:S01]  /*77e0*/  ISETP.NE.U32.AND P6, PT, R9, RZ, PT ;  /* 0x000000ff0900720c */ /* 0x000fe20003fc5070 */
[----:B------:R1:W-:Y:S01]  /*77f0*/  LDGSTS.E [R11+0x66000], desc[UR16][R184.64], P3 ;  /* 0x66000000b80b7fae */ /* 0x0003e20009921850 */
[----:B------:R-:W-:Y:S01]  /*7800*/  ISETP.GE.AND P5, PT, R0, UR13, PT ;  /* 0x0000000d00007c0c */ /* 0x000fe2000bfa6270 */
[----:B------:R-:W-:Y:S01]  /*7810*/  ULDC UR13, c[0x0][0x230] ;  /* 0x00008c00000d7ab9 */ /* 0x000fe20000000800 */
[----:B------:R-:W-:Y:S01]  /*7820*/  LOP3.LUT R119, R5, 0x28, RZ, 0xfc, !PT ;  /* 0x0000002805777812 */ /* 0x000fe200078efcff */
[----:B------:R-:W-:Y:S01]  /*7830*/  STL.64 [R1+0x490], R224 ;  /* 0x000490e001007387 */ /* 0x000fe20000100a00 */
[----:B------:R-:W-:-:S02]  /*7840*/  SEL R9, R116, RZ, !P0 ;  /* 0x000000ff74097207 */ /* 0x000fc40004000000 */
[----:B------:R-:W-:Y:S01]  /*7850*/  ISETP.GE.AND P0, PT, R123, UR4, PT ;  /* 0x000000047b007c0c */ /* 0x000fe2000bf06270 */
[----:B------:R-:W-:Y:S01]  /*7860*/  STL.64 [R1+0x4a0], R210 ;  /* 0x0004a0d201007387 */ /* 0x000fe20000100a00 */
[----:B------:R-:W-:Y:S01]  /*7870*/  SEL R118, R116, RZ, !P5 ;  /* 0x000000ff74767207 */ /* 0x000fe20006800000 */
[----:B------:R-:W-:Y:S01]  /*7880*/  ULDC UR4, c[0x0][0x230] ;  /* 0x00008c0000047ab9 */ /* 0x000fe20000000800 */
[----:B------:R-:W-:Y:S01]  /*7890*/  ISETP.GE.AND P5, PT, R119, UR6, PT ;  /* 0x0000000677007c0c */ /* 0x000fe2000bfa6270 */
[----:B------:R-:W-:Y:S01]  /*78a0*/  STL.64 [R1+0x4a8], R186 ;  /* 0x0004a8ba01007387 */ /* 0x000fe20000100a00 */
[----:B-1----:R-:W-:Y:S01]  /*78b0*/  LOP3.LUT R11, R2, 0x10, RZ, 0x3c, !PT ;  /* 0x00000010020b7812 */ /* 0x002fe200078e3cff */
[----:B------:R-:W-:Y:S01]  /*78c0*/  ULDC UR6, c[0x0][0x230] ;  /* 0x00008c0000067ab9 */ /* 0x000fe20000000800 */
[----:B------:R-:W-:Y:S01]  /*78d0*/  ISETP.NE.U32.AND P1, PT, R9, RZ, PT ;  /* 0x000000ff0900720c */ /* 0x000fe20003f25070 */
[----:B------:R1:W-:Y:S01]  /*78e0*/  STL.64 [R1+0x4b0], R184 ;  /* 0x0004b0b801007387 */ /* 0x0003e20000100a00 */
[----:B------:R-:W-:Y:S01]  /*78f0*/  SEL R9, R116, RZ, !P0 ;  /* 0x000000ff74097207 */ /* 0x000fe20004000000 */
[----:B------:R-:W-:Y:S01]  /*7900*/  VIADD R251, R11, UR7 ;  /* 0x000000070bfb7c36 */ /* 0x000fe20008000000 */
[----:B------:R-:W-:Y:S01]  /*7910*/  ISETP.NE.U32.AND P0, PT, R118, RZ, PT ;  /* 0x000000ff7600720c */ /* 0x000fe20003f05070 */
[----:B------:R2:W-:Y:S01]  /*7920*/  STL [R1+0x43c], R11 ;  /* 0x00043c0b01007387 */ /* 0x0005e20000100800 */
[----:B------:R-:W-:-:S02]  /*7930*/  SEL R118, R116, RZ, !P5 ;  /* 0x000000ff74767207 */ /* 0x000fc40006800000 */
[----:B------:R-:W-:Y:S01]  /*7940*/  ISETP.NE.U32.AND P3, PT, R9, RZ, PT ;  /* 0x000000ff0900720c */ /* 0x000fe20003f65070 */
[----:B------:R-:W-:Y:S01]  /*7950*/  LDGSTS.E [R251+0x60000], desc[UR16][R242.64], P2 ;  /* 0x60000000f2fb7fae */ /* 0x000fe20009121850 */
[C---:B------:R-:W-:Y:S02]  /*7960*/  LOP3.LUT R9, R5.reuse, 0x68, RZ, 0xfc, !PT ;  /* 0x0000006805097812 */ /* 0x040fe400078efcff */
[----:B------:R-:W-:Y:S01]  /*7970*/  ISETP.NE.U32.AND P5, PT, R118, RZ, PT ;  /* 0x000000ff7600720c */ /* 0x000fe20003fa5070 */
[----:B------:R-:W-:Y:S01]  /*7980*/  LDGSTS.E [R251+0x62000], desc[UR16][R214.64], P6 ;  /* 0x62000000d6fb7fae */ /* 0x000fe2000b121850 */
[----:B------:R-:W-:Y:S01]  /*7990*/  LOP3.LUT R118, R5, 0xc, RZ, 0xfc, !PT ;  /* 0x0000000c05767812 */ /* 0x000fe200078efcff */
[----:B-1----:R-:W-:Y:S01]  /*79a0*/  IMAD R185, R43, UR5, RZ ;  /* 0x000000052bb97c24 */ /* 0x002fe2000f8e02ff */
[----:B--2---:R-:W-:Y:S01]  /*79b0*/  LOP3.LUT R11, R5, 0x48, RZ, 0xfc, !PT ;  /* 0x00000048050b7812 */ /* 0x004fe200078efcff */
[----:B------:R-:W-:Y:S01]  /*79c0*/  LDGSTS.E [R251+0x64000], desc[UR16][R204.64], P1 ;  /* 0x64000000ccfb7fae */ /* 0x000fe20008921850 */
[----:B------:R-:W-:Y:S01]  /*79d0*/  ISETP.GE.AND P6, PT, R9, UR13, PT ;  /* 0x0000000d09007c0c */ /* 0x000fe2000bfc6270 */
[----:B------:R-:W-:Y:S01]  /*79e0*/  ULDC UR13, c[0x0][0x230] ;  /* 0x00008c00000d7ab9 */ /* 0x000fe20000000800 */
[----:B------:R-:W-:Y:S01]  /*79f0*/  ISETP.GE.AND P2, PT, R11, UR12, PT ;  /* 0x0000000c0b007c0c */ /* 0x000fe2000bf46270 */
[----:B------:R-:W-:Y:S01]  /*7a00*/  STL.64 [R1+0x4b8], R242 ;  /* 0x0004b8f201007387 */ /* 0x000fe20000100a00 */
[----:B------:R-:W-:Y:S01]  /*7a10*/  LOP3.LUT R11, R5, 0x2c, RZ, 0xfc, !PT ;  /* 0x0000002c050b7812 */ /* 0x000fe200078efcff */
[----:B------:R-:W-:Y:S01]  /*7a20*/  ULDC UR12, c[0x0][0x230] ;  /* 0x00008c00000c7ab9 */ /* 0x000fe20000000800 */
[----:B------:R-:W-:Y:S01]  /*7a30*/  SEL R9, R116, RZ, !P2 ;  /* 0x000000ff74097207 */ /* 0x000fe20005000000 */
[----:B------:R-:W-:Y:S01]  /*7a40*/  STL [R1+0x488], R215 ;  /* 0x000488d701007387 */ /* 0x000fe20000100800 */
[----:B------:R-:W-:Y:S01]  /*7a50*/  ISETP.GE.AND P2, PT, R118, UR4, PT ;  /* 0x0000000476007c0c */ /* 0x000fe2000bf46270 */
[----:B------:R-:W-:Y:S01]  /*7a60*/  ULDC UR4, c[0x0][0x230] ;  /* 0x00008c0000047ab9 */ /* 0x000fe20000000800 */
[----:B------:R-:W-:Y:S01]  /*7a70*/  SEL R118, R116, RZ, !P6 ;  /* 0x000000ff74767207 */ /* 0x000fe20007000000 */
[----:B------:R-:W-:Y:S01]  /*7a80*/  STL [R1+0x4c0], R214 ;  /* 0x0004c0d601007387 */ /* 0x000fe20000100800 */
[----:B------:R-:W-:Y:S01]  /*7a90*/  ISETP.GE.AND P6, PT, R11, UR6, PT ;  /* 0x000000060b007c0c */ /* 0x000fe2000bfc6270 */
[----:B------:R-:W-:Y:S01]  /*7aa0*/  ULDC UR6, c[0x0][0x230] ;  /* 0x00008c0000067ab9 */ /* 0x000fe20000000800 */
[----:B------:R-:W-:Y:S01]  /*7ab0*/  LOP3.LUT R11, R2, 0x20, RZ, 0x3c, !PT ;  /* 0x00000020020b7812 */ /* 0x000fe200078e3cff */
[----:B------:R-:W-:Y:S01]  /*7ac0*/  STL.64 [R1+0x4c8], R204 ;  /* 0x0004c8cc01007387 */ /* 0x000fe20000100a00 */
[----:B------:R-:W-:Y:S01]  /*7ad0*/  ISETP.NE.U32.AND P1, PT, R9, RZ, PT ;  /* 0x000000ff0900720c */ /* 0x000fe20003f25070 */
[----:B------:R-:W-:Y:S01]  /*7ae0*/  IMAD R184, R46, UR5, RZ ;  /* 0x000000052eb87c24 */ /* 0x000fe2000f8e02ff */
[----:B------:R-:W-:Y:S01]  /*7af0*/  SEL R9, R116, RZ, !P2 ;  /* 0x000000ff74097207 */ /* 0x000fe20005000000 */
[----:B------:R-:W-:Y:S01]  /*7b00*/  VIADD R250, R11, UR7 ;  /* 0x000000070bfa7c36 */ /* 0x000fe20008000000 */
[----:B------:R1:W-:Y:S01]  /*7b10*/  LDGSTS.E [R251+0x66000], desc[UR16][R234.64], P0 ;  /* 0x66000000eafb7fae */ /* 0x0003e20008121850 */
[----:B------:R-:W-:-:S02]  /*7b20*/  ISETP.NE.U32.AND P2, PT, R118, RZ, PT ;  /* 0x000000ff7600720c */ /* 0x000fc40003f45070 */
[----:B------:R-:W-:Y:S01]  /*7b30*/  ISETP.NE.U32.AND P0, PT, R9, RZ, PT ;  /* 0x000000ff0900720c */ /* 0x000fe20003f05070 */
[----:B------:R1:W-:Y:S01]  /*7b40*/  STL [R1+0x478], R234 ;  /* 0x000478ea01007387 */ /* 0x0003e20000100800 */
[C---:B------:R-:W-:Y:S02]  /*7b50*/  LOP3.LUT R9, R5.reuse, 0x4c, RZ, 0xfc, !PT ;  /* 0x0000004c05097812 */ /* 0x040fe400078efcff */
[----:B------:R-:W-:Y:S01]  /*7b60*/  SEL R118, R116, RZ, !P6 ;  /* 0x000000ff74767207 */ /* 0x000fe20007000000 */
[----:B------:R2:W-:Y:S01]  /*7b70*/  STL [R1+0x474], R235 ;  /* 0x000474eb01007387 */ /* 0x0005e20000100800 */
[----:B------:R-:W-:Y:S02]  /*7b80*/  LOP3.LUT R123, R2, 0x60, RZ, 0x3c, !PT ;  /* 0x00000060027b7812 */ /* 0x000fe400078e3cff */
[----:B------:R-:W-:Y:S01]  /*7b90*/  ISETP.NE.U32.AND P6, PT, R118, RZ, PT ;  /* 0x000000ff7600720c */ /* 0x000fe20003fc5070 */
[----:B------:R3:W-:Y:S01]  /*7ba0*/  STL [R1+0x438], R11 ;  /* 0x0004380b01007387 */ /* 0x0007e20000100800 */
[----:B------:R-:W-:Y:S01]  /*7bb0*/  LOP3.LUT R120, R5, 0x3c, RZ, 0xfc, !PT ;  /* 0x0000003c05787812 */ /* 0x000fe200078efcff */
[----:B------:R-:W-:Y:S01]  /*7bc0*/  VIADD R247, R123, UR7 ;  /* 0x000000077bf77c36 */ /* 0x000fe20008000000 */
[C---:B-1----:R-:W-:Y:S01]  /*7bd0*/  LOP3.LUT R234, R5.reuse, 0x10, RZ, 0xfc, !PT ;  /* 0x0000001005ea7812 */ /* 0x042fe200078efcff */
[----:B------:R-:W-:Y:S01]  /*7be0*/  STL [R1+0x480], R188 ;  /* 0x000480bc01007387 */ /* 0x000fe20000100800 */
[----:B------:R-:W-:-:S02]  /*7bf0*/  LOP3.LUT R119, R5, 0x5c, RZ, 0xfc, !PT ;  /* 0x0000005c05777812 */ /* 0x000fc400078efcff */
[----:B--2---:R-:W-:Y:S01]  /*7c00*/  LOP3.LUT R235, R5, 0x30, RZ, 0xfc, !PT ;  /* 0x0000003005eb7812 */ /* 0x004fe200078efcff */
[----:B------:R1:W-:Y:S01]  /*7c10*/  LDGSTS.E [R250+0x60000], desc[UR16][R188.64], P3 ;  /* 0x60000000bcfa7fae */ /* 0x0003e20009921850 */
[----:B------:R-:W-:Y:S01]  /*7c20*/  ISETP.GE.AND P3, PT, R9, UR12, PT ;  /* 0x0000000c09007c0c */ /* 0x000fe2000bf66270 */
[----:B------:R-:W-:Y:S01]  /*7c30*/  ULDC UR12, c[0x0][0x230] ;  /* 0x00008c00000c7ab9 */ /* 0x000fe20000000800 */
[----:B---3--:R-:W-:Y:S01]  /*7c40*/  LOP3.LUT R11, R5, 0x6c, RZ, 0xfc, !PT ;  /* 0x0000006c050b7812 */ /* 0x008fe200078efcff */
[----:B------:R1:W-:Y:S01]  /*7c50*/  STL [R1+0x47c], R189 ;  /* 0x00047cbd01007387 */ /* 0x0003e20000100800 */
[----:B------:R-:W-:Y:S02]  /*7c60*/  SEL R118, R116, RZ, !P3 ;  /* 0x000000ff74767207 */ /* 0x000fe40005800000 */
[----:B------:R-:W-:Y:S01]  /*7c70*/  ISETP.GE.AND P3, PT, R234, UR4, PT ;  /* 0x00000004ea007c0c */ /* 0x000fe2000bf66270 */
[----:B------:R2:W-:Y:S01]  /*7c80*/  LDGSTS.E [R250+0x62000], desc[UR16][R192.64], P5 ;  /* 0x62000000c0fa7fae */ /* 0x0005e2000a921850 */
[----:B------:R-:W-:Y:S01]  /*7c90*/  LOP3.LUT R11, R2, 0x30, RZ, 0x3c, !PT ;  /* 0x00000030020b7812 */ /* 0x000fe200078e3cff */
[----:B------:R-:W-:-:S02]  /*7ca0*/  ULDC UR4, c[0x0][0x230] ;  /* 0x00008c0000047ab9 */ /* 0x000fc40000000800 */
[----:B------:R-:W-:Y:S01]  /*7cb0*/  STL [R1+0x484], R193 ;  /* 0x000484c101007387 */ /* 0x000fe20000100800 */
[----:B-1----:R-:W-:Y:S01]  /*7cc0*/  LOP3.LUT R189, R5, 0x6c, RZ, 0xfc, !PT ;  /* 0x0000006c05bd7812 */ /* 0x002fe200078efcff */
[----:B------:R-:W-:Y:S02]  /*7cd0*/  VIADD R249, R11, UR7 ;  /* 0x000000070bf97c36 */ /* 0x000fe40008000000 */
[----:B------:R-:W-:Y:S01]  /*7ce0*/  LDGSTS.E [R250+0x64000], desc[UR16][R218.64], P1 ;  /* 0x64000000dafa7fae */ /* 0x000fe20008921850 */
[----:B------:R-:W-:Y:S02]  /*7cf0*/  ISETP.NE.U32.AND P1, PT, R118, RZ, PT ;  /* 0x000000ff7600720c */ /* 0x000fe40003f25070 */
[----:B------:R-:W-:Y:S01]  /*7d00*/  ISETP.GE.AND P5, PT, R189, UR13, PT ;  /* 0x0000000dbd007c0c */ /* 0x000fe2000bfa6270 */
[----:B------:R-:W-:Y:S01]  /*7d10*/  STL [R1+0x4d0], R189 ;  /* 0x0004d0bd01007387 */ /* 0x000fe20000100800 */
[C---:B------:R-:W-:Y:S01]  /*7d20*/  SEL R118, R116.reuse, RZ, !P3 ;  /* 0x000000ff74767207 */ /* 0x040fe20005800000 */
[----:B------:R-:W-:Y:S01]  /*7d30*/  ULDC UR13, c[0x0][0x230] ;  /* 0x00008c00000d7ab9 */ /* 0x000fe20000000800 */
[C---:B------:R-:W-:Y:S01]  /*7d40*/  SEL R9, R116.reuse, RZ, !P5 ;  /* 0x000000ff74097207 */ /* 0x040fe20006800000 */
[----:B------:R-:W-:Y:S01]  /*7d50*/  STL [R1+0x470], R219 ;  /* 0x000470db01007387 */ /* 0x000fe20000100800 */
[----:B------:R-:W-:Y:S01]  /*7d60*/  ISETP.GE.AND P5, PT, R235, UR6, PT ;  /* 0x00000006eb007c0c */ /* 0x000fe2000bfa6270 */
[----:B------:R-:W-:Y:S01]  /*7d70*/  ULDC UR6, c[0x0][0x230] ;  /* 0x00008c0000067ab9 */ /* 0x000fe20000000800 */
[----:B------:R-:W-:Y:S01]  /*7d80*/  ISETP.NE.U32.AND P3, PT, R9, RZ, PT ;  /* 0x000000ff0900720c */ /* 0x000fe20003f65070 */
[----:B------:R-:W-:Y:S01]  /*7d90*/  STL [R1+0x4d4], R218 ;  /* 0x0004d4da01007387 */ /* 0x000fe20000100800 */
[----:B------:R-:W-:-:S02]  /*7da0*/  SEL R9, R116, RZ, !P5 ;  /* 0x000000ff74097207 */ /* 0x000fc40006800000 */
[----:B------:R-:W-:Y:S01]  /*7db0*/  ISETP.NE.U32.AND P5, PT, R118, RZ, PT ;  /* 0x000000ff7600720c */ /* 0x000fe20003fa5070 */
[----:B------:R-:W-:Y:S01]  /*7dc0*/  STL.64 [R1+0x4d8], R234 ;  /* 0x0004d8ea01007387 */ /* 0x000fe20000100a00 */
[----:B------:R-:W-:-:S03]  /*7dd0*/  LOP3.LUT R118, R5, 0x50, RZ, 0xfc, !PT ;  /* 0x0000005005767812 */ /* 0x000fc600078efcff */
[----:B------:R-:W-:Y:S04]  /*7de0*/  STL.64 [R1+0x4e0], R250 ;  /* 0x0004e0fa01007387 */ /* 0x000fe80000100a00 */
[----:B------:R-:W-:Y:S04]  /*7df0*/  STL [R1+0x46c], R239 ;  /* 0x00046cef01007387 */ /* 0x000fe80000100800 */
[----:B------:R-:W-:Y:S04]  /*7e00*/  STL [R1+0x4e8], R238 ;  /* 0x0004e8ee01007387 */ /* 0x000fe80000100800 */
[----:B------:R1:W-:Y:S04]  /*7e10*/  STL [R1+0x434], R11 ;  /* 0x0004340b01007387 */ /* 0x0003e80000100800 */
[----:B------:R-:W-:Y:S01]  /*7e20*/  LDGSTS.E [R250+0x66000], desc[UR16][R238.64], P2 ;  /* 0x66000000eefa7fae */ /* 0x000fe20009121850 */
[----:B------:R-:W-:-:S02]  /*7e30*/  ISETP.NE.U32.AND P2, PT, R9, RZ, PT ;  /* 0x000000ff0900720c */ /* 0x000fc40003f45070 */
[C---:B------:R-:W-:Y:S01]  /*7e40*/  LOP3.LUT R9, R5.reuse, 0x14, RZ, 0xfc, !PT ;  /* 0x0000001405097812 */ /* 0x040fe200078efcff */
[----:B------:R-:W-:Y:S01]  /*7e50*/  LDGSTS.E [R249+0x60000], desc[UR16][R222.64], P0 ;  /* 0x60000000def97fae */ /* 0x000fe20008121850 */
[----:B------:R-:W-:Y:S01]  /*7e60*/  ISETP.GE.AND P0, PT, R118, UR12, PT ;  /* 0x0000000c76007c0c */ /* 0x000fe2000bf06270 */
[----:B------:R-:W-:Y:S01]  /*7e70*/  ULDC UR12, c[0x0][0x230] ;  /* 0x00008c00000c7ab9 */ /* 0x000fe20000000800 */
[----:B-1----:R-:W-:Y:S01]  /*7e80*/  LOP3.LUT R11, R5, 0x70, RZ, 0xfc, !PT ;  /* 0x00000070050b7812 */ /* 0x002fe200078efcff */
[----:B------:R-:W-:Y:S01]  /*7e90*/  LDGSTS.E [R249+0x62000], desc[UR16][R220.64], P6 ;  /* 0x62000000dcf97fae */ /* 0x000fe2000b121850 */
[C---:B------:R-:W-:Y:S02]  /*7ea0*/  SEL R118, R116.reuse, RZ, !P0 ;  /* 0x000000ff74767207 */ /* 0x040fe40004000000 */
[----:B------:R-:W-:Y:S01]  /*7eb0*/  ISETP.GE.AND P6, PT, R11, UR13, PT ;  /* 0x0000000d0b007c0c */ /* 0x000fe2000bfc6270 */
[----:B------:R-:W-:Y:S01]  /*7ec0*/  LDGSTS.E [R249+0x64000], desc[UR16][R230.64], P1 ;  /* 0x64000000e6f97fae */ /* 0x000fe20008921850 */
[----:B------:R-:W-:Y:S01]  /*7ed0*/  LOP3.LUT R11, R5, 0x34, RZ, 0xfc, !PT ;  /* 0x00000034050b7812 */ /* 0x000fe200078efcff */
[----:B------:R-:W-:Y:S01]  /*7ee0*/  ULDC UR13, c[0x0][0x230] ;  /* 0x00008c00000d7ab9 */ /* 0x000fe20000000800 */
[----:B------:R-:W-:Y:S01]  /*7ef0*/  ISETP.GE.AND P0, PT, R9, UR4, PT ;  /* 0x0000000409007c0c */ /* 0x000fe2000bf06270 */
[----:B------:R-:W-:Y:S01]  /*7f00*/  STL.64 [R1+0x4f0], R222 ;  /* 0x0004f0de01007387 */ /* 0x000fe20000100a00 */
[----:B------:R-:W-:Y:S01]  /*7f10*/  SEL R9, R116, RZ, !P6 ;  /* 0x000000ff74097207 */ /* 0x000fe20007000000 */
[----:B------:R-:W-:Y:S01]  /*7f20*/  ULDC UR4, c[0x0][0x230] ;  /* 0x00008c0000047ab9 */ /* 0x000fe20000000800 */
[----:B------:R-:W-:Y:S01]  /*7f30*/  ISETP.GE.AND P6, PT, R11, UR6, PT ;  /* 0x000000060b007c0c */ /* 0x000fe2000bfc6270 */
[----:B------:R-:W-:Y:S01]  /*7f40*/  STL.64 [R1+0x4f8], R220 ;  /* 0x0004f8dc01007387 */ /* 0x000fe20000100a00 */
[----:B------:R-:W-:Y:S01]  /*7f50*/  LOP3.LUT R11, R2, 0x40, RZ, 0x3c, !PT ;  /* 0x00000040020b7812 */ /* 0x000fe200078e3cff */
[----:B------:R-:W-:Y:S01]  /*7f60*/  ULDC UR6, c[0x0][0x230] ;  /* 0x00008c0000067ab9 */ /* 0x000fe20000000800 */
[----:B------:R-:W-:Y:S01]  /*7f70*/  ISETP.NE.U32.AND P1, PT, R118, RZ, PT ;  /* 0x000000ff7600720c */ /* 0x000fe20003f25070 */
[----:B------:R-:W-:Y:S01]  /*7f80*/  STL.64 [R1+0x500], R230 ;  /* 0x000500e601007387 */ /* 0x000fe20000100a00 */
[C---:B------:R-:W-:Y:S01]  /*7f90*/  SEL R118, R116.reuse, RZ, !P0 ;  /* 0x000000ff74767207 */ /* 0x040fe20004000000 */
[----:B------:R-:W-:Y:S01]  /*7fa0*/  VIADD R248, R11, UR7 ;  /* 0x000000070bf87c36 */ /* 0x000fe20008000000 */
[----:B------:R-:W-:Y:S01]  /*7fb0*/  ISETP.NE.U32.AND P0, PT, R9, RZ, PT ;  /* 0x000000ff0900720c */ /* 0x000fe20003f05070 */
[----:B------:R-:W-:Y:S01]  /*7fc0*/  STL.64 [R1+0x508], R216 ;  /* 0x000508d801007387 */ /* 0x000fe20000100a00 */
[----:B------:R-:W-:-:S02]  /*7fd0*/  SEL R9, R116, RZ, !P6 ;  /* 0x000000ff74097207 */ /* 0x000fc40007000000 */
[----:B------:R-:W-:Y:S01]  /*7fe0*/  ISETP.NE.U32.AND P6, PT, R118, RZ, PT ;  /* 0x000000ff7600720c */ /* 0x000fe20003fc5070 */
[----:B------:R1:W-:Y:S01]  /*7ff0*/  STL [R1+0x430], R11 ;  /* 0x0004300b01007387 */ /* 0x0003e20000100800 */
[----:B------:R-:W-:-:S03]  /*8000*/  LOP3.LUT R118, R5, 0x54, RZ, 0xfc, !PT ;  /* 0x0000005405767812 */ /* 0x000fc600078efcff */
[----:B------:R-:W-:Y:S01]  /*8010*/  LDGSTS.E [R249+0x66000], desc[UR16][R216.64], P3 ;  /* 0x66000000d8f97fae */ /* 0x000fe20009921850 */
[----:B------:R-:W-:Y:S02]  /*8020*/  ISETP.NE.U32.AND P3, PT, R9, RZ, PT ;  /* 0x000000ff0900720c */ /* 0x000fe40003f65070 */
        /* <DEDUP_REMOVED lines=12> */
[----:B------:R-:W-:Y:S01]  /*80f0*/  STL [R1+0x468], R213 ;  /* 0x000468d501007387 */ /* 0x000fe20000100800 */
[----:B------:R-:W-:Y:S01]  /*8100*/  SEL R9, R116, RZ, !P2 ;  /* 0x000000ff74097207 */ /* 0x000fe20005000000 */
[----:B------:R-:W-:Y:S01]  /*8110*/  ULDC UR4, c[0x0][0x230] ;  /* 0x00008c0000047ab9 */ /* 0x000fe20000000800 */
[----:B------:R-:W-:Y:S01]  /*8120*/  ISETP.GE.AND P2, PT, R11, UR6, PT ;  /* 0x000000060b007c0c */ /* 0x000fe2000bf46270 */
[----:B------:R-:W-:Y:S01]  /*8130*/  STL [R1+0x510], R212 ;  /* 0x000510d401007387 */ /* 0x000fe20000100800 */
[----:B------:R-:W-:Y:S01]  /*8140*/  LOP3.LUT R11, R2, 0x50, RZ, 0x3c, !PT ;  /* 0x00000050020b7812 */ /* 0x000fe200078e3cff */
[----:B------:R-:W-:Y:S01]  /*8150*/  ULDC UR6, c[0x0][0x230] ;  /* 0x00008c0000067ab9 */ /* 0x000fe20000000800 */
[----:B------:R-:W-:Y:S01]  /*8160*/  ISETP.NE.U32.AND P1, PT, R118, RZ, PT ;  /* 0x000000ff7600720c */ /* 0x000fe20003f25070 */
[----:B------:R-:W-:Y:S01]  /*8170*/  STL [R1+0x464], R209 ;  /* 0x000464d101007387 */ /* 0x000fe20000100800 */
[C---:B------:R-:W-:Y:S01]  /*8180*/  SEL R118, R116.reuse, RZ, !P5 ;  /* 0x000000ff74767207 */ /* 0x040fe20006800000 */
[----:B------:R-:W-:Y:S01]  /*8190*/  VIADD R252, R11, UR7 ;  /* 0x000000070bfc7c36 */ /* 0x000fe20008000000 */
[----:B------:R-:W-:Y:S01]  /*81a0*/  ISETP.NE.U32.AND P5, PT, R9, RZ, PT ;  /* 0x000000ff0900720c */ /* 0x000fe20003fa5070 */
[----:B------:R-:W-:Y:S01]  /*81b0*/  LDGSTS.E [R248+0x66000], desc[UR16][R202.64], P0 ;  /* 0x66000000caf87fae */ /* 0x000fe20008121850 */
[----:B------:R-:W-:-:S02]  /*81c0*/  SEL R9, R116, RZ, !P2 ;  /* 0x000000ff74097207 */ /* 0x000fc40005000000 */
[----:B------:R-:W-:Y:S01]  /*81d0*/  ISETP.NE.U32.AND P2, PT, R118, RZ, PT ;  /* 0x000000ff7600720c */ /* 0x000fe20003f45070 */
[----:B------:R-:W-:Y:S01]  /*81e0*/  STL [R1+0x514], R208 ;  /* 0x000514d001007387 */ /* 0x000fe20000100800 */
[----:B------:R-:W-:Y:S02]  /*81f0*/  LOP3.LUT R118, R5, 0x58, RZ, 0xfc, !PT ;  /* 0x0000005805767812 */ /* 0x000fe400078efcff */
[----:B------:R-:W-:Y:S01]  /*8200*/  ISETP.NE.U32.AND P0, PT, R9, RZ, PT ;  /* 0x000000ff0900720c */ /* 0x000fe20003f05070 */
[----:B------:R-:W-:Y:S01]  /*8210*/  STL [R1+0x460], R207 ;  /* 0x000460cf01007387 */ /* 0x000fe20000100800 */
[----:B------:R-:W-:-:S03]  /*8220*/  LOP3.LUT R9, R5, 0x78, RZ, 0xfc, !PT ;  /* 0x0000007805097812 */ /* 0x000fc600078efcff */
[----:B------:R1:W-:Y:S01]  /*8230*/  LDGSTS.E [R252+0x60000], desc[UR16][R200.64], P6 ;  /* 0x60000000c8fc7fae */ /* 0x0003e2000b121850 */
[----:B------:R-:W-:Y:S01]  /*8240*/  ISETP.GE.AND P6, PT, R118, UR4, PT ;  /* 0x0000000476007c0c */ /* 0x000fe2000bfc6270 */
[----:B------:R-:W-:Y:S02]  /*8250*/  ULDC UR4, c[0x0][0x230] ;  /* 0x00008c0000047ab9 */ /* 0x000fe40000000800 */
[----:B------:R-:W-:Y:S04]  /*8260*/  STL [R1+0x518], R206 ;  /* 0x000518ce01007387 */ /* 0x000fe80000100800 */
[----:B------:R-:W-:Y:S04]  /*8270*/  STL.64 [R1+0x528], R248 ;  /* 0x000528f801007387 */ /* 0x000fe80000100a00 */
[----:B------:R-:W-:Y:S04]  /*8280*/  STL.64 [R1+0x520], R202 ;  /* 0x000520ca01007387 */ /* 0x000fe80000100a00 */
[----:B------:R-:W-:Y:S01]  /*8290*/  LDGSTS.E [R252+0x62000], desc[UR16][R198.64], P3 ;  /* 0x62000000c6fc7fae */ /* 0x000fe20009921850 */
[----:B------:R-:W-:Y:S01]  /*82a0*/  ISETP.GE.AND P3, PT, R9, UR6, PT ;  /* 0x0000000609007c0c */ /* 0x000fe2000bf66270 */
[----:B------:R-:W-:Y:S01]  /*82b0*/  ULDC UR6, c[0x0][0x230] ;  /* 0x00008c0000067ab9 */ /* 0x000fe20000000800 */
[C---:B------:R-:W-:Y:S01]  /*82c0*/  SEL R9, R116.reuse, RZ, !P6 ;  /* 0x000000ff74097207 */ /* 0x040fe20007000000 */
[----:B------:R3:W-:Y:S01]  /*82d0*/  STL [R1+0x42c], R11 ;  /* 0x00042c0b01007387 */ /* 0x0007e20000100800 */
[----:B------:R-:W-:-:S03]  /*82e0*/  SEL R118, R116, RZ, !P3 ;  /* 0x000000ff74767207 */ /* 0x000fc60005800000 */
[----:B------:R-:W-:Y:S01]  /*82f0*/  LDGSTS.E [R252+0x64000], desc[UR16][R196.64], P1 ;  /* 0x64000000c4fc7fae */ /* 0x000fe20008921850 */
[----:B------:R-:W-:Y:S02]  /*8300*/  ISETP.NE.U32.AND P1, PT, R9, RZ, PT ;  /* 0x000000ff0900720c */ /* 0x000fe40003f25070 */
[----:B------:R-:W-:Y:S01]  /*8310*/  ISETP.NE.U32.AND P3, PT, R118, RZ, PT ;  /* 0x000000ff7600720c */ /* 0x000fe20003f65070 */
[----:B------:R-:W-:Y:S01]  /*8320*/  LDGSTS.E [R252+0x66000], desc[UR16][R194.64], P5 ;  /* 0x66000000c2fc7fae */ /* 0x000fe2000a921850 */
[----:B------:R-:W-:Y:S01]  /*8330*/  ISETP.GE.AND P5, PT, R120, UR6, PT ;  /* 0x0000000678007c0c */ /* 0x000fe2000bfa6270 */
[----:B------:R-:W-:Y:S01]  /*8340*/  IMAD R120, R60, UR5, RZ ;  /* 0x000000053c787c24 */ /* 0x000fe2000f8e02ff */
[----:B---3--:R-:W-:Y:S01]  /*8350*/  LOP3.LUT R11, R5, 0x1c, RZ, 0xfc, !PT ;  /* 0x0000001c050b7812 */ /* 0x008fe200078efcff */
[----:B------:R-:W-:Y:S01]  /*8360*/  LDGSTS.E [R247+0x60000], desc[UR16][R232.64], P2 ;  /* 0x60000000e8f77fae */ /* 0x000fe20009121850 */
[----:B------:R-:W-:Y:S01]  /*8370*/  ISETP.GE.AND P2, PT, R119, UR13, PT ;  /* 0x0000000d77007c0c */ /* 0x000fe2000bf46270 */
[----:B------:R-:W-:Y:S01]  /*8380*/  IMAD R119, R66, UR5, RZ ;  /* 0x0000000542777c24 */ /* 0x000fe2000f8e02ff */
[----:B------:R-:W-:Y:S01]  /*8390*/  ISETP.GE.AND P6, PT, R11, UR4, PT ;  /* 0x000000040b007c0c */ /* 0x000fe2000bfc6270 */
[----:B------:R-:W-:Y:S01]  /*83a0*/  UIADD3 UR4, UR12, -0x80, URZ ;  /* 0xffffff800c047890 */ /* 0x000fe2000fffe03f */
[----:B------:R-:W-:Y:S01]  /*83b0*/  LOP3.LUT R11, R5, 0x7c, RZ, 0xfc, !PT ;  /* 0x0000007c050b7812 */ /* 0x000fe200078efcff */
[----:B------:R3:W-:Y:S01]  /*83c0*/  LDGSTS.E [R247+0x62000], desc[UR16][R190.64], P0 ;  /* 0x62000000bef77fae */ /* 0x0007e20008121850 */
[----:B------:R-:W-:-:S02]  /*83d0*/  SEL R9, R116, RZ, !P6 ;  /* 0x000000ff74097207 */ /* 0x000fc40007000000 */
[C---:B------:R-:W-:Y:S01]  /*83e0*/  SEL R118, R116.reuse, RZ, !P5 ;  /* 0x000000ff74767207 */ /* 0x040fe20006800000 */
[----:B------:R-:W-:Y:S01]  /*83f0*/  LDGSTS.E [R247+0x64000], desc[UR16][R228.64], P1 ;  /* 0x64000000e4f77fae */ /* 0x000fe20008921850 */
[----:B------:R-:W-:Y:S02]  /*8400*/  ISETP.NE.U32.AND P6, PT, R9, RZ, PT ;  /* 0x000000ff0900720c */ /* 0x000fe40003fc5070 */
[----:B------:R-:W-:Y:S01]  /*8410*/  ISETP.GE.AND P0, PT, R11, UR14, PT ;  /* 0x0000000e0b007c0c */ /* 0x000fe2000bf06270 */
[----:B------:R-:W-:Y:S01]  /*8420*/  LDGSTS.E [R247+0x66000], desc[UR16][R226.64], P3 ;  /* 0x66000000e2f77fae */ /* 0x000fe20009921850 */
[----:B------:R-:W-:Y:S02]  /*8430*/  SEL R9, R116, RZ, !P2 ;  /* 0x000000ff74097207 */ /* 0x000fe40005000000 */
[----:B------:R-:W-:Y:S01]  /*8440*/  LOP3.LUT R11, R2, 0x70, RZ, 0x3c, !PT ;  /* 0x00000070020b7812 */ /* 0x000fe200078e3cff */
[----:B------:R-:W-:Y:S01]  /*8450*/  STL [R1+0x45c], R201 ;  /* 0x00045cc901007387 */ /* 0x000fe20000100800 */
[----:B------:R-:W-:-:S02]  /*8460*/  ISETP.GE.AND P5, PT, R5, UR4, PT ;  /* 0x0000000405007c0c */ /* 0x000fc4000bfa6270 */
[----:B------:R-:W-:Y:S01]  /*8470*/  ISETP.NE.U32.AND P2, PT, R118, RZ, PT ;  /* 0x000000ff7600720c */ /* 0x000fe20003f45070 */
[----:B------:R-:W-:Y:S01]  /*8480*/  STL.64 [R1+0x530], R198 ;  /* 0x000530c601007387 */ /* 0x000fe20000100a00 */
[----:B------:R-:W-:Y:S01]  /*8490*/  ISETP.NE.U32.AND P1, PT, R9, RZ, PT ;  /* 0x000000ff0900720c */ /* 0x000fe20003f25070 */
[----:B------:R-:W-:Y:S01]  /*84a0*/  VIADD R9, R11, UR7 ;  /* 0x000000070b097c36 */ /* 0x000fe20008000000 */
[----:B------:R-:W-:Y:S01]  /*84b0*/  SEL R116, R116, RZ, !P0 ;  /* 0x000000ff74747207 */ /* 0x000fe20004000000 */
[----:B------:R-:W-:Y:S01]  /*84c0*/  STL.64 [R1+0x538], R196 ;  /* 0x000538c401007387 */ /* 0x000fe20000100a00 */
[----:B------:R-:W-:Y:S02]  /*84d0*/  ISETP.GT.AND P0, PT, R8, 0xff, PT ;  /* 0x000000ff0800780c */ /* 0x000fe40003f04270 */
[----:B------:R-:W-:Y:S01]  /*84e0*/  SEL R118, RZ, 0x4, P5 ;  /* 0x00000004ff767807 */ /* 0x000fe20002800000 */
[----:B------:R-:W-:Y:S01]  /*84f0*/  LDGSTS.E [R9+0x60000], desc[UR16][R236.64], P6 ;  /* 0x60000000ec097fae */ /* 0x000fe2000b121850 */
[----:B------:R-:W-:Y:S01]  /*8500*/  ISETP.GE.AND P6, PT, R132, UR4, PT ;  /* 0x0000000484007c0c */ /* 0x000fe2000bfc6270 */
[----:B------:R-:W-:Y:S01]  /*8510*/  IMAD R132, R108, UR5, RZ ;  /* 0x000000056c847c24 */ /* 0x000fe2000f8e02ff */
[----:B------:R-:W-:Y:S01]  /*8520*/  SEL R118, R118, RZ, P0 ;  /* 0x000000ff76767207 */ /* 0x000fe20000000000 */
[----:B------:R4:W-:Y:S01]  /*8530*/  LDGSTS.E [R9+0x62000], desc[UR16][R154.64], P2 ;  /* 0x620000009a097fae */ /* 0x0009e20009121850 */
[----:B------:R-:W-:Y:S01]  /*8540*/  ISETP.GE.AND P2, PT, R130, UR4, PT ;  /* 0x0000000482007c0c */ /* 0x000fe2000bf46270 */
[----:B------:R-:W-:Y:S01]  /*8550*/  IMAD R130, R111, UR5, RZ ;  /* 0x000000056f827c24 */ /* 0x000fe2000f8e02ff */
[----:B------:R-:W-:Y:S01]  /*8560*/  ISETP.NE.U32.AND P3, PT, R118, RZ, PT ;  /* 0x000000ff7600720c */ /* 0x000fe20003f65070 */
[----:B------:R2:W-:Y:S01]  /*8570*/  STL [R1+0x428], R123 ;  /* 0x0004287b01007387 */ /* 0x0005e20000100800 */
[----:B------:R-:W-:-:S02]  /*8580*/  SEL R118, RZ, 0x4, P6 ;  /* 0x00000004ff767807 */ /* 0x000fc40003000000 */
[----:B------:R-:W-:Y:S01]  /*8590*/  ISETP.GE.AND P6, PT, R126, UR4, PT ;  /* 0x000000047e007c0c */ /* 0x000fe2000bfc6270 */
[----:B------:R-:W-:Y:S01]  /*85a0*/  LDGSTS.E [R9+0x64000], desc[UR16][R240.64], P1 ;  /* 0x64000000f0097fae */ /* 0x000fe20008921850 */
[----:B------:R-:W-:Y:S01]  /*85b0*/  ISETP.GE.AND P1, PT, R128, UR4, PT ;  /* 0x0000000480007c0c */ /* 0x000fe2000bf26270 */
[----:B------:R-:W-:Y:S01]  /*85c0*/  IMAD R128, R112, UR5, RZ ;  /* 0x0000000570807c24 */ /* 0x000fe2000f8e02ff */
[----:B------:R-:W-:Y:S01]  /*85d0*/  SEL R183, RZ, 0x4, P6 ;  /* 0x00000004ffb77807 */ /* 0x000fe20003000000 */
[----:B------:R-:W-:Y:S01]  /*85e0*/  STL.64 [R1+0x540], R194 ;  /* 0x000540c201007387 */ /* 0x000fe20000100a00 */
[----:B------:R-:W-:Y:S01]  /*85f0*/  SEL R150, RZ, 0x4, P1 ;  /* 0x00000004ff967807 */ /* 0x000fe20000800000 */
[----:B--2---:R-:W-:Y:S01]  /*8600*/  IMAD R123, R50, UR5, RZ ;  /* 0x00000005327b7c24 */ /* 0x004fe2000f8e02ff */
[----:B------:R-:W-:Y:S01]  /*8610*/  ISETP.GE.AND P6, PT, R10, UR4, PT ;  /* 0x000000040a007c0c */ /* 0x000fe2000bfc6270 */
[----:B------:R-:W-:Y:S01]  /*8620*/  STL.64 [R1+0x548], R232 ;  /* 0x000548e801007387 */ /* 0x000fe20000100a00 */
[----:B------:R-:W-:Y:S01]  /*8630*/  ISETP.GE.AND P1, PT, R124, UR4, PT ;  /* 0x000000047c007c0c */ /* 0x000fe2000bf26270 */
[----:B------:R-:W-:Y:S01]  /*8640*/  IMAD R124, R44, UR5, RZ ;  /* 0x000000052c7c7c24 */ /* 0x000fe2000f8e02ff */
[----:B------:R-:W-:Y:S01]  /*8650*/  SEL R193, R118, RZ, P0 ;  /* 0x000000ff76c17207 */ /* 0x000fe20000000000 */
[----:B------:R3:W-:Y:S01]  /*8660*/  STL [R1+0x458], R191 ;  /* 0x000458bf01007387 */ /* 0x0007e20000100800 */
[----:B-1----:R-:W-:Y:S01]  /*8670*/  SEL R201, RZ, 0x4, P6 ;  /* 0x00000004ffc97807 */ /* 0x002fe20003000000 */
[----:B------:R-:W-:Y:S01]  /*8680*/  IMAD R118, R71, UR5, RZ ;  /* 0x0000000547767c24 */ /* 0x000fe2000f8e02ff */
[----:B------:R-:W-:Y:S01]  /*8690*/  ISETP.NE.U32.AND P5, PT, R116, RZ, PT ;  /* 0x000000ff7400720c */ /* 0x000fe20003fa5070 */
[----:B------:R1:W-:Y:S01]  /*86a0*/  STL.64 [R1+0x448], R4 ;  /* 0x0004480401007387 */ /* 0x0003e20000100a00 */
[----:B------:R-:W-:Y:S01]  /*86b0*/  SEL R116, RZ, 0x4, P2 ;  /* 0x00000004ff747807 */ /* 0x000fe20001000000 */
[----:B------:R-:W-:Y:S01]  /*86c0*/  IMAD R10, R74, UR5, RZ ;  /* 0x000000054a0a7c24 */ /* 0x000fe2000f8e02ff */
[----:B------:R-:W-:Y:S01]  /*86d0*/  ISETP.GE.AND P2, PT, R122, UR4, PT ;  /* 0x000000047a007c0c */ /* 0x000fe2000bf46270 */
[----:B------:R-:W-:Y:S01]  /*86e0*/  STL [R1+0x454], R8 ;  /* 0x0004540801007387 */ /* 0x000fe20000100800 */
[----:B------:R-:W-:Y:S01]  /*86f0*/  IMAD R122, R55, UR5, RZ ;  /* 0x00000005377a7c24 */ /* 0x000fe2000f8e02ff */
[----:B---3--:R-:W-:-:S02]  /*8700*/  SEL R191, RZ, 0x4, P1 ;  /* 0x00000004ffbf7807 */ /* 0x008fc40000800000 */
[----:B------:R-:W-:Y:S01]  /*8710*/  STL.64 [R1+0x550], R228 ;  /* 0x000550e401007387 */ /* 0x000fe20000100a00 */
[----:B------:R-:W-:Y:S02]  /*8720*/  SEL R244, RZ, 0x4, P2 ;  /* 0x00000004fff47807 */ /* 0x000fe40001000000 */
[----:B------:R-:W-:Y:S01]  /*8730*/  ISETP.GE.AND P2, PT, R0, UR4, PT ;  /* 0x0000000400007c0c */ /* 0x000fe2000bf46270 */
[----:B------:R2:W-:Y:S01]  /*8740*/  STL [R1+0x418], R11 ;  /* 0x0004180b01007387 */ /* 0x0005e20000100800 */
[----:B-1----:R-:W-:Y:S01]  /*8750*/  IMAD R5, R83, UR5, RZ ;  /* 0x0000000553057c24 */ /* 0x002fe2000f8e02ff */
[----:B------:R-:W-:Y:S01]  /*8760*/  SEL R116, R116, RZ, P0 ;  /* 0x000000ff74747207 */ /* 0x000fe20000000000 */
[----:B------:R-:W-:Y:S01]  /*8770*/  IMAD R4, R84, UR5, RZ ;  /* 0x0000000554047c24 */ /* 0x000fe2000f8e02ff */
[----:B------:R-:W-:Y:S01]  /*8780*/  STL [R1+0x560], R247 ;  /* 0x000560f701007387 */ /* 0x000fe20000100800 */
[----:B------:R-:W-:Y:S01]  /*8790*/  IMAD R0, R88, UR5, RZ ;  /* 0x0000000558007c24 */ /* 0x000fe2000f8e02ff */
[----:B------:R-:W-:-:S02]  /*87a0*/  SEL R150, R150, RZ, P0 ;  /* 0x000000ff96967207 */ /* 0x000fc40000000000 */
[----:B------:R-:W-:Y:S04]  /*87b0*/  STL.64 [R1+0x558], R226 ;  /* 0x000558e201007387 */ /* 0x000fe80000100a00 */
[----:B------:R1:W-:Y:S01]  /*87c0*/  LDGSTS.E [R9+0x66000], desc[UR16][R22.64], P5 ;  /* 0x6600000016097fae */ /* 0x0003e2000a921850 */
[----:B--2---:R-:W-:Y:S01]  /*87d0*/  IMAD R11, R73, UR5, RZ ;  /* 0x00000005490b7c24 */ /* 0x004fe2000f8e02ff */
[C---:B------:R-:W-:Y:S02]  /*87e0*/  LEA R106, P1, R115.reuse, R182, 0x2 ;  /* 0x000000b6736a7211 */ /* 0x040fe400078210ff */
[----:B------:R-:W-:Y:S01]  /*87f0*/  STL.64 [R1+0x568], R236 ;  /* 0x000568ec01007387 */ /* 0x000fe20000100a00 */
[----:B------:R-:W-:Y:S01]  /*8800*/  SEL R8, RZ, 0x4, P2 ;  /* 0x00000004ff087807 */ /* 0x000fe20001000000 */
[----:B------:R-:W-:Y:S01]  /*8810*/  IMAD R102, R40, UR5, RZ ;  /* 0x0000000528667c24 */ /* 0x000fe2000f8e02ff */
[----:B------:R-:W-:Y:S01]  /*8820*/  LEA.HI.X.SX32 R107, R115, R6, 0x2, P1 ;  /* 0x00000006736b7211 */ /* 0x000fe200008f16ff */
[----:B------:R4:W-:Y:S01]  /*8830*/  STL.64 [R1+0x570], R154 ;  /* 0x0005709a01007387 */ /* 0x0009e20000100a00 */
[----:B------:R-:W-:Y:S01]  /*8840*/  IMAD R126, R42, UR5, RZ ;  /* 0x000000052a7e7c24 */ /* 0x000fe2000f8e02ff */
[----:B------:R-:W-:-:S02]  /*8850*/  ISETP.NE.U32.AND P2, PT, R116, RZ, PT ;  /* 0x000000ff7400720c */ /* 0x000fc40003f45070 */
[----:B------:R-:W-:Y:S04]  /*8860*/  STL.64 [R1+0x578], R240 ;  /* 0x000578f001007387 */ /* 0x000fe80000100a00 */
[----:B------:R-:W-:Y:S04]  /*8870*/  STL.64 [R1+0x580], R192 ;  /* 0x000580c001007387 */ /* 0x000fe80000100a00 */
[----:B------:R-:W-:Y:S01]  /*8880*/  STL.64 [R1+0x588], R200 ;  /* 0x000588c801007387 */ /* 0x000fe20000100a00 */
[----:B----4-:R-:W-:Y:S02]  /*8890*/  IMAD R155, R75, UR5, RZ ;  /* 0x000000054b9b7c24 */ /* 0x010fe4000f8e02ff */
[----:B------:R-:W-:Y:S01]  /*88a0*/  IMAD R154, R76, UR5, RZ ;  /* 0x000000054c9a7c24 */ /* 0x000fe2000f8e02ff */
[----:B------:R-:W-:Y:S04]  /*88b0*/  STL.64 [R1+0x590], R190 ;  /* 0x000590be01007387 */ /* 0x000fe80000100a00 */
[----:B------:R-:W-:Y:S04]  /*88c0*/  STL [R1+0x214], R115 ;  /* 0x0002147301007387 */ /* 0x000fe80000100800 */
[----:B------:R-:W-:Y:S04]  /*88d0*/  STL [R1+0x3dc], R185 ;  /* 0x0003dcb901007387 */ /* 0x000fe80000100800 */
[----:B------:R2:W-:Y:S04]  /*88e0*/  STL [R1+0x3d8], R124 ;  /* 0x0003d87c01007387 */ /* 0x0005e80000100800 */
[----:B------:R-:W-:Y:S04]  /*88f0*/  STL [R1+0x3d4], R184 ;  /* 0x0003d4b801007387 */ /* 0x000fe80000100800 */
        /* <DEDUP_REMOVED lines=49> */
[----:B------:R-:W3:Y:S01]  /*8c10*/  LDL.LU.64 R22, [R1+0x5c8] ;  /* 0x0005c80001167983 */ /* 0x000ee20000300a00 */
[-C--:B------:R-:W-:Y:S01]  /*8c20*/  LEA R236, P5, R185, R182.reuse, 0x2 ;  /* 0x000000b6b9ec7211 */ /* 0x080fe200078a10ff */
[----:B------:R-:W-:Y:S01]  /*8c30*/  IMAD R104, R39, UR5, RZ ;  /* 0x0000000527687c24 */ /* 0x000fe2000f8e02ff */
[----:B------:R-:W-:Y:S01]  /*8c40*/  LEA R208, P1, R124, R182, 0x2 ;  /* 0x000000b67cd07211 */ /* 0x000fe200078210ff */
[----:B------:R-:W-:Y:S01]  /*8c50*/  STL [R1+0x2fc], R130 ;  /* 0x0002fc8201007387 */ /* 0x000fe20000100800 */
[----:B------:R-:W-:Y:S01]  /*8c60*/  LEA.HI.X.SX32 R237, R185, R6, 0x2, P5 ;  /* 0x00000006b9ed7211 */ /* 0x000fe200028f16ff */
[----:B------:R-:W-:Y:S01]  /*8c70*/  IMAD R95, R14, UR5, RZ ;  /* 0x000000050e5f7c24 */ /* 0x000fe2000f8e02ff */
[----:B------:R-:W-:Y:S01]  /*8c80*/  LEA R204, P5, R184, R182, 0x2 ;  /* 0x000000b6b8cc7211 */ /* 0x000fe200078a10ff */
[----:B------:R4:W-:Y:S01]  /*8c90*/  STL.64 [R1+0x598], R8 ;  /* 0x0005980801007387 */ /* 0x0009e20000100a00 */
[-C--:B------:R-:W-:Y:S01]  /*8ca0*/  LEA.HI.X.SX32 R209, R124, R6.reuse, 0x2, P1 ;  /* 0x000000067cd17211 */ /* 0x080fe200008f16ff */
[----:B--2---:R-:W-:Y:S01]  /*8cb0*/  IMAD R124, R38, UR5, RZ ;  /* 0x00000005267c7c24 */ /* 0x004fe2000f8e02ff */
[----:B------:R-:W-:Y:S01]  /*8cc0*/  LEA.HI.X.SX32 R205, R184, R6, 0x2, P5 ;  /* 0x00000006b8cd7211 */ /* 0x000fe200028f16ff */
[----:B------:R-:W-:Y:S01]  /*8cd0*/  STL [R1+0x2f8], R128 ;  /* 0x0002f88001007387 */ /* 0x000fe20000100800 */
[----:B------:R-:W-:Y:S01]  /*8ce0*/  LEA R246, P5, R180, R182, 0x2 ;  /* 0x000000b6b4f67211 */ /* 0x000fe200078a10ff */
[----:B------:R-:W-:-:S02]  /*8cf0*/  IMAD R88, R13, UR5, RZ ;  /* 0x000000050d587c24 */ /* 0x000fc4000f8e02ff */
[----:B------:R-:W-:Y:S01]  /*8d00*/  STL [R1+0x2f4], R127 ;  /* 0x0002f47f01007387 */ /* 0x000fe20000100800 */
[----:B------:R-:W-:Y:S01]  /*8d10*/  LEA.HI.X.SX32 R247, R180, R6, 0x2, P5 ;  /* 0x00000006b4f77211 */ /* 0x000fe200028f16ff */
[----:B------:R-:W-:Y:S01]  /*8d20*/  IMAD R99, R16, UR5, RZ ;  /* 0x0000000510637c24 */ /* 0x000fe2000f8e02ff */
[-C--:B------:R-:W-:Y:S01]  /*8d30*/  LEA R214, P5, R178, R182.reuse, 0x2 ;  /* 0x000000b6b2d67211 */ /* 0x080fe200078a10ff */
[----:B------:R-:W-:Y:S01]  /*8d40*/  STL [R1+0x2f0], R102 ;  /* 0x0002f06601007387 */ /* 0x000fe20000100800 */
[C---:B----4-:R-:W-:Y:S01]  /*8d50*/  LEA R8, P1, R181.reuse, R182, 0x2 ;  /* 0x000000b6b5087211 */ /* 0x050fe200078210ff */
[----:B------:R-:W-:Y:S01]  /*8d60*/  IMAD R103, R18, UR5, RZ ;  /* 0x0000000512677c24 */ /* 0x000fe2000f8e02ff */
[-C--:B------:R-:W-:Y:S01]  /*8d70*/  LEA.HI.X.SX32 R215, R178, R6.reuse, 0x2, P5 ;  /* 0x00000006b2d77211 */ /* 0x080fe200028f16ff */
[----:B------:R-:W-:Y:S01]  /*8d80*/  STL [R1+0x2ec], R126 ;  /* 0x0002ec7e01007387 */ /* 0x000fe20000100800 */
[----:B-1----:R-:W-:Y:S01]  /*8d90*/  LEA.HI.X.SX32 R9, R181, R6, 0x2, P1 ;  /* 0x00000006b5097211 */ /* 0x002fe200008f16ff */
[----:B------:R-:W-:Y:S01]  /*8da0*/  IMAD R111, R20, UR5, RZ ;  /* 0x00000005146f7c24 */ /* 0x000fe2000f8e02ff */
[CC--:B------:R-:W-:Y:S01]  /*8db0*/  LEA R212, P1, R123.reuse, R182.reuse, 0x2 ;  /* 0x000000b67bd47211 */ /* 0x0c0fe200078210ff */
[----:B------:R1:W-:Y:S01]  /*8dc0*/  STL.64 [R1+0x150], R106 ;  /* 0x0001506a01007387 */ /* 0x0003e20000100a00 */
[----:B------:R-:W-:Y:S01]  /*8dd0*/  LEA R226, P5, R174, R182, 0x2 ;  /* 0x000000b6aee27211 */ /* 0x000fe200078a10ff */
[----:B------:R-:W-:Y:S01]  /*8de0*/  IMAD R114, R26, UR5, RZ ;  /* 0x000000051a727c24 */ /* 0x000fe2000f8e02ff */
[-C--:B------:R-:W-:Y:S01]  /*8df0*/  LEA.HI.X.SX32 R213, R123, R6.reuse, 0x2, P1 ;  /* 0x000000067bd57211 */ /* 0x080fe200008f16ff */
[----:B------:R-:W-:Y:S01]  /*8e00*/  STL [R1+0x2e8], R104 ;  /* 0x0002e86801007387 */ /* 0x000fe20000100800 */
[----:B------:R-:W-:Y:S01]  /*8e10*/  LEA.HI.X.SX32 R227, R174, R6, 0x2, P5 ;  /* 0x00000006aee37211 */ /* 0x000fe200028f16ff */
[----:B------:R-:W-:Y:S01]  /*8e20*/  IMAD R112, R28, UR5, RZ ;  /* 0x000000051c707c24 */ /* 0x000fe2000f8e02ff */
[----:B------:R-:W-:Y:S01]  /*8e30*/  LEA R242, P5, R172, R182, 0x2 ;  /* 0x000000b6acf27211 */ /* 0x000fe200078a10ff */
[----:B------:R-:W-:Y:S01]  /*8e40*/  STL.64 [R1+0x148], R236 ;  /* 0x000148ec01007387 */ /* 0x000fe20000100a00 */
[----:B------:R-:W-:-:S02]  /*8e50*/  IMAD R110, R31, UR5, RZ ;  /* 0x000000051f6e7c24 */ /* 0x000fc4000f8e02ff */
[----:B------:R-:W-:Y:S01]  /*8e60*/  LEA.HI.X.SX32 R243, R172, R6, 0x2, P5 ;  /* 0x00000006acf37211 */ /* 0x000fe200028f16ff */
[----:B------:R-:W-:Y:S01]  /*8e70*/  STL.64 [R1+0x5a0], R236 ;  /* 0x0005a0ec01007387 */ /* 0x000fe20000100a00 */
[C---:B------:R-:W-:Y:S01]  /*8e80*/  LEA R228, P5, R168.reuse, R182, 0x2 ;  /* 0x000000b6a8e47211 */ /* 0x040fe200078a10ff */
[----:B-1----:R-:W-:Y:S02]  /*8e90*/  IMAD R107, R19, UR5, RZ ;  /* 0x00000005136b7c24 */ /* 0x002fe4000f8e02ff */
[----:B------:R-:W-:Y:S01]  /*8ea0*/  STL.64 [R1+0x140], R208 ;  /* 0x000140d001007387 */ /* 0x000fe20000100a00 */
[----:B------:R-:W-:Y:S01]  /*8eb0*/  LEA.HI.X.SX32 R229, R168, R6, 0x2, P5 ;  /* 0x00000006a8e57211 */ /* 0x000fe200028f16ff */
[----:B------:R-:W-:Y:S01]  /*8ec0*/  IMAD R108, R34, UR5, RZ ;  /* 0x00000005226c7c24 */ /* 0x000fe2000f8e02ff */
[----:B------:R-:W-:Y:S01]  /*8ed0*/  LEA R184, P5, R166, R182, 0x2 ;  /* 0x000000b6a6b87211 */ /* 0x000fe200078a10ff */
[----:B------:R-:W-:Y:S01]  /*8ee0*/  STL.64 [R1+0x5a8], R208 ;  /* 0x0005a8d001007387 */ /* 0x000fe20000100a00 */
[----:B------:R-:W-:-:S02]  /*8ef0*/  IMAD R106, R36, UR5, RZ ;  /* 0x00000005246a7c24 */ /* 0x000fc4000f8e02ff */
[----:B------:R-:W-:Y:S01]  /*8f00*/  LEA.HI.X.SX32 R185, R166, R6, 0x2, P5 ;  /* 0x00000006a6b97211 */ /* 0x000fe200028f16ff */
[----:B------:R-:W-:Y:S01]  /*8f10*/  STL [R1+0x2e4], R124 ;  /* 0x0002e47c01007387 */ /* 0x000fe20000100800 */
[C---:B------:R-:W-:Y:S01]  /*8f20*/  LEA R232, P5, R162.reuse, R182, 0x2 ;  /* 0x000000b6a2e87211 */ /* 0x040fe200078a10ff */
[----:B------:R-:W-:Y:S02]  /*8f30*/  IMAD R123, R35, UR5, RZ ;  /* 0x00000005237b7c24 */ /* 0x000fe4000f8e02ff */
[----:B------:R-:W-:Y:S01]  /*8f40*/  STL.64 [R1+0x138], R204 ;  /* 0x000138cc01007387 */ /* 0x000fe20000100a00 */
[----:B------:R-:W-:Y:S01]  /*8f50*/  LEA.HI.X.SX32 R233, R162, R6, 0x2, P5 ;  /* 0x00000006a2e97211 */ /* 0x000fe200028f16ff */
[----:B------:R-:W-:Y:S01]  /*8f60*/  IMAD R162, R153, UR5, RZ ;  /* 0x0000000599a27c24 */ /* 0x000fe2000f8e02ff */
[----:B------:R-:W-:Y:S01]  /*8f70*/  LEA R186, P5, R160, R182, 0x2 ;  /* 0x000000b6a0ba7211 */ /* 0x000fe200078a10ff */
[----:B------:R1:W-:Y:S01]  /*8f80*/  STL.64 [R1+0x5b0], R204 ;  /* 0x0005b0cc01007387 */ /* 0x0003e20000100a00 */
[----:B------:R-:W-:-:S02]  /*8f90*/  IMAD R168, R163, UR5, RZ ;  /* 0x00000005a3a87c24 */ /* 0x000fc4000f8e02ff */
[----:B------:R-:W-:Y:S01]  /*8fa0*/  LEA.HI.X.SX32 R187, R160, R6, 0x2, P5 ;  /* 0x00000006a0bb7211 */ /* 0x000fe200028f16ff */
[----:B------:R2:W-:Y:S01]  /*8fb0*/  STL.64 [R1+0x130], R8 ;  /* 0x0001300801007387 */ /* 0x0005e20000100a00 */
[----:B------:R-:W-:-:S03]  /*8fc0*/  LEA R194, P5, R157, R182, 0x2 ;  /* 0x000000b69dc27211 */ /* 0x000fc600078a10ff */
[----:B------:R4:W-:Y:S01]  /*8fd0*/  STL [R1+0x2e0], R106 ;  /* 0x0002e06a01007387 */ /* 0x0009e20000100800 */
[----:B------:R-:W-:Y:S02]  /*8fe0*/  LEA.HI.X.SX32 R195, R157, R6, 0x2, P5 ;  /* 0x000000069dc37211 */ /* 0x000fe400028f16ff */
[-C--:B------:R-:W-:Y:S01]  /*8ff0*/  LEA R210, P5, R156, R182.reuse, 0x2 ;  /* 0x000000b69cd27211 */ /* 0x080fe200078a10ff */
[----:B------:R-:W-:Y:S01]  /*9000*/  STL.64 [R1+0x128], R246 ;  /* 0x000128f601007387 */ /* 0x000fe20000100a00 */
[----:B-1----:R-:W-:Y:S02]  /*9010*/  LEA R204, P1, R176, R182, 0x2 ;  /* 0x000000b6b0cc7211 */ /* 0x002fe400078210ff */
[-C--:B------:R-:W-:Y:S01]  /*9020*/  LEA.HI.X.SX32 R211, R156, R6.reuse, 0x2, P5 ;  /* 0x000000069cd37211 */ /* 0x080fe200028f16ff */
[----:B------:R-:W-:Y:S01]  /*9030*/  STL.64 [R1+0x5b8], R246 ;  /* 0x0005b8f601007387 */ /* 0x000fe20000100a00 */
[----:B------:R-:W-:Y:S02]  /*9040*/  LEA.HI.X.SX32 R205, R176, R6, 0x2, P1 ;  /* 0x00000006b0cd7211 */ /* 0x000fe400008f16ff */
[-C--:B------:R-:W-:Y:S01]  /*9050*/  LEA R216, P1, R122, R182.reuse, 0x2 ;  /* 0x000000b67ad87211 */ /* 0x080fe200078210ff */
[----:B------:R-:W-:Y:S01]  /*9060*/  STL.64 [R1+0x120], R212 ;  /* 0x000120d401007387 */ /* 0x000fe20000100a00 */
[----:B------:R-:W-:-:S02]  /*9070*/  LEA R196, P5, R10, R182, 0x2 ;  /* 0x000000b60ac47211 */ /* 0x000fc400078a10ff */
[----:B------:R-:W-:Y:S01]  /*9080*/  LEA.HI.X.SX32 R217, R122, R6, 0x2, P1 ;  /* 0x000000067ad97211 */ /* 0x000fe200008f16ff */
[----:B------:R-:W-:Y:S01]  /*9090*/  IMAD R122, R32, UR5, RZ ;  /* 0x00000005207a7c24 */ /* 0x000fe2000f8e02ff */
[----:B------:R-:W-:Y:S01]  /*90a0*/  LEA R208, P1, R170, R182, 0x2 ;  /* 0x000000b6aad07211 */ /* 0x000fe200078210ff */
[----:B------:R-:W-:Y:S01]  /*90b0*/  STL.64 [R1+0x5c0], R212 ;  /* 0x0005c0d401007387 */ /* 0x000fe20000100a00 */
[-C--:B------:R-:W-:Y:S02]  /*90c0*/  LEA.HI.X.SX32 R197, R10, R6.reuse, 0x2, P5 ;  /* 0x000000060ac57211 */ /* 0x080fe400028f16ff */
[----:B------:R-:W-:Y:S01]  /*90d0*/  LEA.HI.X.SX32 R209, R170, R6, 0x2, P1 ;  /* 0x00000006aad17211 */ /* 0x000fe200008f16ff */
[----:B------:R-:W-:Y:S01]  /*90e0*/  STL [R1+0x2dc], R123 ;  /* 0x0002dc7b01007387 */ /* 0x000fe20000100800 */
[-C--:B------:R-:W-:Y:S02]  /*90f0*/  LEA R230, P1, R120, R182.reuse, 0x2 ;  /* 0x000000b678e67211 */ /* 0x080fe400078210ff */
[----:B------:R-:W-:Y:S01]  /*9100*/  LEA R10, P5, R154, R182, 0x2 ;  /* 0x000000b69a0a7211 */ /* 0x000fe200078a10ff */
[----:B------:R-:W-:Y:S01]  /*9110*/  STL.64 [R1+0x118], R214 ;  /* 0x000118d601007387 */ /* 0x000fe20000100a00 */
[----:B------:R-:W-:Y:S01]  /*9120*/  LEA.HI.X.SX32 R231, R120, R6, 0x2, P1 ;  /* 0x0000000678e77211 */ /* 0x000fe200008f16ff */
[----:B------:R-:W-:Y:S01]  /*9130*/  IMAD R120, R30, UR5, RZ ;  /* 0x000000051e787c24 */ /* 0x000fe2000f8e02ff */
[C---:B------:R-:W-:Y:S01]  /*9140*/  LEA R236, P1, R164.reuse, R182, 0x2 ;  /* 0x000000b6a4ec7211 */ /* 0x040fe200078210ff */
[----:B------:R-:W-:Y:S03]  /*9150*/  STL.64 [R1+0x110], R204 ;  /* 0x000110cc01007387 */ /* 0x000fe60000100a00 */
[----:B------:R-:W-:Y:S01]  /*9160*/  LEA.HI.X.SX32 R237, R164, R6, 0x2, P1 ;  /* 0x00000006a4ed7211 */ /* 0x000fe200008f16ff */
[----:B------:R1:W-:Y:S01]  /*9170*/  STL [R1+0x2d8], R108 ;  /* 0x0002d86c01007387 */ /* 0x0003e20000100800 */
[----:B------:R-:W-:-:S03]  /*9180*/  LEA R220, P1, R119, R182, 0x2 ;  /* 0x000000b677dc7211 */ /* 0x000fc600078210ff */
[----:B------:R-:W-:Y:S01]  /*9190*/  STL.64 [R1+0x108], R226 ;  /* 0x000108e201007387 */ /* 0x000fe20000100a00 */
[----:B------:R-:W-:Y:S01]  /*91a0*/  LEA.HI.X.SX32 R221, R119, R6, 0x2, P1 ;  /* 0x0000000677dd7211 */ /* 0x000fe200008f16ff */
[----:B------:R-:W-:Y:S01]  /*91b0*/  IMAD R119, R27, UR5, RZ ;  /* 0x000000051b777c24 */ /* 0x000fe2000f8e02ff */
[C---:B--2---:R-:W-:Y:S01]  /*91c0*/  LEA R8, P1, R158.reuse, R182, 0x2 ;  /* 0x000000b69e087211 */ /* 0x044fe200078210ff */
[----:B------:R-:W-:Y:S03]  /*91d0*/  STL.64 [R1+0x100], R216 ;  /* 0x000100d801007387 */ /* 0x000fe60000100a00 */
[----:B------:R-:W-:Y:S01]  /*91e0*/  LEA.HI.X.SX32 R9, R158, R6, 0x2, P1 ;  /* 0x000000069e097211 */ /* 0x000fe200008f16ff */
[----:B------:R-:W-:Y:S01]  /*91f0*/  STL [R1+0x2d4], R122 ;  /* 0x0002d47a01007387 */ /* 0x000fe20000100800 */
[----:B------:R-:W-:-:S03]  /*9200*/  LEA R222, P1, R118, R182, 0x2 ;  /* 0x000000b676de7211 */ /* 0x000fc600078210ff */
[----:B------:R-:W-:Y:S01]  /*9210*/  STL.64 [R1+0xf8], R242 ;  /* 0x0000f8f201007387 */ /* 0x000fe20000100a00 */
[----:B------:R-:W-:Y:S01]  /*9220*/  LEA.HI.X.SX32 R223, R118, R6, 0x2, P1 ;  /* 0x0000000676df7211 */ /* 0x000fe200008f16ff */
[----:B------:R-:W-:Y:S01]  /*9230*/  IMAD R118, R24, UR5, RZ ;  /* 0x0000000518767c24 */ /* 0x000fe2000f8e02ff */
[C---:B------:R-:W-:Y:S01]  /*9240*/  LEA R190, P1, R11.reuse, R182, 0x2 ;  /* 0x000000b60bbe7211 */ /* 0x040fe200078210ff */
[----:B------:R-:W-:Y:S03]  /*9250*/  STL.64 [R1+0xf0], R208 ;  /* 0x0000f0d001007387 */ /* 0x000fe60000100a00 */
[----:B------:R-:W-:Y:S01]  /*9260*/  LEA.HI.X.SX32 R191, R11, R6, 0x2, P1 ;  /* 0x000000060bbf7211 */ /* 0x000fe200008f16ff */
[----:B------:R2:W-:Y:S01]  /*9270*/  STL [R1+0x2d0], R110 ;  /* 0x0002d06e01007387 */ /* 0x0005e20000100800 */
[C---:B------:R-:W-:Y:S02]  /*9280*/  LEA R238, P1, R155.reuse, R182, 0x2 ;  /* 0x000000b69bee7211 */ /* 0x040fe400078210ff */
[-C--:B------:R-:W-:Y:S01]  /*9290*/  LEA.HI.X.SX32 R11, R154, R6.reuse, 0x2, P5 ;  /* 0x000000069a0b7211 */ /* 0x080fe200028f16ff */
[----:B------:R-:W-:Y:S01]  /*92a0*/  STL.64 [R1+0xe8], R228 ;  /* 0x0000e8e401007387 */ /* 0x000fe20000100a00 */
[----:B------:R-:W-:-:S02]  /*92b0*/  LEA.HI.X.SX32 R239, R155, R6, 0x2, P1 ;  /* 0x000000069bef7211 */ /* 0x000fc400008f16ff */
[-C--:B------:R-:W-:Y:S01]  /*92c0*/  LEA R200, P1, R152, R182.reuse, 0x2 ;  /* 0x000000b698c87211 */ /* 0x080fe200078210ff */
[----:B------:R-:W-:Y:S01]  /*92d0*/  STL.64 [R1+0xe0], R230 ;  /* 0x0000e0e601007387 */ /* 0x000fe20000100a00 */
[----:B------:R-:W-:Y:S02]  /*92e0*/  LEA R198, P5, R148, R182, 0x2 ;  /* 0x000000b694c67211 */ /* 0x000fe400078a10ff */
[----:B------:R-:W-:Y:S01]  /*92f0*/  LEA.HI.X.SX32 R201, R152, R6, 0x2, P1 ;  /* 0x0000000698c97211 */ /* 0x000fe200008f16ff */
[----:B------:R2:W-:Y:S01]  /*9300*/  STL [R1+0x2cc], R120 ;  /* 0x0002cc7801007387 */ /* 0x0005e20000100800 */
[----:B------:R-:W-:Y:S01]  /*9310*/  LEA R250, P1, R147, R182, 0x2 ;  /* 0x000000b693fa7211 */ /* 0x000fe200078210ff */
[----:B------:R-:W-:Y:S01]  /*9320*/  IMAD R152, R145, UR5, RZ ;  /* 0x0000000591987c24 */ /* 0x000fe2000f8e02ff */
[----:B------:R-:W-:Y:S01]  /*9330*/  LEA.HI.X.SX32 R199, R148, R6, 0x2, P5 ;  /* 0x0000000694c77211 */ /* 0x000fe200028f16ff */
[----:B------:R-:W-:Y:S01]  /*9340*/  STL.64 [R1+0xd8], R184 ;  /* 0x0000d8b801007387 */ /* 0x000fe20000100a00 */
[----:B------:R-:W-:Y:S01]  /*9350*/  LEA R224, P5, R146, R182, 0x2 ;  /* 0x000000b692e07211 */ /* 0x000fe200078a10ff */
[----:B------:R-:W-:Y:S01]  /*9360*/  IMAD R148, R133, UR5, RZ ;  /* 0x0000000585947c24 */ /* 0x000fe2000f8e02ff */
[----:B------:R-:W-:Y:S01]  /*9370*/  LEA.HI.X.SX32 R251, R147, R6, 0x2, P1 ;  /* 0x0000000693fb7211 */ /* 0x000fe200008f16ff */
[----:B------:R-:W-:Y:S01]  /*9380*/  STL.64 [R1+0xd0], R236 ;  /* 0x0000d0ec01007387 */ /* 0x000fe20000100a00 */
[----:B------:R-:W-:-:S02]  /*9390*/  LEA R192, P1, R5, R182, 0x2 ;  /* 0x000000b605c07211 */ /* 0x000fc400078210ff */
[----:B------:R-:W-:Y:S01]  /*93a0*/  LEA.HI.X.SX32 R225, R146, R6, 0x2, P5 ;  /* 0x0000000692e17211 */ /* 0x000fe200028f16ff */
[----:B------:R2:W-:Y:S01]  /*93b0*/  STL [R1+0x2c8], R112 ;  /* 0x0002c87001007387 */ /* 0x0005e20000100800 */
[----:B------:R-:W-:Y:S01]  /*93c0*/  LEA R248, P5, R4, R182, 0x2 ;  /* 0x000000b604f87211 */ /* 0x000fe200078a10ff */
[----:B------:R-:W-:Y:S01]  /*93d0*/  IMAD R146, R129, UR5, RZ ;  /* 0x0000000581927c24 */ /* 0x000fe2000f8e02ff */
[----:B------:R-:W-:Y:S01]  /*93e0*/  LEA.HI.X.SX32 R193, R5, R6, 0x2, P1 ;  /* 0x0000000605c17211 */ /* 0x000fe200008f16ff */
[----:B------:R-:W-:Y:S01]  /*93f0*/  STL.64 [R1+0xc8], R232 ;  /* 0x0000c8e801007387 */ /* 0x000fe20000100a00 */
[----:B------:R-:W-:Y:S02]  /*9400*/  LEA R234, P1, R144, R182, 0x2 ;  /* 0x000000b690ea7211 */ /* 0x000fe400078210ff */
[----:B------:R-:W-:Y:S01]  /*9410*/  LEA.HI.X.SX32 R249, R4, R6, 0x2, P5 ;  /* 0x0000000604f97211 */ /* 0x000fe200028f16ff */
[----:B------:R-:W-:Y:S01]  /*9420*/  STL.64 [R1+0xc0], R220 ;  /* 0x0000c0dc01007387 */ /* 0x000fe20000100a00 */
[----:B------:R-:W-:-:S02]  /*9430*/  LEA R4, P5, R143, R182, 0x2 ;  /* 0x000000b68f047211 */ /* 0x000fc400078a10ff */
[----:B------:R-:W-:Y:S01]  /*9440*/  LEA.HI.X.SX32 R235, R144, R6, 0x2, P1 ;  /* 0x0000000690eb7211 */ /* 0x000fe200008f16ff */
[----:B------:R-:W-:Y:S01]  /*9450*/  STL [R1+0x2c4], R119 ;  /* 0x0002c47701007387 */ /* 0x000fe20000100800 */
[----:B------:R-:W-:Y:S01]  /*9460*/  LEA R240, P1, R0, R182, 0x2 ;  /* 0x000000b600f07211 */ /* 0x000fe200078210ff */
[----:B------:R-:W-:Y:S01]  /*9470*/  IMAD R144, R125, UR5, RZ ;  /* 0x000000057d907c24 */ /* 0x000fe2000f8e02ff */
[----:B------:R-:W-:Y:S01]  /*9480*/  LEA.HI.X.SX32 R5, R143, R6, 0x2, P5 ;  /* 0x000000068f057211 */ /* 0x000fe200028f16ff */
[----:B------:R-:W-:Y:S01]  /*9490*/  STL.64 [R1+0xb8], R186 ;  /* 0x0000b8ba01007387 */ /* 0x000fe20000100a00 */
[----:B------:R-:W-:Y:S02]  /*94a0*/  LEA R202, P5, R90, R182, 0x2 ;  /* 0x000000b65aca7211 */ /* 0x000fe400078a10ff */
[----:B------:R-:W-:Y:S01]  /*94b0*/  LEA.HI.X.SX32 R241, R0, R6, 0x2, P1 ;  /* 0x0000000600f17211 */ /* 0x000fe200008f16ff */
[----:B------:R-:W-:Y:S01]  /*94c0*/  IMAD R0, R15, UR5, RZ ;  /* 0x000000050f007c24 */ /* 0x000fe2000f8e02ff */
[----:B------:R-:W-:Y:S01]  /*94d0*/  LEA R218, P1, R91, R182, 0x2 ;  /* 0x000000b65bda7211 */ /* 0x000fe200078210ff */
[----:B------:R-:W-:Y:S01]  /*94e0*/  STL.64 [R1+0xb0], R8 ;  /* 0x0000b00801007387 */ /* 0x000fe20000100a00 */
[----:B------:R-:W-:Y:S01]  /*94f0*/  LEA.HI.X.SX32 R203, R90, R6, 0x2, P5 ;  /* 0x000000065acb7211 */ /* 0x000fe200028f16ff */
[----:B------:R-:W-:Y:S01]  /*9500*/  IMAD R90, R17, UR5, RZ ;  /* 0x00000005115a7c24 */ /* 0x000fe2000f8e02ff */
[----:B------:R-:W-:Y:S01]  /*9510*/  LEA R156, P5, R92, R182, 0x2 ;  /* 0x000000b65c9c7211 */ /* 0x000fe200078a10ff */
[----:B------:R2:W-:Y:S01]  /*9520*/  STL [R1+0x2c0], R114 ;  /* 0x0002c07201007387 */ /* 0x0005e20000100800 */
[----:B------:R-:W-:Y:S01]  /*9530*/  LEA.HI.X.SX32 R219, R91, R6, 0x2, P1 ;  /* 0x000000065bdb7211 */ /* 0x000fe200008f16ff */
[----:B------:R-:W-:Y:S01]  /*9540*/  IMAD R91, R12, UR5, RZ ;  /* 0x000000050c5b7c24 */ /* 0x000fe2000f8e02ff */
[----:B------:R-:W-:Y:S01]  /*9550*/  LEA R154, P1, R94, R182, 0x2 ;  /* 0x000000b65e9a7211 */ /* 0x000fe200078210ff */
[----:B------:R-:W-:Y:S01]  /*9560*/  STL.64 [R1+0xa8], R194 ;  /* 0x0000a8c201007387 */ /* 0x000fe20000100a00 */
        /* <DEDUP_REMOVED lines=8> */
[----:B------:R-:W-:-:S02]  /*95f0*/  LEA.HI.X.SX32 R207, R142, R6, 0x2, P5 ;  /* 0x000000068ecf7211 */ /* 0x000fc400028f16ff */
        /* <DEDUP_REMOVED lines=9> */
[----:B------:R-:W0:Y:S01]  /*9690*/  LDGDEPBAR ;  /* 0x00000000000079af */ /* 0x000e220000000000 */
[----:B------:R-:W-:Y:S01]  /*96a0*/  LEA.HI.X.SX32 R15, R140, R6, 0x2, P1 ;  /* 0x000000068c0f7211 */ /* 0x000fe200008f16ff */
[----:B------:R-:W-:Y:S01]  /*96b0*/  IMAD R140, R117, UR5, RZ ;  /* 0x00000005758c7c24 */ /* 0x000fe2000f8e02ff */
[----:B------:R-:W-:-:S02]  /*96c0*/  LEA R18, P1, R139, R182, 0x2 ;  /* 0x000000b68b127211 */ /* 0x000fc400078210ff */
[----:B------:R-:W-:Y:S01]  /*96d0*/  LEA.HI.X.SX32 R17, R100, R6, 0x2, P5 ;  /* 0x0000000664117211 */ /* 0x000fe200028f16ff */
[----:B------:R-:W-:Y:S01]  /*96e0*/  IMAD R100, R37, UR5, RZ ;  /* 0x0000000525647c24 */ /* 0x000fe2000f8e02ff */
[C---:B------:R-:W-:Y:S02]  /*96f0*/  LEA R20, P5, R138.reuse, R182, 0x2 ;  /* 0x000000b68a147211 */ /* 0x040fe400078a10ff */
[-C--:B------:R-:W-:Y:S02]  /*9700*/  LEA.HI.X.SX32 R19, R139, R6.reuse, 0x2, P1 ;  /* 0x000000068b137211 */ /* 0x080fe400008f16ff */
[----:B------:R-:W-:Y:S02]  /*9710*/  LEA.HI.X.SX32 R21, R138, R6, 0x2, P5 ;  /* 0x000000068a157211 */ /* 0x000fe400028f16ff */
[----:B------:R-:W-:-:S04]  /*9720*/  LEA R24, P5, R135, R182, 0x2 ;  /* 0x000000b687187211 */ /* 0x000fc800078a10ff */
[----:B------:R-:W-:Y:S02]  /*9730*/  LEA.HI.X.SX32 R25, R135, R6, 0x2, P5 ;  /* 0x0000000687197211 */ /* 0x000fe400028f16ff */
[----:B------:R-:W-:-:S04]  /*9740*/  LEA R28, P5, R132, R182, 0x2 ;  /* 0x000000b6841c7211 */ /* 0x000fc800078a10ff */
[----:B------:R-:W-:Y:S01]  /*9750*/  LEA.HI.X.SX32 R29, R132, R6, 0x2, P5 ;  /* 0x00000006841d7211 */ /* 0x000fe200028f16ff */
[----:B------:R-:W-:Y:S01]  /*9760*/  IMAD R132, R101, UR5, RZ ;  /* 0x0000000565847c24 */ /* 0x000fe2000f8e02ff */
[----:B------:R-:W-:-:S04]  /*9770*/  LEA R32, P5, R130, R182, 0x2 ;  /* 0x000000b682207211 */ /* 0x000fc800078a10ff */
[----:B------:R-:W-:Y:S01]  /*9780*/  LEA.HI.X.SX32 R33, R130, R6, 0x2, P5 ;  /* 0x0000000682217211 */ /* 0x000fe200028f16ff */
[----:B------:R-:W-:Y:S01]  /*9790*/  IMAD R130, R97, UR5, RZ ;  /* 0x0000000561827c24 */ /* 0x000fe2000f8e02ff */
[----:B------:R-:W-:-:S04]  /*97a0*/  LEA R36, P5, R127, R182, 0x2 ;  /* 0x000000b67f247211 */ /* 0x000fc800078a10ff */
[----:B------:R-:W-:Y:S02]  /*97b0*/  LEA.HI.X.SX32 R37, R127, R6, 0x2, P5 ;  /* 0x000000067f257211 */ /* 0x000fe400028f16ff */
[-C--:B------:R-:W-:Y:S01]  /*97c0*/  LEA R40, P5, R126, R182.reuse, 0x2 ;  /* 0x000000b67e287211 */ /* 0x080fe200078a10ff */
[----:B---3--:R-:W-:Y:S01]  /*97d0*/  IMAD R115, R22, UR5, RZ ;  /* 0x0000000516737c24 */ /* 0x008fe2000f8e02ff */
[----:B------:R-:W-:Y:S01]  /*97e0*/  LEA R22, P1, R136, R182, 0x2 ;  /* 0x000000b688167211 */ /* 0x000fe200078210ff */
[----:B------:R-:W-:-:S03]  /*97f0*/  IMAD R116, R23, UR5, RZ ;  /* 0x0000000517747c24 */ /* 0x000fc6000f8e02ff */
[----:B------:R-:W-:Y:S01]  /*9800*/  LEA.HI.X.SX32 R23, R136, R6, 0x2, P1 ;  /* 0x0000000688177211 */ /* 0x000fe200008f16ff */
[----:B------:R-:W-:Y:S01]  /*9810*/  IMAD R136, R109, UR5, RZ ;  /* 0x000000056d887c24 */ /* 0x000fe2000f8e02ff */
[C---:B------:R-:W-:Y:S01]  /*9820*/  LEA R26, P1, R134.reuse, R182, 0x2 ;  /* 0x000000b6861a7211 */ /* 0x040fe200078210ff */
[----:B------:R3:W-:Y:S03]  /*9830*/  STL [R1+0x2b8], R116 ;  /* 0x0002b87401007387 */ /* 0x0007e60000100800 */
[----:B------:R-:W-:Y:S01]  /*9840*/  LEA.HI.X.SX32 R27, R134, R6, 0x2, P1 ;  /* 0x00000006861b7211 */ /* 0x000fe200008f16ff */
[----:B------:R-:W-:Y:S01]  /*9850*/  STL.64 [R1+0x88], R196 ;  /* 0x000088c401007387 */ /* 0x000fe20000100a00 */
[----:B------:R-:W-:Y:S01]  /*9860*/  LEA R30, P1, R131, R182, 0x2 ;  /* 0x000000b6831e7211 */ /* 0x000fe200078210ff */
[----:B------:R-:W-:Y:S02]  /*9870*/  IMAD R134, R105, UR5, RZ ;  /* 0x0000000569867c24 */ /* 0x000fe4000f8e02ff */
[----:B------:R-:W-:Y:S01]  /*9880*/  STL.64 [R1+0x80], R238 ;  /* 0x000080ee01007387 */ /* 0x000fe20000100a00 */
[----:B------:R-:W-:-:S02]  /*9890*/  LEA.HI.X.SX32 R31, R131, R6, 0x2, P1 ;  /* 0x00000006831f7211 */ /* 0x000fc400008f16ff */
[C---:B------:R-:W-:Y:S01]  /*98a0*/  LEA R34, P1, R128.reuse, R182, 0x2 ;  /* 0x000000b680227211 */ /* 0x040fe200078210ff */
[----:B------:R-:W-:Y:S03]  /*98b0*/  STL [R1+0x2b4], R115 ;  /* 0x0002b47301007387 */ /* 0x000fe60000100800 */
[----:B------:R-:W-:Y:S01]  /*98c0*/  LEA.HI.X.SX32 R35, R128, R6, 0x2, P1 ;  /* 0x0000000680237211 */ /* 0x000fe200008f16ff */
[----:B------:R-:W-:Y:S01]  /*98d0*/  STL.64 [R1+0x78], R10 ;  /* 0x0000780a01007387 */ /* 0x000fe20000100a00 */
[C---:B------:R-:W-:Y:S01]  /*98e0*/  LEA R38, P1, R102.reuse, R182, 0x2 ;  /* 0x000000b666267211 */ /* 0x040fe200078210ff */
[----:B------:R-:W-:Y:S02]  /*98f0*/  IMAD R128, R93, UR5, RZ ;  /* 0x000000055d807c24 */ /* 0x000fe4000f8e02ff */
[----:B------:R-:W-:Y:S01]  /*9900*/  STL.64 [R1+0x70], R200 ;  /* 0x000070c801007387 */ /* 0x000fe20000100a00 */
[----:B------:R-:W-:Y:S01]  /*9910*/  LEA.HI.X.SX32 R39, R102, R6, 0x2, P1 ;  /* 0x0000000666277211 */ /* 0x000fe200008f16ff */
[----:B------:R-:W-:Y:S01]  /*9920*/  IMAD R102, R41, UR5, RZ ;  /* 0x0000000529667c24 */ /* 0x000fe2000f8e02ff */
[----:B------:R-:W-:Y:S01]  /*9930*/  LEA R42, P1, R104, R182, 0x2 ;  /* 0x000000b6682a7211 */ /* 0x000fe200078210ff */
[----:B------:R-:W-:Y:S01]  /*9940*/  STL [R1+0x2b0], R111 ;  /* 0x0002b06f01007387 */ /* 0x000fe20000100800 */
        /* <DEDUP_REMOVED lines=11> */
[----:B------:R-:W-:Y:S01]  /*9a00*/  STL [R1+0x2ac], R107 ;  /* 0x0002ac6b01007387 */ /* 0x000fe20000100800 */
[----:B------:R-:W-:Y:S01]  /*9a10*/  LEA.HI.X.SX32 R47, R106, R6, 0x2, P1 ;  /* 0x000000066a2f7211 */ /* 0x000fe200008f16ff */
[----:B----4-:R-:W-:Y:S01]  /*9a20*/  IMAD R106, R49, UR5, RZ ;  /* 0x00000005316a7c24 */ /* 0x010fe2000f8e02ff */
[----:B------:R-:W-:Y:S01]  /*9a30*/  LEA R50, P1, R108, R182, 0x2 ;  /* 0x000000b66c327211 */ /* 0x000fe200078210ff */
[----:B------:R-:W-:Y:S01]  /*9a40*/  STL.64 [R1+0x58], R224 ;  /* 0x000058e001007387 */ /* 0x000fe20000100a00 */
[----:B------:R-:W-:-:S02]  /*9a50*/  LEA.HI.X.SX32 R49, R123, R6, 0x2, P5 ;  /* 0x000000067b317211 */ /* 0x000fc400028f16ff */
[----:B------:R-:W-:Y:S01]  /*9a60*/  LEA R52, P5, R122, R182, 0x2 ;  /* 0x000000b67a347211 */ /* 0x000fe200078a10ff */
[----:B------:R-:W-:Y:S01]  /*9a70*/  STL.64 [R1+0x50], R192 ;  /* 0x000050c001007387 */ /* 0x000fe20000100a00 */
[----:B------:R-:W-:Y:S01]  /*9a80*/  LEA.HI.X.SX32 R51, R108, R6, 0x2, P1 ;  /* 0x000000066c337211 */ /* 0x000fe200008f16ff */
[----:B-1----:R-:W-:Y:S01]  /*9a90*/  IMAD R108, R53, UR5, RZ ;  /* 0x00000005356c7c24 */ /* 0x002fe2000f8e02ff */
[----:B------:R-:W-:Y:S01]  /*9aa0*/  LEA R54, P1, R110, R182, 0x2 ;  /* 0x000000b66e367211 */ /* 0x000fe200078210ff */
[----:B------:R-:W-:Y:S01]  /*9ab0*/  STL [R1+0x2a8], R103 ;  /* 0x0002a86701007387 */ /* 0x000fe20000100800 */
[----:B------:R-:W-:Y:S02]  /*9ac0*/  LEA.HI.X.SX32 R53, R122, R6, 0x2, P5 ;  /* 0x000000067a357211 */ /* 0x000fe400028f16ff */
[----:B------:R-:W-:Y:S01]  /*9ad0*/  LEA R56, P5, R120, R182, 0x2 ;  /* 0x000000b678387211 */ /* 0x000fe200078a10ff */
[----:B------:R-:W-:Y:S01]  /*9ae0*/  STL.64 [R1+0x48], R248 ;  /* 0x000048f801007387 */ /* 0x000fe20000100a00 */
[----:B------:R-:W-:Y:S01]  /*9af0*/  LEA.HI.X.SX32 R55, R110, R6, 0x2, P1 ;  /* 0x000000066e377211 */ /* 0x000fe200008f16ff */
[----:B--2---:R-:W-:Y:S01]  /*9b00*/  IMAD R110, R57, UR5, RZ ;  /* 0x00000005396e7c24 */ /* 0x004fe2000f8e02ff */
[----:B------:R-:W-:Y:S01]  /*9b10*/  LEA R58, P1, R112, R182, 0x2 ;  /* 0x000000b6703a7211 */ /* 0x000fe200078210ff */
        /* <DEDUP_REMOVED lines=9> */
[----:B------:R-:W-:-:S02]  /*9bb0*/  LEA.HI.X.SX32 R61, R119, R6, 0x2, P5 ;  /* 0x00000006773d7211 */ /* 0x000fc400028f16ff */
        /* <DEDUP_REMOVED lines=11> */
[----:B---3--:R-:W-:Y:S01]  /*9c70*/  IMAD R116, R69, UR5, RZ ;  /* 0x0000000545747c24 */ /* 0x008fe2000f8e02ff */
        /* <DEDUP_REMOVED lines=8> */
[----:B------:R-:W-:Y:S01]  /*9d00*/  STL [R1+0x298], R91 ;  /* 0x0002985b01007387 */ /* 0x000fe20000100800 */
[----:B------:R-:W-:Y:S02]  /*9d10*/  LEA.HI.X.SX32 R73, R107, R6, 0x2, P5 ;  /* 0x000000066b497211 */ /* 0x000fe400028f16ff */
[----:B------:R-:W-:Y:S01]  /*9d20*/  LEA R76, P5, R99, R182, 0x2 ;  /* 0x000000b6634c7211 */ /* 0x000fe200078a10ff */
[----:B------:R-:W-:Y:S01]  /*9d30*/  STL.64 [R1+0x8], R206 ;  /* 0x000008ce01007387 */ /* 0x000fe20000100a00 */
[----:B------:R-:W-:Y:S02]  /*9d40*/  LEA.HI.X.SX32 R75, R103, R6, 0x2, P1 ;  /* 0x00000006674b7211 */ /* 0x000fe400008f16ff */
[----:B------:R-:W-:Y:S01]  /*9d50*/  LEA R78, P1, R0, R182, 0x2 ;  /* 0x000000b6004e7211 */ /* 0x000fe200078210ff */
[----:B------:R-:W-:Y:S01]  /*9d60*/  STL.64 [R1], R188 ;  /* 0x000000bc01007387 */ /* 0x000fe20000100a00 */
[----:B------:R-:W-:-:S02]  /*9d70*/  LEA.HI.X.SX32 R77, R99, R6, 0x2, P5 ;  /* 0x00000006634d7211 */ /* 0x000fc400028f16ff */
[----:B------:R-:W-:Y:S01]  /*9d80*/  LEA R80, P5, R95, R182, 0x2 ;  /* 0x000000b65f507211 */ /* 0x000fe200078a10ff */
[----:B------:R2:W-:Y:S01]  /*9d90*/  STL [R1+0x294], R88 ;  /* 0x0002945801007387 */ /* 0x0005e20000100800 */
[----:B------:R-:W-:Y:S01]  /*9da0*/  LEA.HI.X.SX32 R79, R0, R6, 0x2, P1 ;  /* 0x00000006004f7211 */ /* 0x000fe200008f16ff */
[----:B-1----:R-:W-:Y:S01]  /*9db0*/  IMAD R0, R81, UR5, RZ ;  /* 0x0000000551007c24 */ /* 0x002fe2000f8e02ff */
[----:B------:R-:W-:Y:S01]  /*9dc0*/  LEA R82, P1, R91, R182, 0x2 ;  /* 0x000000b65b527211 */ /* 0x000fe200078210ff */
[----:B------:R1:W-:Y:S01]  /*9dd0*/  STL [R1+0x290], R90 ;  /* 0x0002905a01007387 */ /* 0x0003e20000100800 */
[----:B------:R-:W-:Y:S02]  /*9de0*/  LEA.HI.X.SX32 R81, R95, R6, 0x2, P5 ;  /* 0x000000065f517211 */ /* 0x000fe400028f16ff */
[----:B------:R-:W-:Y:S01]  /*9df0*/  LEA R84, P5, R88, R182, 0x2 ;  /* 0x000000b658547211 */ /* 0x000fe200078a10ff */
[----:B------:R3:W-:Y:S01]  /*9e00*/  STL [R1+0x28c], R92 ;  /* 0x00028c5c01007387 */ /* 0x0007e20000100800 */
[----:B------:R-:W-:-:S02]  /*9e10*/  LEA.HI.X.SX32 R83, R91, R6, 0x2, P1 ;  /* 0x000000065b537211 */ /* 0x000fc400008f16ff */
[----:B------:R-:W-:Y:S01]  /*9e20*/  LEA R86, P1, R90, R182, 0x2 ;  /* 0x000000b65a567211 */ /* 0x000fe200078210ff */
[----:B------:R4:W-:Y:S01]  /*9e30*/  STL [R1+0x288], R94 ;  /* 0x0002885e01007387 */ /* 0x0009e20000100800 */
[----:B------:R-:W-:Y:S02]  /*9e40*/  LEA.HI.X.SX32 R85, R88, R6, 0x2, P5 ;  /* 0x0000000658557211 */ /* 0x000fe400028f16ff */
[----:B--2---:R-:W-:Y:S01]  /*9e50*/  LEA R88, P5, R92, R182, 0x2 ;  /* 0x000000b65c587211 */ /* 0x004fe200078a10ff */
[----:B------:R2:W-:Y:S01]  /*9e60*/  STL [R1+0x284], R96 ;  /* 0x0002846001007387 */ /* 0x0005e20000100800 */
[----:B------:R-:W-:Y:S02]  /*9e70*/  LEA.HI.X.SX32 R87, R90, R6, 0x2, P1 ;  /* 0x000000065a577211 */ /* 0x000fe400008f16ff */
[----:B-1----:R-:W-:Y:S01]  /*9e80*/  LEA R90, P1, R94, R182, 0x2 ;  /* 0x000000b65e5a7211 */ /* 0x002fe200078210ff */
[----:B------:R1:W-:Y:S01]  /*9e90*/  STL [R1+0x280], R98 ;  /* 0x0002806201007387 */ /* 0x0003e20000100800 */
[----:B------:R-:W-:-:S02]  /*9ea0*/  LEA.HI.X.SX32 R89, R92, R6, 0x2, P5 ;  /* 0x000000065c597211 */ /* 0x000fc400028f16ff */
[----:B---3--:R-:W-:Y:S01]  /*9eb0*/  LEA R92, P5, R96, R182, 0x2 ;  /* 0x000000b6605c7211 */ /* 0x008fe200078a10ff */
[----:B------:R3:W-:Y:S01]  /*9ec0*/  STL [R1+0x27c], R100 ;  /* 0x00027c6401007387 */ /* 0x0007e20000100800 */
[----:B------:R-:W-:Y:S02]  /*9ed0*/  LEA.HI.X.SX32 R91, R94, R6, 0x2, P1 ;  /* 0x000000065e5b7211 */ /* 0x000fe400008f16ff */
[----:B----4-:R-:W-:Y:S01]  /*9ee0*/  LEA R94, P1, R98, R182, 0x2 ;  /* 0x000000b6625e7211 */ /* 0x010fe200078210ff */
[----:B------:R4:W-:Y:S01]  /*9ef0*/  STL [R1+0x278], R102 ;  /* 0x0002786601007387 */ /* 0x0009e20000100800 */
[----:B------:R-:W-:Y:S02]  /*9f00*/  LEA.HI.X.SX32 R93, R96, R6, 0x2, P5 ;  /* 0x00000006605d7211 */ /* 0x000fe400028f16ff */
[----:B--2---:R-:W-:Y:S01]  /*9f10*/  LEA R96, P5, R100, R182, 0x2 ;  /* 0x000000b664607211 */ /* 0x004fe200078a10ff */
[----:B------:R2:W-:Y:S01]  /*9f20*/  STL [R1+0x274], R104 ;  /* 0x0002746801007387 */ /* 0x0005e20000100800 */
[----:B------:R-:W-:-:S02]  /*9f30*/  LEA.HI.X.SX32 R95, R98, R6, 0x2, P1 ;  /* 0x00000006625f7211 */ /* 0x000fc400008f16ff */
[----:B-1----:R-:W-:Y:S01]  /*9f40*/  LEA R98, P1, R102, R182, 0x2 ;  /* 0x000000b666627211 */ /* 0x002fe200078210ff */
[----:B------:R1:W-:Y:S01]  /*9f50*/  STL [R1+0x270], R106 ;  /* 0x0002706a01007387 */ /* 0x0003e20000100800 */
[----:B------:R-:W-:Y:S02]  /*9f60*/  LEA.HI.X.SX32 R97, R100, R6, 0x2, P5 ;  /* 0x0000000664617211 */ /* 0x000fe400028f16ff */
[----:B---3--:R-:W-:Y:S01]  /*9f70*/  LEA R100, P5, R104, R182, 0x2 ;  /* 0x000000b668647211 */ /* 0x008fe200078a10ff */
[----:B------:R3:W-:Y:S01]  /*9f80*/  STL [R1+0x26c], R108 ;  /* 0x00026c6c01007387 */ /* 0x0007e20000100800 */
[----:B------:R-:W-:Y:S02]  /*9f90*/  LEA.HI.X.SX32 R99, R102, R6, 0x2, P1 ;  /* 0x0000000666637211 */ /* 0x000fe400008f16ff */
[----:B----4-:R-:W-:Y:S01]  /*9fa0*/  LEA R102, P1, R106, R182, 0x2 ;  /* 0x000000b66a667211 */ /* 0x010fe200078210ff */
[----:B------:R4:W-:Y:S01]  /*9fb0*/  STL [R1+0x268], R110 ;  /* 0x0002686e01007387 */ /* 0x0009e20000100800 */
[----:B------:R-:W-:-:S02]  /*9fc0*/  LEA.HI.X.SX32 R101, R104, R6, 0x2, P5 ;  /* 0x0000000668657211 */ /* 0x000fc400028f16ff */
[----:B--2---:R-:W-:Y:S01]  /*9fd0*/  LEA R104, P5, R108, R182, 0x2 ;  /* 0x000000b66c687211 */ /* 0x004fe200078a10ff */
[----:B------:R2:W-:Y:S01]  /*9fe0*/  STL [R1+0x264], R112 ;  /* 0x0002647001007387 */ /* 0x0005e20000100800 */
[----:B------:R-:W-:Y:S02]  /*9ff0*/  LEA.HI.X.SX32 R103, R106, R6, 0x2, P1 ;  /* 0x000000066a677211 */ /* 0x000fe400008f16ff */
[----:B-1----:R-:W-:Y:S01]  /*a000*/  LEA R106, P1, R110, R182, 0x2 ;  /* 0x000000b66e6a7211 */ /* 0x002fe200078210ff */
[----:B------:R1:W-:Y:S01]  /*a010*/  STL [R1+0x260], R114 ;  /* 0x0002607201007387 */ /* 0x0003e20000100800 */
[----:B------:R-:W-:Y:S02]  /*a020*/  LEA.HI.X.SX32 R105, R108, R6, 0x2, P5 ;  /* 0x000000066c697211 */ /* 0x000fe400028f16ff */
[----:B---3--:R-:W-:Y:S01]  /*a030*/  LEA R108, P5, R112, R182, 0x2 ;  /* 0x000000b6706c7211 */ /* 0x008fe200078a10ff */
[----:B------:R3:W-:Y:S01]  /*a040*/  STL [R1+0x25c], R116 ;  /* 0x00025c7401007387 */ /* 0x0007e20000100800 */
[----:B------:R-:W-:-:S02]  /*a050*/  LEA.HI.X.SX32 R107, R110, R6, 0x2, P1 ;  /* 0x000000066e6b7211 */ /* 0x000fc400008f16ff */
[----:B----4-:R-:W-:Y:S01]  /*a060*/  LEA R110, P1, R114, R182, 0x2 ;  /* 0x000000b6726e7211 */ /* 0x010fe200078210ff */
        /* <DEDUP_REMOVED lines=16> */
[----:B------:R-:W-:Y:S01]  /*a170*/  LEA.HI.X.SX32 R119, R0, R6, 0x2, P1 ;  /* 0x0000000600777211 */ /* 0x000fe200008f16ff */
[----:B-1----:R-:W-:Y:S01]  /*a180*/  IMAD R0, R121, UR5, RZ ;  /* 0x0000000579007c24 */ /* 0x002fe2000f8e02ff */
[----:B------:R-:W-:Y:S01]  /*a190*/  LEA R122, P1, R126, R182, 0x2 ;  /* 0x000000b67e7a7211 */ /* 0x000fe200078210ff */
        /* <DEDUP_REMOVED lines=22> */
[----:B------:R-:W-:Y:S01]  /*a300*/  LEA.HI.X.SX32 R135, R7, R6, 0x2, P1 ;  /* 0x0000000607877211 */ /* 0x000fe200008f16ff */
[----:B-1----:R-:W-:Y:S01]  /*a310*/  IMAD R7, R137, UR5, RZ ;  /* 0x0000000589077c24 */ /* 0x002fe2000f8e02ff */
[----:B------:R-:W-:Y:S01]  /*a320*/  LEA R138, P1, R0, R182, 0x2 ;  /* 0x000000b6008a7211 */ /* 0x000fe200078210ff */
[----:B------:R1:W-:Y:S01]  /*a330*/  STL [R1+0x220], R146 ;  /* 0x0002209201007387 */ /* 0x0003e20000100800 */
[----:B------:R-:W-:Y:S02]  /*a340*/  LEA.HI.X.SX32 R137, R140, R6, 0x2, P5 ;  /* 0x000000068c897211 */ /* 0x000fe400028f16ff */
[----:B---3--:R-:W-:Y:S01]  /*a350*/  LEA R140, P5, R144, R182, 0x2 ;  /* 0x000000b6908c7211 */ /* 0x008fe200078a10ff */
[----:B------:R3:W-:Y:S01]  /*a360*/  STL [R1+0x21c], R148 ;  /* 0x00021c9401007387 */ /* 0x0007e20000100800 */
[----:B------:R-:W-:Y:S01]  /*a370*/  LEA.HI.X.SX32 R139, R0, R6, 0x2, P1 ;  /* 0x00000006008b7211 */ /* 0x000fe200008f16ff */
[----:B----4-:R-:W-:Y:S01]  /*a380*/  IMAD R0, R141, UR5, RZ ;  /* 0x000000058d007c24 */ /* 0x010fe2000f8e02ff */
[----:B------:R-:W-:Y:S01]  /*a390*/  LEA R142, P1, R146, R182, 0x2 ;  /* 0x000000b6928e7211 */ /* 0x000fe200078210ff */
[----:B------:R4:W-:Y:S01]  /*a3a0*/  STL [R1+0x218], R7 ;  /* 0x0002180701007387 */ /* 0x0009e20000100800 */
[----:B------:R-:W-:-:S02]  /*a3b0*/  LEA.HI.X.SX32 R141, R144, R6, 0x2, P5 ;  /* 0x00000006908d7211 */ /* 0x000fc400028f16ff */
[----:B--2---:R-:W-:Y:S01]  /*a3c0*/  LEA R144, P5, R148, R182, 0x2 ;  /* 0x000000b694907211 */ /* 0x004fe200078a10ff */
[----:B------:R2:W-:Y:S01]  /*a3d0*/  STL [R1+0x210], R0 ;  /* 0x0002100001007387 */ /* 0x0005e20000100800 */
[----:B------:R-:W-:Y:S02]  /*a3e0*/  LEA.HI.X.SX32 R143, R146, R6, 0x2, P1 ;  /* 0x00000006928f7211 */ /* 0x000fe400008f16ff */
[C---:B-1----:R-:W-:Y:S01]  /*a3f0*/  LEA R146, P1, R7.reuse, R182, 0x2 ;  /* 0x000000b607927211 */ /* 0x042fe200078210ff */
[----:B------:R1:W-:Y:S01]  /*a400*/  STL [R1+0x208], R152 ;  /* 0x0002089801007387 */ /* 0x0003e20000100800 */
[----:B------:R-:W-:Y:S02]  /*a410*/  LEA.HI.X.SX32 R145, R148, R6, 0x2, P5 ;  /* 0x0000000694917211 */ /* 0x000fe400028f16ff */
[----:B---3--:R-:W-:Y:S02]  /*a420*/  LEA R148, P5, R0, R182, 0x2 ;  /* 0x000000b600947211 */ /* 0x008fe400078a10ff */
[----:B------:R-:W-:Y:S01]  /*a430*/  LEA.HI.X.SX32 R147, R7, R6, 0x2, P1 ;  /* 0x0000000607937211 */ /* 0x000fe200008f16ff */
[----:B----4-:R-:W-:Y:S01]  /*a440*/  IMAD R7, R149, UR5, RZ ;  /* 0x0000000595077c24 */ /* 0x010fe2000f8e02ff */
[----:B------:R-:W-:-:S02]  /*a450*/  ISETP.NE.U32.AND P1, PT, R150, RZ, PT ;  /* 0x000000ff9600720c */ /* 0x000fc40003f25070 */
[----:B------:R-:W-:Y:S01]  /*a460*/  LEA.HI.X.SX32 R149, R0, R6, 0x2, P5 ;  /* 0x0000000600957211 */ /* 0x000fe200028f16ff */
[----:B--2---:R-:W-:Y:S01]  /*a470*/  IMAD R0, R151, UR5, RZ ;  /* 0x0000000597007c24 */ /* 0x004fe2000f8e02ff */
[C---:B------:R-:W-:Y:S01]  /*a480*/  LEA R150, P5, R152.reuse, R182, 0x2 ;  /* 0x000000b698967211 */ /* 0x040fe200078a10ff */
[----:B------:R2:W-:Y:S03]  /*a490*/  STL [R1+0x204], R7 ;  /* 0x0002040701007387 */ /* 0x0005e60000100800 */
[----:B------:R-:W-:Y:S01]  /*a4a0*/  LEA.HI.X.SX32 R151, R152, R6, 0x2, P5 ;  /* 0x0000000698977211 */ /* 0x000fe200028f16ff */
[----:B------:R3:W-:Y:S01]  /*a4b0*/  STL [R1+0x200], R0 ;  /* 0x0002000001007387 */ /* 0x0007e20000100800 */
[----:B-1----:R-:W-:-:S03]  /*a4c0*/  LEA R152, P5, R7, R182, 0x2 ;  /* 0x000000b607987211 */ /* 0x002fc600078a10ff */
[----:B------:R1:W-:Y:S01]  /*a4d0*/  STL [R1+0x1fc], R162 ;  /* 0x0001fca201007387 */ /* 0x0003e20000100800 */
[----:B------:R-:W-:Y:S01]  /*a4e0*/  LEA.HI.X.SX32 R153, R7, R6, 0x2, P5 ;  /* 0x0000000607997211 */ /* 0x000fe200028f16ff */
[----:B--2---:R-:W-:Y:S01]  /*a4f0*/  IMAD R7, R159, UR5, RZ ;  /* 0x000000059f077c24 */ /* 0x004fe2000f8e02ff */
[----:B------:R-:W-:-:S04]  /*a500*/  LEA R158, P5, R0, R182, 0x2 ;  /* 0x000000b6009e7211 */ /* 0x000fc800078a10ff */
[----:B------:R-:W-:Y:S01]  /*a510*/  LEA.HI.X.SX32 R159, R0, R6, 0x2, P5 ;  /* 0x00000006009f7211 */ /* 0x000fe200028f16ff */
[----:B---3--:R-:W-:Y:S01]  /*a520*/  IMAD R0, R161, UR5, RZ ;  /* 0x00000005a1007c24 */ /* 0x008fe2000f8e02ff */
[----:B------:R2:W-:Y:S01]  /*a530*/  STL [R1+0x1f8], R7 ;  /* 0x0001f80701007387 */ /* 0x0005e20000100800 */
[----:B------:R-:W-:-:S03]  /*a540*/  LEA R160, P5, R162, R182, 0x2 ;  /* 0x000000b6a2a07211 */ /* 0x000fc600078a10ff */
[----:B------:R3:W-:Y:S01]  /*a550*/  STL [R1+0x1f4], R0 ;  /* 0x0001f40001007387 */ /* 0x0007e20000100800 */
[----:B------:R-:W-:Y:S02]  /*a560*/  LEA.HI.X.SX32 R161, R162, R6, 0x2, P5 ;  /* 0x00000006a2a17211 */ /* 0x000fe400028f16ff */
[C---:B-1----:R-:W-:Y:S01]  /*a570*/  LEA R162, P5, R7.reuse, R182, 0x2 ;  /* 0x000000b607a27211 */ /* 0x042fe200078a10ff */
[----:B------:R1:W-:Y:S03]  /*a580*/  STL [R1+0x1f0], R168 ;  /* 0x0001f0a801007387 */ /* 0x0003e60000100800 */
[----:B------:R-:W-:Y:S01]  /*a590*/  LEA.HI.X.SX32 R163, R7, R6, 0x2, P5 ;  /* 0x0000000607a37211 */ /* 0x000fe200028f16ff */
[----:B------:R-:W4:Y:S01]  /*a5a0*/  LDL.64 R212, [R1+0x150] ;  /* 0x0001500001d47983 */ /* 0x000f220000100a00 */
[----:B------:R-:W-:Y:S01]  /*a5b0*/  LEA R164, P5, R0, R182, 0x2 ;  /* 0x000000b600a47211 */ /* 0x000fe200078a10ff */
[----:B--2---:R-:W-:-:S02]  /*a5c0*/  IMAD R7, R165, UR5, RZ ;  /* 0x00000005a5077c24 */ /* 0x004fc4000f8e02ff */
[----:B------:R-:W2:Y:S01]  /*a5d0*/  LDL.64 R246, [R1+0x130] ;  /* 0x0001300001f67983 */ /* 0x000ea20000100a00 */
[----:B------:R-:W-:Y:S02]  /*a5e0*/  LEA.HI.X.SX32 R165, R0, R6, 0x2, P5 ;  /* 0x0000000600a57211 */ /* 0x000fe400028f16ff */
[----:B------:R-:W-:Y:S01]  /*a5f0*/  LEA R166, P5, R168, R182, 0x2 ;  /* 0x000000b6a8a67211 */ /* 0x000fe200078a10ff */
[----:B---3--:R-:W-:-:S03]  /*a600*/  IMAD R0, R167, UR5, RZ ;  /* 0x00000005a7007c24 */ /* 0x008fc6000f8e02ff */
[----:B------:R-:W-:Y:S02]  /*a610*/  LEA.HI.X.SX32 R167, R168, R6, 0x2, P5 ;  /* 0x00000006a8a77211 */ /* 0x000fe400028f16ff */
[----:B-1----:R-:W-:Y:S01]  /*a620*/  LEA R168, P5, R7, R182, 0x2 ;  /* 0x000000b607a87211 */ /* 0x002fe200078a10ff */
[----:B------:R-:W-:-:S03]  /*a630*/  IMAD R174, R169, UR5, RZ ;  /* 0x00000005a9ae7c24 */ /* 0x000fc6000f8e02ff */
[----:B------:R-:W-:Y:S02]  /*a640*/  LEA.HI.X.SX32 R169, R7, R6, 0x2, P5 ;  /* 0x0000000607a97211 */ /* 0x000fe400028f16ff */
[C---:B------:R-:W-:Y:S01]  /*a650*/  LEA R170, P5, R0.reuse, R182, 0x2 ;  /* 0x000000b600aa7211 */ /* 0x040fe200078a10ff */
[----:B------:R1:W-:Y:S04]  /*a660*/  STL [R1+0x1ec], R7 ;  /* 0x0001ec0701007387 */ /* 0x0003e80000100800 */
[----:B------:R3:W-:Y:S01]  /*a670*/  STL [R1+0x1e8], R0 ;  /* 0x0001e80001007387 */ /* 0x0007e20000100800 */
[----:B-1----:R-:W-:Y:S01]  /*a680*/  IMAD R7, R171, UR5, RZ ;  /* 0x00000005ab077c24 */ /* 0x002fe2000f8e02ff */
[----:B------:R-:W-:Y:S02]  /*a690*/  LEA.HI.X.SX32 R171, R0, R6, 0x2, P5 ;  /* 0x0000000600ab7211 */ /* 0x000fe400028f16ff */
[C---:B------:R-:W-:Y:S01]  /*a6a0*/  LEA R172, P5, R174.reuse, R182, 0x2 ;  /* 0x000000b6aeac7211 */ /* 0x040fe200078a10ff */
[----:B---3--:R-:W-:Y:S01]  /*a6b0*/  IMAD R0, R173, UR5, RZ ;  /* 0x00000005ad007c24 */ /* 0x008fe2000f8e02ff */
[----:B------:R1:W-:Y:S02]  /*a6c0*/  STL [R1+0x1e4], R174 ;  /* 0x0001e4ae01007387 */ /* 0x0003e40000100800 */
[----:B------:R-:W-:Y:S01]  /*a6d0*/  LEA.HI.X.SX32 R173, R174, R6, 0x2, P5 ;  /* 0x00000006aead7211 */ /* 0x000fe200028f16ff */
[----:B------:R-:W-:Y:S01]  /*a6e0*/  IMAD R180, R175, UR5, RZ ;  /* 0x00000005afb47c24 */ /* 0x000fe2000f8e02ff */
[C---:B-1----:R-:W-:Y:S01]  /*a6f0*/  LEA R174, P5, R7.reuse, R182, 0x2 ;  /* 0x000000b607ae7211 */ /* 0x042fe200078a10ff */
[----:B------:R1:W-:Y:S03]  /*a700*/  STL [R1+0x1e0], R7 ;  /* 0x0001e00701007387 */ /* 0x0003e60000100800 */
[----:B------:R-:W-:-:S02]  /*a710*/  LEA.HI.X.SX32 R175, R7, R6, 0x2, P5 ;  /* 0x0000000607af7211 */ /* 0x000fc400028f16ff */
[C---:B------:R-:W-:Y:S01]  /*a720*/  LEA R176, P5, R0.reuse, R182, 0x2 ;  /* 0x000000b600b07211 */ /* 0x040fe200078a10ff */
[----:B------:R3:W-:Y:S01]  /*a730*/  STL [R1+0x1dc], R0 ;  /* 0x0001dc0001007387 */ /* 0x0007e20000100800 */
[----:B-1----:R-:W-:Y:S02]  /*a740*/  IMAD R7, R177, UR5, RZ ;  /* 0x00000005b1077c24 */ /* 0x002fe4000f8e02ff */
[----:B------:R-:W-:Y:S02]  /*a750*/  LEA.HI.X.SX32 R177, R0, R6, 0x2, P5 ;  /* 0x0000000600b17211 */ /* 0x000fe400028f16ff */
[C---:B------:R-:W-:Y:S01]  /*a760*/  LEA R178, P5, R180.reuse, R182, 0x2 ;  /* 0x000000b6b4b27211 */ /* 0x040fe200078a10ff */
[----:B------:R1:W-:Y:S01]  /*a770*/  STL [R1+0x1d8], R180 ;  /* 0x0001d8b401007387 */ /* 0x0003e20000100800 */
[----:B---3--:R-:W-:Y:S02]  /*a780*/  IMAD R0, R179, UR5, RZ ;  /* 0x00000005b3007c24 */ /* 0x008fe4000f8e02ff */
[----:B------:R-:W-:-:S02]  /*a790*/  LEA.HI.X.SX32 R179, R180, R6, 0x2, P5 ;  /* 0x00000006b4b37211 */ /* 0x000fc400028f16ff */
[C---:B-1----:R-:W-:Y:S01]  /*a7a0*/  LEA R180, P5, R7.reuse, R182, 0x2 ;  /* 0x000000b607b47211 */ /* 0x042fe200078a10ff */
[----:B------:R1:W-:Y:S03]  /*a7b0*/  STL [R1+0x1d4], R7 ;  /* 0x0001d40701007387 */ /* 0x0003e60000100800 */
[----:B------:R-:W-:Y:S02]  /*a7c0*/  LEA.HI.X.SX32 R181, R7, R6, 0x2, P5 ;  /* 0x0000000607b57211 */ /* 0x000fe400028f16ff */
[C---:B------:R-:W-:Y:S02]  /*a7d0*/  LEA R182, P5, R0.reuse, R182, 0x2 ;  /* 0x000000b600b67211 */ /* 0x040fe400078a10ff */
[----:B-1----:R-:W-:Y:S02]  /*a7e0*/  SEL R7, R183, RZ, P0 ;  /* 0x000000ffb7077207 */ /* 0x002fe40000000000 */
[----:B------:R-:W-:-:S02]  /*a7f0*/  LEA.HI.X.SX32 R183, R0, R6, 0x2, P5 ;  /* 0x0000000600b77211 */ /* 0x000fc400028f16ff */
[----:B------:R-:W-:Y:S01]  /*a800*/  SEL R6, R244, RZ, P0 ;  /* 0x000000fff4067207 */ /* 0x000fe20000000000 */
[C---:B------:R-:W-:Y:S01]  /*a810*/  VIADD R244, R3.reuse, UR7 ;  /* 0x0000000703f47c36 */ /* 0x040fe20008000000 */
[----:B------:R1:W-:Y:S04]  /*a820*/  STL [R1+0x1d0], R0 ;  /* 0x0001d00001007387 */ /* 0x0003e80000100800 */
[----:B----4-:R-:W-:Y:S04]  /*a830*/  LDGSTS.E [R244], desc[UR16][R212.64], P4 ;  /* 0x00000000d4f47fae */ /* 0x010fe8000a121850 */
[----:B--2---:R-:W-:Y:S04]  /*a840*/  LDGSTS.E [R244+0x400], desc[UR16][R246.64], P4 ;  /* 0x00400000f6f47fae */ /* 0x004fe8000a121850 */
[----:B------:R-:W-:Y:S04]  /*a850*/  LDGSTS.E [R244+0x800], desc[UR16][R204.64], P4 ;  /* 0x00800000ccf47fae */ /* 0x000fe8000a121850 */
[----:B------:R-:W2:Y:S04]  /*a860*/  LDL.LU.64 R212, [R1+0x5c0] ;  /* 0x0005c00001d47983 */ /* 0x000ea80000300a00 */
[----:B------:R-:W3:Y:S04]  /*a870*/  LDL.LU.64 R246, [R1+0x5b8] ;  /* 0x0005b80001f67983 */ /* 0x000ee80000300a00 */
[----:B------:R-:W4:Y:S04]  /*a880*/  LDL.LU.64 R204, [R1+0x5b0] ;  /* 0x0005b00001cc7983 */ /* 0x000f280000300a00 */
[----:B------:R-:W-:Y:S04]  /*a890*/  LDGSTS.E [R244+0xc00], desc[UR16][R208.64], P4 ;  /* 0x00c00000d0f47fae */ /* 0x000fe8000a121850 */
[----:B------:R-:W-:Y:S04]  /*a8a0*/  LDGSTS.E [R244+0x1000], desc[UR16][R236.64], P4 ;  /* 0x01000000ecf47fae */ /* 0x000fe8000a121850 */
[----:B------:R-:W-:Y:S04]  /*a8b0*/  LDGSTS.E [R244+0x1400], desc[UR16][R8.64], P4 ;  /* 0x0140000008f47fae */ /* 0x000fe8000a121850 */
[----:B------:R-:W2:Y:S04]  /*a8c0*/  LDL.LU.64 R208, [R1+0x5a8] ;  /* 0x0005a80001d07983 */ /* 0x000ea80000300a00 */
[----:B------:R-:W3:Y:S04]  /*a8d0*/  LDL.LU.64 R236, [R1+0x5a0] ;  /* 0x0005a00001ec7983 */ /* 0x000ee80000300a00 */
[----:B------:R-:W-:Y:S04]  /*a8e0*/  LDGSTS.E [R244+0x1800], desc[UR16][R190.64], P4 ;  /* 0x01800000bef47fae */ /* 0x000fe8000a121850 */
        /* <DEDUP_REMOVED lines=11> */
[----:B------:R-:W-:Y:S01]  /*a9a0*/  LDGSTS.E [R244+0x4800], desc[UR16][R70.64], P4 ;  /* 0x0480000046f47fae */ /* 0x000fe2000a121850 */
[----:B-1----:R-:W-:-:S03]  /*a9b0*/  LOP3.LUT R0, R3, 0x20, RZ, 0x3c, !PT ;  /* 0x0000002003007812 */ /* 0x002fc600078e3cff */
[----:B------:R-:W-:Y:S04]  /*a9c0*/  LDGSTS.E [R244+0x4c00], desc[UR16][R78.64], P4 ;  /* 0x04c000004ef47fae */ /* 0x000fe8000a121850 */
[----:B------:R-:W-:Y:S04]  /*a9d0*/  LDGSTS.E [R244+0x5000], desc[UR16][R86.64], P4 ;  /* 0x0500000056f47fae */ /* 0x000fe8000a121850 */
[----:B------:R-:W-:Y:S04]  /*a9e0*/  LDGSTS.E [R244+0x5400], desc[UR16][R94.64], P4 ;  /* 0x054000005ef47fae */ /* 0x000fe8000a121850 */
[----:B------:R-:W-:Y:S04]  /*a9f0*/  LDGSTS.E [R244+0x5800], desc[UR16][R102.64], P4 ;  /* 0x0580000066f47fae */ /* 0x000fe8000a121850 */
[----:B------:R-:W-:Y:S01]  /*aa00*/  LDGSTS.E [R244+0x5c00], desc[UR16][R110.64], P4 ;  /* 0x05c000006ef47fae */ /* 0x000fe2000a121850 */
[----:B------:R-:W-:-:S03]  /*aa10*/  VIADD R245, R0, UR7 ;  /* 0x0000000700f57c36 */ /* 0x000fc60008000000 */
        /* <DEDUP_REMOVED lines=8> */
[----:B------:R-:W4:Y:S04]  /*aaa0*/  LDL.LU.64 R8, [R1+0x598] ;  /* 0x0005980001087983 */ /* 0x000f280000300a00 */
[----:B------:R-:W4:Y:S04]  /*aab0*/  LDL.LU.64 R190, [R1+0x590] ;  /* 0x0005900001be7983 */ /* 0x000f280000300a00 */
[----:B------:R-:W4:Y:S04]  /*aac0*/  LDL.LU.64 R200, [R1+0x588] ;  /* 0x0005880001c87983 */ /* 0x000f280000300a00 */
[----:B------:R-:W4:Y:S04]  /*aad0*/  LDL.LU.64 R192, [R1+0x580] ;  /* 0x0005800001c07983 */ /* 0x000f280000300a00 */
[----:B------:R-:W4:Y:S04]  /*aae0*/  LDL.LU.64 R240, [R1+0x578] ;  /* 0x0005780001f07983 */ /* 0x000f280000300a00 */
[----:B------:R-:W4:Y:S04]  /*aaf0*/  LDL.LU.64 R154, [R1+0x570] ;  /* 0x00057000019a7983 */ /* 0x000f280000300a00 */
[----:B------:R1:W-:Y:S02]  /*ab00*/  STL [R1+0x420], R0 ;  /* 0x0004200001007387 */ /* 0x0003e40000100800 */
[----:B-1----:R-:W-:-:S02]  /*ab10*/  LOP3.LUT R0, R3, 0x40, RZ, 0x3c, !PT ;  /* 0x0000004003007812 */ /* 0x002fc400078e3cff */
[----:B------:R-:W-:Y:S01]  /*ab20*/  ISETP.NE.U32.AND P5, PT, R7, RZ, PT ;  /* 0x000000ff0700720c */ /* 0x000fe20003fa5070 */
[----:B---3--:R-:W-:Y:S04]  /*ab30*/  LDGSTS.E [R245+0x100], desc[UR16][R236.64], P4 ;  /* 0x00100000ecf57fae */ /* 0x008fe8000a121850 */
[----:B------:R1:W-:Y:S04]  /*ab40*/  LDGSTS.E [R245+0x500], desc[UR16][R246.64], P4 ;  /* 0x00500000f6f57fae */ /* 0x0003e8000a121850 */
        /* <DEDUP_REMOVED lines=22> */
[----:B-1----:R-:W-:-:S03]  /*acb0*/  VIADD R246, R0, UR7 ;  /* 0x0000000700f67c36 */ /* 0x002fc60008000000 */
        /* <DEDUP_REMOVED lines=8> */
[----:B--2---:R-:W-:Y:S04]  /*ad40*/  LDGSTS.E [R246+0x200], desc[UR16][R208.64], P4 ;  /* 0x00200000d0f67fae */ /* 0x004fe8000a121850 */
        /* <DEDUP_REMOVED lines=8> */
[----:B------:R-:W2:Y:S04]  /*add0*/  LDL.LU.64 R236, [R1+0x568] ;  /* 0x0005680001ec7983 */ /* 0x000ea80000300a00 */
[----:B------:R-:W-:Y:S04]  /*ade0*/  LDGSTS.E [R246+0x2600], desc[UR16][R218.64], P4 ;  /* 0x02600000daf67fae */ /* 0x000fe8000a121850 */
[----:B------:R-:W3:Y:S04]  /*adf0*/  LDL.LU R247, [R1+0x560] ;  /* 0x0005600001f77983 */ /* 0x000ee80000300800 */
[----:B------:R-:W-:Y:S04]  /*ae00*/  LDGSTS.E [R246+0x2a00], desc[UR16][R188.64], P4 ;  /* 0x02a00000bcf67fae */ /* 0x000fe8000a121850 */
[----:B------:R-:W2:Y:S04]  /*ae10*/  LDL.LU.64 R226, [R1+0x558] ;  /* 0x0005580001e27983 */ /* 0x000ea80000300a00 */
[----:B------:R-:W-:Y:S04]  /*ae20*/  LDGSTS.E [R246+0x2e00], desc[UR16][R18.64], P4 ;  /* 0x02e0000012f67fae */ /* 0x000fe8000a121850 */
[----:B------:R-:W2:Y:S04]  /*ae30*/  LDL.LU.64 R228, [R1+0x550] ;  /* 0x0005500001e47983 */ /* 0x000ea80000300a00 */
[----:B------:R-:W-:Y:S04]  /*ae40*/  LDGSTS.E [R246+0x3200], desc[UR16][R26.64], P4 ;  /* 0x032000001af67fae */ /* 0x000fe8000a121850 */
[----:B------:R-:W3:Y:S04]  /*ae50*/  LDL.LU.64 R232, [R1+0x548] ;  /* 0x0005480001e87983 */ /* 0x000ee80000300a00 */
        /* <DEDUP_REMOVED lines=11> */
[----:B------:R-:W2:Y:S04]  /*af10*/  LDL.LU R206, [R1+0x518] ;  /* 0x0005180001ce7983 */ /* 0x000ea80000300800 */
[----:B------:R-:W-:Y:S04]  /*af20*/  LDGSTS.E [R246+0x4e00], desc[UR16][R82.64], P4 ;  /* 0x04e0000052f67fae */ /* 0x000fe8000a121850 */
[----:B------:R1:W-:Y:S04]  /*af30*/  STL [R1+0x41c], R0 ;  /* 0x00041c0001007387 */ /* 0x0003e80000100800 */
[----:B------:R-:W-:Y:S04]  /*af40*/  LDGSTS.E [R246+0x5200], desc[UR16][R90.64], P4 ;  /* 0x052000005af67fae */ /* 0x000fe8000a121850 */
[----:B------:R-:W2:Y:S01]  /*af50*/  LDL.LU R208, [R1+0x514] ;  /* 0x0005140001d07983 */ /* 0x000ea20000300800 */
[----:B-1----:R-:W-:-:S03]  /*af60*/  LOP3.LUT R0, R3, 0x60, RZ, 0x3c, !PT ;  /* 0x0000006003007812 */ /* 0x002fc600078e3cff */
[----:B------:R-:W-:Y:S04]  /*af70*/  LDGSTS.E [R246+0x5600], desc[UR16][R98.64], P4 ;  /* 0x0560000062f67fae */ /* 0x000fe8000a121850 */
[----:B------:R-:W2:Y:S04]  /*af80*/  LDL.LU R212, [R1+0x510] ;  /* 0x0005100001d47983 */ /* 0x000ea80000300800 */
[----:B------:R-:W-:Y:S04]  /*af90*/  LDGSTS.E [R246+0x5a00], desc[UR16][R106.64], P4 ;  /* 0x05a000006af67fae */ /* 0x000fe8000a121850 */
[----:B------:R-:W3:Y:S04]  /*afa0*/  LDL.LU.64 R216, [R1+0x508] ;  /* 0x0005080001d87983 */ /* 0x000ee80000300a00 */
[----:B------:R-:W-:Y:S01]  /*afb0*/  LDGSTS.E [R246+0x5e00], desc[UR16][R114.64], P4 ;  /* 0x05e0000072f67fae */ /* 0x000fe2000a121850 */
[----:B------:R-:W-:-:S03]  /*afc0*/  VIADD R7, R0, UR7 ;  /* 0x0000000700077c36 */ /* 0x000fc60008000000 */
[----:B------:R-:W2:Y:S04]  /*afd0*/  LDL.LU.64 R230, [R1+0x500] ;  /* 0x0005000001e67983 */ /* 0x000ea80000300a00 */
[----:B------:R-:W-:Y:S04]  /*afe0*/  LDGSTS.E [R246+0x6200], desc[UR16][R122.64], P4 ;  /* 0x062000007af67fae */ /* 0x000fe8000a121850 */
[----:B------:R-:W3:Y:S04]  /*aff0*/  LDL.LU.64 R220, [R1+0x4f8] ;  /* 0x0004f80001dc7983 */ /* 0x000ee80000300a00 */
[----:B------:R-:W-:Y:S04]  /*b000*/  LDGSTS.E [R246+0x6600], desc[UR16][R130.64], P4 ;  /* 0x0660000082f67fae */ /* 0x000fe8000a121850 */
[----:B------:R-:W2:Y:S04]  /*b010*/  LDL.LU.64 R222, [R1+0x4f0] ;  /* 0x0004f00001de7983 */ /* 0x000ea80000300a00 */
[----:B------:R-:W-:Y:S04]  /*b020*/  LDGSTS.E [R246+0x6a00], desc[UR16][R138.64], P4 ;  /* 0x06a000008af67fae */ /* 0x000fe8000a121850 */
[----:B------:R-:W3:Y:S04]  /*b030*/  LDL.LU R238, [R1+0x4e8] ;  /* 0x0004e80001ee7983 */ /* 0x000ee80000300800 */
[----:B------:R-:W-:Y:S04]  /*b040*/  LDGSTS.E [R246+0x6e00], desc[UR16][R146.64], P4 ;  /* 0x06e0000092f67fae */ /* 0x000fe8000a121850 */
[----:B------:R-:W2:Y:S04]  /*b050*/  LDL.LU.64 R250, [R1+0x4e0] ;  /* 0x0004e00001fa7983 */ /* 0x000ea80000300a00 */
[----:B------:R-:W-:Y:S04]  /*b060*/  LDGSTS.E [R246+0x7200], desc[UR16][R158.64], P4 ;  /* 0x072000009ef67fae */ /* 0x000fe8000a121850 */
[----:B------:R-:W3:Y:S04]  /*b070*/  LDL.LU.64 R234, [R1+0x4d8] ;  /* 0x0004d80001ea7983 */ /* 0x000ee80000300a00 */
[----:B------:R-:W-:Y:S04]  /*b080*/  LDGSTS.E [R246+0x7600], desc[UR16][R166.64], P4 ;  /* 0x07600000a6f67fae */ /* 0x000fe8000a121850 */
[----:B------:R-:W3:Y:S04]  /*b090*/  LDL.LU R218, [R1+0x4d4] ;  /* 0x0004d40001da7983 */ /* 0x000ee80000300800 */
[----:B------:R-:W-:Y:S04]  /*b0a0*/  LDGSTS.E [R246+0x7a00], desc[UR16][R174.64], P4 ;  /* 0x07a00000aef67fae */ /* 0x000fe8000a121850 */
[----:B------:R-:W3:Y:S04]  /*b0b0*/  LDL.LU R189, [R1+0x4d0] ;  /* 0x0004d00001bd7983 */ /* 0x000ee80000300800 */
[----:B------:R-:W-:Y:S04]  /*b0c0*/  LDGSTS.E [R246+0x7e00], desc[UR16][R182.64], P4 ;  /* 0x07e00000b6f67fae */ /* 0x000fe8000a121850 */
[----:B------:R1:W-:Y:S04]  /*b0d0*/  STL [R1+0x410], R0 ;  /* 0x0004100001007387 */ /* 0x0003e80000100800 */
[----:B----4-:R-:W-:Y:S04]  /*b0e0*/  LDGSTS.E [R7+0x300], desc[UR16][R204.64], P4 ;  /* 0x00300000cc077fae */ /* 0x010fe8000a121850 */
[----:B------:R-:W-:Y:S04]  /*b0f0*/  LDGSTS.E [R7+0x700], desc[UR16][R214.64], P4 ;  /* 0x00700000d6077fae */ /* 0x000fe8000a121850 */
[----:B------:R-:W-:Y:S04]  /*b100*/  LDGSTS.E [R7+0xb00], desc[UR16][R242.64], P4 ;  /* 0x00b00000f2077fae */ /* 0x000fe8000a121850 */
[----:B------:R-:W4:Y:S04]  /*b110*/  LDL.LU.64 R204, [R1+0x4c8] ;  /* 0x0004c80001cc7983 */ /* 0x000f280000300a00 */
[----:B------:R-:W3:Y:S04]  /*b120*/  LDL.LU R214, [R1+0x4c0] ;  /* 0x0004c00001d67983 */ /* 0x000ee80000300800 */
[----:B------:R-:W2:Y:S04]  /*b130*/  LDL.LU.64 R242, [R1+0x4b8] ;  /* 0x0004b80001f27983 */ /* 0x000ea80000300a00 */
[----:B------:R-:W-:Y:S04]  /*b140*/  LDGSTS.E [R7+0xf00], desc[UR16][R184.64], P4 ;  /* 0x00f00000b8077fae */ /* 0x000fe8000a121850 */
[----:B------:R-:W-:Y:S04]  /*b150*/  LDGSTS.E [R7+0x1300], desc[UR16][R186.64], P4 ;  /* 0x01300000ba077fae */ /* 0x000fe8000a121850 */
[----:B------:R-:W-:Y:S04]  /*b160*/  LDGSTS.E [R7+0x1700], desc[UR16][R210.64], P4 ;  /* 0x01700000d2077fae */ /* 0x000fe8000a121850 */
[----:B------:R-:W4:Y:S04]  /*b170*/  LDL.LU.64 R184, [R1+0x4b0] ;  /* 0x0004b00001b87983 */ /* 0x000f280000300a00 */
[----:B------:R-:W3:Y:S04]  /*b180*/  LDL.LU.64 R186, [R1+0x4a8] ;  /* 0x0004a80001ba7983 */ /* 0x000ee80000300a00 */
[----:B------:R-:W2:Y:S04]  /*b190*/  LDL.LU.64 R210, [R1+0x4a0] ;  /* 0x0004a00001d27983 */ /* 0x000ea80000300a00 */
[----:B------:R-:W-:Y:S04]  /*b1a0*/  LDGSTS.E [R7+0x1b00], desc[UR16][R10.64], P4 ;  /* 0x01b000000a077fae */ /* 0x000fe8000a121850 */
[----:B------:R1:W-:Y:S04]  /*b1b0*/  LDGSTS.E [R7+0x1f00], desc[UR16][R224.64], P4 ;  /* 0x01f00000e0077fae */ /* 0x0003e8000a121850 */
[----:B------:R-:W-:Y:S04]  /*b1c0*/  LDGSTS.E [R7+0x2300], desc[UR16][R4.64], P4 ;  /* 0x0230000004077fae */ /* 0x000fe8000a121850 */
[----:B------:R-:W4:Y:S04]  /*b1d0*/  LDL.LU.64 R10, [R1+0x498] ;  /* 0x00049800010a7983 */ /* 0x000f280000300a00 */
[----:B------:R-:W-:Y:S01]  /*b1e0*/  LDGSTS.E [R7+0x2700], desc[UR16][R156.64], P4 ;  /* 0x027000009c077fae */ /* 0x000fe2000a121850 */
[----:B-1----:R-:W1:Y:S03]  /*b1f0*/  LDC.64 R224, c[0x0][0x238] ;  /* 0x00008e00ffe07b82 */ /* 0x002e660000000a00 */
        /* <DEDUP_REMOVED lines=20> */
[----:B-1----:R-:W-:-:S03]  /*b340*/  IMAD.MOV.U32 R0, RZ, RZ, R225 ;  /* 0x000000ffff007224 */ /* 0x002fc600078e00e1 */
[----:B------:R-:W-:Y:S04]  /*b350*/  LDGSTS.E [R7+0x7b00], desc[UR16][R176.64], P4 ;  /* 0x07b00000b0077fae */ /* 0x000fe8000a121850 */
[----:B------:R1:W-:Y:S04]  /*b360*/  STL [R1+0x160], R224 ;  /* 0x000160e001007387 */ /* 0x0003e80000100800 */
[----:B----4-:R-:W-:Y:S01]  /*b370*/  LDGSTS.E [R7+0x7f00], desc[UR16][R10.64], P4 ;  /* 0x07f000000a077fae */ /* 0x010fe2000a121850 */
[----:B------:R-:W-:Y:S01]  /*b380*/  ISETP.NE.U32.AND P4, PT, R6, RZ, PT ;  /* 0x000000ff0600720c */ /* 0x000fe20003f85070 */
[----:B------:R-:W-:-:S02]  /*b390*/  IMAD.MOV.U32 R6, RZ, RZ, R224 ;  /* 0x000000ffff067224 */ /* 0x000fc400078e00e0 */
[----:B-1----:R-:W4:Y:S01]  /*b3a0*/  LDL.LU.64 R224, [R1+0x490] ;  /* 0x0004900001e07983 */ /* 0x002f220000300a00 */
[----:B------:R-:W1:Y:S01]  /*b3b0*/  S2R R215, SR_TID.X ;  /* 0x0000000000d77919 */ /* 0x000e620000002100 */
[----:B------:R-:W3:Y:S02]  /*b3c0*/  S2R R188, SR_TID.X ;  /* 0x0000000000bc7919 */ /* 0x000ee40000002100 */
[----:B------:R-:W0:Y:S01]  /*b3d0*/  LDGDEPBAR ;  /* 0x00000000000079af */ /* 0x000e220000000000 */
[----:B------:R-:W-:Y:S02]  /*b3e0*/  IMAD.SHL.U32 R6, R6, 0x80, RZ ;  /* 0x0000008006067824 */ /* 0x000fe400078e00ff */
[----:B------:R-:W-:Y:S01]  /*b3f0*/  VIADD R209, R2, UR7 ;  /* 0x0000000702d17c36 */ /* 0x000fe20008000000 */
[----:B-1----:R-:W-:-:S04]  /*b400*/  SHF.R.U32.HI R215, RZ, 0x6, R215 ;  /* 0x00000006ffd77819 */ /* 0x002fc800000116d7 */
[----:B------:R-:W-:-:S04]  /*b410*/  SGXT.U32 R215, R215, 0x2 ;  /* 0x00000002d7d7781a */ /* 0x000fc80000000000 */
[----:B------:R-:W-:-:S04]  /*b420*/  LOP3.LUT R215, R215, 0x8, RZ, 0xfc, !PT ;  /* 0x00000008d7d77812 */ /* 0x000fc800078efcff */
[----:B------:R-:W-:Y:S02]  /*b430*/  ISETP.GE.AND P6, PT, R215, UR4, PT ;  /* 0x00000004d7007c0c */ /* 0x000fe4000bfc6270 */
[--C-:B---3--:R-:W-:Y:S02]  /*b440*/  SHF.R.U32.HI R215, RZ, 0x6, R188.reuse ;  /* 0x00000006ffd77819 */ /* 0x108fe400000116bc */
[----:B------:R-:W-:-:S04]  /*b450*/  SHF.R.U32.HI R188, RZ, 0x6, R188 ;  /* 0x00000006ffbc7819 */ /* 0x000fc800000116bc */
[----:B------:R-:W-:Y:S02]  /*b460*/  SGXT.U32 R188, R188, 0x2 ;  /* 0x00000002bcbc781a */ /* 0x000fe40000000000 */
[----:B------:R-:W-:Y:S02]  /*b470*/  SGXT.U32 R215, R215, 0x2 ;  /* 0x00000002d7d7781a */ /* 0x000fe40000000000 */
[----:B------:R-:W-:Y:S02]  /*b480*/  LOP3.LUT R188, R188, 0x28, RZ, 0xfc, !PT ;  /* 0x00000028bcbc7812 */ /* 0x000fe400078efcff */
[----:B------:R-:W-:Y:S01]  /*b490*/  LOP3.LUT R215, R215, 0x48, RZ, 0xfc, !PT ;  /* 0x00000048d7d77812 */ /* 0x000fe200078efcff */
[----:B--2---:R-:W-:-:S04]  /*b4a0*/  IMAD.WIDE R210, R6, 0x4, R210 ;  /* 0x0000000406d27825 */ /* 0x004fc800078e02d2 */
[----:B------:R-:W-:-:S04]  /*b4b0*/  IMAD.WIDE R186, R6, 0x4, R186 ;  /* 0x0000000406ba7825 */ /* 0x000fc800078e02ba */
[C---:B------:R-:W-:Y:S01]  /*b4c0*/  IMAD.WIDE R184, R6.reuse, 0x4, R184 ;  /* 0x0000000406b87825 */ /* 0x040fe200078e02b8 */
[----:B------:R-:W-:Y:S03]  /*b4d0*/  BAR.SYNC.DEFER_BLOCKING 0x0 ;  /* 0x0000000000007b1d */ /* 0x000fe60000010000 */
[----:B----4-:R-:W-:-:S05]  /*b4e0*/  IMAD.WIDE R224, R6, 0x4, R224 ;  /* 0x0000000406e07825 */ /* 0x010fca00078e02e0 */
[----:B------:R-:W-:Y:S01]  /*b4f0*/  @!PT LDS RZ, [RZ] ;  /* 0x00000000fffff984 */ /* 0x000fe20000000800 */
[----:B------:R-:W-:Y:S01]  /*b500*/  @!PT LDS RZ, [RZ] ;  /* 0x00000000fffff984 */ /* 0x000fe20000000800 */
[----:B------:R-:W-:Y:S01]  /*b510*/  @!PT LDS RZ, [RZ] ;  /* 0x00000000fffff984 */ /* 0x000fe20000000800 */
[----:B------:R1:W-:Y:S02]  /*b520*/  LDGSTS.E [R209+0x68000], desc[UR16][R224.64], P3 ;  /* 0x68000000e0d17fae */ /* 0x0003e40009921850 */
[----:B-1----:R-:W-:-:S04]  /*b530*/  SEL R224, R201, RZ, P0 ;  /* 0x000000ffc9e07207 */ /* 0x002fc80000000000 */
[----:B------:R-:W-:Y:S02]  /*b540*/  ISETP.NE.U32.AND P3, PT, R224, RZ, PT ;  /* 0x000000ffe000720c */ /* 0x000fe40003f65070 */
[----:B------:R-:W-:Y:S02]  /*b550*/  SEL R224, RZ, 0x4, P6 ;  /* 0x00000004ffe07807 */ /* 0x000fe40003000000 */
[----:B------:R-:W-:-:S04]  /*b560*/  ISETP.GE.AND P6, PT, R188, UR4, PT ;  /* 0x00000004bc007c0c */ /* 0x000fc8000bfc6270 */
[----:B------:R-:W-:Y:S02]  /*b570*/  SEL R225, RZ, 0x4, P6 ;  /* 0x00000004ffe17807 */ /* 0x000fe40003000000 */
[----:B------:R-:W-:-:S04]  /*b580*/  ISETP.GE.AND P6, PT, R215, UR4, PT ;  /* 0x00000004d7007c0c */ /* 0x000fc8000bfc6270 */
[----:B------:R-:W-:Y:S02]  /*b590*/  SEL R215, RZ, 0x4, P6 ;  /* 0x00000004ffd77807 */ /* 0x000fe40003000000 */
[----:B------:R-:W-:-:S13]  /*b5a0*/  ISETP.NE.U32.AND P6, PT, R193, RZ, PT ;  /* 0x000000ffc100720c */ /* 0x000fda0003fc5070 */
[----:B------:R-:W-:Y:S04]  /*b5b0*/  LDGSTS.E [R209+0x6a000], desc[UR16][R210.64], P6 ;  /* 0x6a000000d2d17fae */ /* 0x000fe8000b121850 */
[----:B------:R-:W-:Y:S04]  /*b5c0*/  LDGSTS.E [R209+0x6c000], desc[UR16][R186.64], P2 ;  /* 0x6c000000bad17fae */ /* 0x000fe80009121850 */
[----:B------:R1:W-:Y:S02]  /*b5d0*/  LDGSTS.E [R209+0x6e000], desc[UR16][R184.64], P1 ;  /* 0x6e000000b8d17fae */ /* 0x0003e40008921850 */
[----:B-1----:R-:W-:-:S04]  /*b5e0*/  SEL R184, R225, RZ, P0 ;  /* 0x000000ffe1b87207 */ /* 0x002fc80000000000 */
[----:B------:R-:W-:Y:S02]  /*b5f0*/  ISETP.NE.U32.AND P1, PT, R184, RZ, PT ;  /* 0x000000ffb800720c */ /* 0x000fe40003f25070 */
[----:B------:R-:W-:Y:S02]  /*b600*/  SEL R184, R215, RZ, P0 ;  /* 0x000000ffd7b87207 */ /* 0x000fe40000000000 */
[----:B------:R-:W2:Y:S01]  /*b610*/  LDL.LU R215, [R1+0x488] ;  /* 0x0004880001d77983 */ /* 0x000ea20000300800 */
[----:B------:R-:W1:Y:S01]  /*b620*/  S2R R201, SR_TID.X ;  /* 0x0000000000c97919 */ /* 0x000e620000002100 */
[----:B------:R-:W-:Y:S01]  /*b630*/  SEL R219, R8, RZ, P0 ;  /* 0x000000ff08db7207 */ /* 0x000fe20000000000 */
[----:B------:R-:W-:-:S05]  /*b640*/  IMAD.WIDE R242, R6, 0x4, R242 ;  /* 0x0000000406f27825 */ /* 0x000fca00078e02f2 */
[----:B------:R3:W-:Y:S01]  /*b650*/  LDGSTS.E [R251+0x68000], desc[UR16][R242.64], P5 ;  /* 0x68000000f2fb7fae */ /* 0x0007e2000a921850 */
[----:B-1----:R-:W-:-:S04]  /*b660*/  SHF.R.U32.HI R8, RZ, 0x6, R201 ;  /* 0x00000006ff087819 */ /* 0x002fc800000116c9 */
[----:B------:R-:W-:-:S04]  /*b670*/  SGXT.U32 R8, R8, 0x2 ;  /* 0x000000020808781a */ /* 0x000fc80000000000 */
[----:B------:R-:W-:-:S04]  /*b680*/  LOP3.LUT R8, R8, 0x34, RZ, 0xfc, !PT ;  /* 0x0000003408087812 */ /* 0x000fc800078efcff */
[----:B------:R-:W-:Y:S02]  /*b690*/  ISETP.GE.AND P5, PT, R8, UR4, PT ;  /* 0x0000000408007c0c */ /* 0x000fe4000bfa6270 */
[--C-:B------:R-:W-:Y:S02]  /*b6a0*/  SHF.R.U32.HI R8, RZ, 0x6, R201.reuse ;  /* 0x00000006ff087819 */ /* 0x100fe400000116c9 */
[----:B------:R-:W-:Y:S02]  /*b6b0*/  SHF.R.U32.HI R211, RZ, 0x6, R201 ;  /* 0x00000006ffd37819 */ /* 0x000fe400000116c9 */
[----:B------:R-:W-:Y:S02]  /*b6c0*/  SGXT.U32 R8, R8, 0x2 ;  /* 0x000000020808781a */ /* 0x000fe40000000000 */
[----:B------:R-:W-:Y:S02]  /*b6d0*/  SGXT.U32 R211, R211, 0x2 ;  /* 0x00000002d3d3781a */ /* 0x000fe40000000000 */
[----:B------:R-:W-:-:S02]  /*b6e0*/  LOP3.LUT R8, R8, 0x54, RZ, 0xfc, !PT ;  /* 0x0000005408087812 */ /* 0x000fc400078efcff */
[----:B------:R-:W-:Y:S02]  /*b6f0*/  SEL R201, RZ, 0x4, P5 ;  /* 0x00000004ffc97807 */ /* 0x000fe40002800000 */
[----:B------:R-:W-:Y:S02]  /*b700*/  LOP3.LUT R211, R211, 0x74, RZ, 0xfc, !PT ;  /* 0x00000074d3d37812 */ /* 0x000fe400078efcff */
[----:B------:R-:W-:-:S04]  /*b710*/  ISETP.GE.AND P5, PT, R8, UR4, PT ;  /* 0x0000000408007c0c */ /* 0x000fc8000bfa6270 */
[----:B------:R-:W-:Y:S02]  /*b720*/  SEL R8, RZ, 0x4, P5 ;  /* 0x00000004ff087807 */ /* 0x000fe40002800000 */
[----:B------:R-:W-:Y:S02]  /*b730*/  ISETP.GE.AND P5, PT, R211, UR4, PT ;  /* 0x00000004d3007c0c */ /* 0x000fe4000bfa6270 */
[----:B------:R-:W1:Y:S02]  /*b740*/  S2R R211, SR_TID.X ;  /* 0x0000000000d37919 */ /* 0x000e640000002100 */
[----:B---3--:R-:W-:Y:S01]  /*b750*/  SEL R243, RZ, 0x4, P5 ;  /* 0x00000004fff37807 */ /* 0x008fe20002800000 */
[----:B------:R-:W3:Y:S01]  /*b760*/  S2R R239, SR_TID.X ;  /* 0x0000000000ef7919 */ /* 0x000ee20000002100 */
[----:B-1----:R-:W-:-:S04]  /*b770*/  SHF.R.U32.HI R187, RZ, 0x6, R211 ;  /* 0x00000006ffbb7819 */ /* 0x002fc800000116d3 */
[----:B------:R-:W-:-:S04]  /*b780*/  SGXT.U32 R187, R187, 0x2 ;  /* 0x00000002bbbb781a */ /* 0x000fc80000000000 */
[----:B------:R-:W-:-:S04]  /*b790*/  LOP3.LUT R187, R187, 0x18, RZ, 0xfc, !PT ;  /* 0x00000018bbbb7812 */ /* 0x000fc800078efcff */
[----:B------:R-:W-:Y:S02]  /*b7a0*/  ISETP.GE.AND P5, PT, R187, UR4, PT ;  /* 0x00000004bb007c0c */ /* 0x000fe4000bfa6270 */
[----:B------:R-:W-:-:S04]  /*b7b0*/  SHF.R.U32.HI R187, RZ, 0x6, R211 ;  /* 0x00000006ffbb7819 */ /* 0x000fc800000116d3 */
[----:B------:R-:W-:-:S04]  /*b7c0*/  SGXT.U32 R187, R187, 0x2 ;  /* 0x00000002bbbb781a */ /* 0x000fc80000000000 */
[----:B------:R-:W-:Y:S02]  /*b7d0*/  LOP3.LUT R187, R187, 0x38, RZ, 0xfc, !PT ;  /* 0x00000038bbbb7812 */ /* 0x000fe400078efcff */
[----:B---3--:R-:W-:Y:S01]  /*b7e0*/  SHF.R.U32.HI R213, RZ, 0x6, R239 ;  /* 0x00000006ffd57819 */ /* 0x008fe200000116ef */
[----:B------:R-:W1:Y:S03]  /*b7f0*/  S2R R188, SR_TID.X ;  /* 0x0000000000bc7919 */ /* 0x000e660000002100 */
[----:B------:R-:W-:-:S04]  /*b800*/  SGXT.U32 R213, R213, 0x2 ;  /* 0x00000002d5d5781a */ /* 0x000fc80000000000 */
[----:B------:R-:W-:-:S04]  /*b810*/  LOP3.LUT R213, R213, 0x4c, RZ, 0xfc, !PT ;  /* 0x0000004cd5d57812 */ /* 0x000fc800078efcff */
[----:B------:R-:W-:Y:S02]  /*b820*/  ISETP.GE.AND P2, PT, R213, UR4, PT ;  /* 0x00000004d5007c0c */ /* 0x000fe4000bf46270 */
[----:B------:R-:W3:Y:S01]  /*b830*/  S2R R213, SR_TID.X ;  /* 0x0000000000d57919 */ /* 0x000ee20000002100 */
[----:B------:R-:W-:Y:S01]  /*b840*/  IMAD.WIDE R204, R6, 0x4, R204 ;  /* 0x0000000406cc7825 */ /* 0x000fe200078e02cc */
[----:B------:R-:W-:Y:S02]  /*b850*/  SEL R239, R224, RZ, P0 ;  /* 0x000000ffe0ef7207 */ /* 0x000fe40000000000 */
[----:B------:R-:W-:Y:S01]  /*b860*/  SEL R224, RZ, 0x4, P2 ;  /* 0x00000004ffe07807 */ /* 0x000fe20001000000 */
[----:B------:R-:W4:Y:S01]  /*b870*/  S2R R186, SR_TID.X ;  /* 0x0000000000ba7919 */ /* 0x000f220000002100 */
[----:B------:R-:W-:Y:S02]  /*b880*/  ISETP.GE.AND P2, PT, R189, UR4, PT ;  /* 0x00000004bd007c0c */ /* 0x000fe4000bf46270 */
[----:B-1----:R-:W-:-:S04]  /*b890*/  SHF.R.U32.HI R193, RZ, 0x6, R188 ;  /* 0x00000006ffc17819 */ /* 0x002fc800000116bc */
[----:B------:R-:W-:-:S04]  /*b8a0*/  SGXT.U32 R193, R193, 0x2 ;  /* 0x00000002c1c1781a */ /* 0x000fc80000000000 */
[----:B------:R-:W-:Y:S02]  /*b8b0*/  LOP3.LUT R193, R193, 0x68, RZ, 0xfc, !PT ;  /* 0x00000068c1c17812 */ /* 0x000fe400078efcff */
[----:B------:R-:W-:Y:S02]  /*b8c0*/  SEL R189, RZ, 0x4, P2 ;  /* 0x00000004ffbd7807 */ /* 0x000fe40001000000 */
[----:B------:R-:W-:Y:S02]  /*b8d0*/  ISETP.GE.AND P6, PT, R193, UR4, PT ;  /* 0x00000004c1007c0c */ /* 0x000fe4000bfc6270 */
[----:B---3--:R-:W-:Y:S02]  /*b8e0*/  SHF.R.U32.HI R209, RZ, 0x6, R213 ;  /* 0x00000006ffd17819 */ /* 0x008fe400000116d5 */
[----:B------:R-:W-:Y:S02]  /*b8f0*/  SHF.R.U32.HI R193, RZ, 0x6, R188 ;  /* 0x00000006ffc17819 */ /* 0x000fe400000116bc */
[----:B------:R-:W-:-:S02]  /*b900*/  ISETP.GE.AND P2, PT, R234, UR4, PT ;  /* 0x00000004ea007c0c */ /* 0x000fc4000bf46270 */
[----:B------:R-:W-:Y:S02]  /*b910*/  SGXT.U32 R209, R209, 0x2 ;  /* 0x00000002d1d1781a */ /* 0x000fe40000000000 */
[----:B------:R-:W-:Y:S02]  /*b920*/  SGXT.U32 R193, R193, 0x2 ;  /* 0x00000002c1c1781a */ /* 0x000fe40000000000 */
[----:B------:R-:W-:Y:S02]  /*b930*/  SEL R234, RZ, 0x4, P2 ;  /* 0x00000004ffea7807 */ /* 0x000fe40001000000 */
[----:B------:R-:W-:Y:S02]  /*b940*/  SHF.R.U32.HI R188, RZ, 0x6, R188 ;  /* 0x00000006ffbc7819 */ /* 0x000fe400000116bc */
[----:B------:R-:W-:Y:S02]  /*b950*/  ISETP.GE.AND P2, PT, R235, UR4, PT ;  /* 0x00000004eb007c0c */ /* 0x000fe4000bf46270 */
[----:B------:R-:W-:-:S02]  /*b960*/  LOP3.LUT R209, R209, 0x50, RZ, 0xfc, !PT ;  /* 0x00000050d1d17812 */ /* 0x000fc400078efcff */
[----:B------:R-:W-:Y:S02]  /*b970*/  LOP3.LUT R193, R193, 0xc, RZ, 0xfc, !PT ;  /* 0x0000000cc1c17812 */ /* 0x000fe400078efcff */
[----:B------:R-:W-:Y:S02]  /*b980*/  SGXT.U32 R188, R188, 0x2 ;  /* 0x00000002bcbc781a */ /* 0x000fe40000000000 */
[----:B------:R-:W-:Y:S02]  /*b990*/  SEL R235, RZ, 0x4, P2 ;  /* 0x00000004ffeb7807 */ /* 0x000fe40001000000 */
[----:B------:R-:W-:Y:S02]  /*b9a0*/  ISETP.GE.AND P2, PT, R209, UR4, PT ;  /* 0x00000004d1007c0c */ /* 0x000fe4000bf46270 */
[----:B------:R-:W-:Y:S02]  /*b9b0*/  SEL R210, RZ, 0x4, P6 ;  /* 0x00000004ffd27807 */ /* 0x000fe40003000000 */
[----:B------:R-:W-:-:S02]  /*b9c0*/  SHF.R.U32.HI R209, RZ, 0x6, R213 ;  /* 0x00000006ffd17819 */ /* 0x000fc400000116d5 */
[----:B------:R-:W-:Y:S02]  /*b9d0*/  ISETP.GE.AND P6, PT, R193, UR4, PT ;  /* 0x00000004c1007c0c */ /* 0x000fe4000bfc6270 */
[----:B------:R-:W-:Y:S01]  /*b9e0*/  LOP3.LUT R188, R188, 0x2c, RZ, 0xfc, !PT ;  /* 0x0000002cbcbc7812 */ /* 0x000fe200078efcff */
[----:B--2---:R-:W-:-:S05]  /*b9f0*/  IMAD.WIDE R214, R6, 0x4, R214 ;  /* 0x0000000406d67825 */ /* 0x004fca00078e02d6 */
[----:B------:R1:W-:Y:S04]  /*ba00*/  LDGSTS.E [R251+0x6a000], desc[UR16][R214.64], P4 ;  /* 0x6a000000d6fb7fae */ /* 0x0003e8000a121850 */
[----:B------:R2:W-:Y:S01]  /*ba10*/  LDGSTS.E [R251+0x6c000], desc[UR16][R204.64], P3 ;  /* 0x6c000000ccfb7fae */ /* 0x0005e20009921850 */
[----:B-1----:R-:W-:Y:S02]  /*ba20*/  SEL R215, RZ, 0x4, P5 ;  /* 0x00000004ffd77807 */ /* 0x002fe40002800000 */
[----:B------:R-:W-:Y:S02]  /*ba30*/  ISETP.GE.AND P5, PT, R187, UR4, PT ;  /* 0x00000004bb007c0c */ /* 0x000fe4000bfa6270 */
[----:B------:R-:W1:Y:S02]  /*ba40*/  S2R R187, SR_TID.X ;  /* 0x0000000000bb7919 */ /* 0x000e640000002100 */
[----:B-1----:R-:W-:-:S04]  /*ba50*/  SHF.R.U32.HI R187, RZ, 0x6, R187 ;  /* 0x00000006ffbb7819 */ /* 0x002fc800000116bb */
[----:B------:R-:W-:-:S04]  /*ba60*/  SGXT.U32 R187, R187, 0x2 ;  /* 0x00000002bbbb781a */ /* 0x000fc80000000000 */
[----:B------:R-:W-:-:S04]  /*ba70*/  LOP3.LUT R187, R187, 0x78, RZ, 0xfc, !PT ;  /* 0x00000078bbbb7812 */ /* 0x000fc800078efcff */
[----:B------:R-:W-:Y:S02]  /*ba80*/  ISETP.GE.AND P3, PT, R187, UR4, PT ;  /* 0x00000004bb007c0c */ /* 0x000fe4000bf66270 */
[----:B------:R-:W1:Y:S01]  /*ba90*/  S2R R187, SR_TID.X ;  /* 0x0000000000bb7919 */ /* 0x000e620000002100 */
[----:B------:R-:W-:Y:S02]  /*baa0*/  SGXT.U32 R209, R209, 0x2 ;  /* 0x00000002d1d1781a */ /* 0x000fe40000000000 */
[----:B------:R-:W-:Y:S02]  /*bab0*/  SEL R193, RZ, 0x4, P6 ;  /* 0x00000004ffc17807 */ /* 0x000fe40003000000 */
[----:B------:R-:W-:Y:S02]  /*bac0*/  SHF.R.U32.HI R207, RZ, 0x6, R213 ;  /* 0x00000006ffcf7819 */ /* 0x000fe400000116d5 */
[----:B------:R-:W-:Y:S02]  /*bad0*/  ISETP.GE.AND P6, PT, R188, UR4, PT ;  /* 0x00000004bc007c0c */ /* 0x000fe4000bfc6270 */
[----:B------:R-:W-:-:S02]  /*bae0*/  LOP3.LUT R209, R209, 0x70, RZ, 0xfc, !PT ;  /* 0x00000070d1d17812 */ /* 0x000fc400078efcff */
[----:B------:R-:W-:Y:S02]  /*baf0*/  SGXT.U32 R207, R207, 0x2 ;  /* 0x00000002cfcf781a */ /* 0x000fe40000000000 */
[----:B------:R-:W-:Y:S02]  /*bb00*/  SEL R188, RZ, 0x4, P6 ;  /* 0x00000004ffbc7807 */ /* 0x000fe40003000000 */
[----:B------:R-:W-:Y:S02]  /*bb10*/  SEL R213, RZ, 0x4, P2 ;  /* 0x00000004ffd57807 */ /* 0x000fe40001000000 */
[----:B------:R-:W-:Y:S02]  /*bb20*/  ISETP.GE.AND P2, PT, R209, UR4, PT ;  /* 0x00000004d1007c0c */ /* 0x000fe4000bf46270 */
[--C-:B-1----:R-:W-:Y:S02]  /*bb30*/  SHF.R.U32.HI R185, RZ, 0x6, R187.reuse ;  /* 0x00000006ffb97819 */ /* 0x102fe400000116bb */
[----:B------:R-:W-:-:S04]  /*bb40*/  SHF.R.U32.HI R187, RZ, 0x6, R187 ;  /* 0x00000006ffbb7819 */ /* 0x000fc800000116bb */
[----:B------:R-:W-:Y:S02]  /*bb50*/  SGXT.U32 R187, R187, 0x2 ;  /* 0x00000002bbbb781a */ /* 0x000fe40000000000 */
[----:B------:R-:W-:Y:S02]  /*bb60*/  SGXT.U32 R185, R185, 0x2 ;  /* 0x00000002b9b9781a */ /* 0x000fe40000000000 */
[----:B------:R-:W-:Y:S02]  /*bb70*/  LOP3.LUT R187, R187, 0x1c, RZ, 0xfc, !PT ;  /* 0x0000001cbbbb7812 */ /* 0x000fe400078efcff */
[----:B------:R-:W-:Y:S02]  /*bb80*/  LOP3.LUT R185, R185, 0x3c, RZ, 0xfc, !PT ;  /* 0x0000003cb9b97812 */ /* 0x000fe400078efcff */
[----:B------:R-:W-:Y:S02]  /*bb90*/  ISETP.GE.AND P6, PT, R187, UR4, PT ;  /* 0x00000004bb007c0c */ /* 0x000fe4000bfc6270 */
[----:B------:R-:W-:-:S02]  /*bba0*/  LOP3.LUT R207, R207, 0x14, RZ, 0xfc, !PT ;  /* 0x00000014cfcf7812 */ /* 0x000fc400078efcff */
[----:B------:R-:W-:Y:S02]  /*bbb0*/  SHF.R.U32.HI R211, RZ, 0x6, R211 ;  /* 0x00000006ffd37819 */ /* 0x000fe400000116d3 */
[----:B------:R-:W-:Y:S02]  /*bbc0*/  SEL R187, RZ, 0x4, P6 ;  /* 0x00000004ffbb7807 */ /* 0x000fe40003000000 */
[----:B------:R-:W-:Y:S02]  /*bbd0*/  SEL R209, RZ, 0x4, P2 ;  /* 0x00000004ffd17807 */ /* 0x000fe40001000000 */
[----:B------:R-:W-:Y:S02]  /*bbe0*/  ISETP.GE.AND P6, PT, R185, UR4, PT ;  /* 0x00000004b9007c0c */ /* 0x000fe4000bfc6270 */
[----:B------:R-:W-:Y:S02]  /*bbf0*/  ISETP.GE.AND P2, PT, R207, UR4, PT ;  /* 0x00000004cf007c0c */ /* 0x000fe4000bf46270 */
[----:B----4-:R-:W-:-:S02]  /*bc00*/  SHF.R.U32.HI R185, RZ, 0x6, R186 ;  /* 0x00000006ffb97819 */ /* 0x010fc400000116ba */
[----:B------:R-:W-:Y:S02]  /*bc10*/  SGXT.U32 R211, R211, 0x2 ;  /* 0x00000002d3d3781a */ /* 0x000fe40000000000 */
[----:B------:R-:W-:Y:S02]  /*bc20*/  SEL R207, RZ, 0x4, P2 ;  /* 0x00000004ffcf7807 */ /* 0x000fe40001000000 */
[----:B------:R-:W-:Y:S02]  /*bc30*/  SGXT.U32 R185, R185, 0x2 ;  /* 0x00000002b9b9781a */ /* 0x000fe40000000000 */
[----:B------:R-:W-:Y:S02]  /*bc40*/  ISETP.NE.U32.AND P2, PT, R184, RZ, PT ;  /* 0x000000ffb800720c */ /* 0x000fe40003f45070 */
[----:B------:R-:W-:Y:S02]  /*bc50*/  SHF.R.U32.HI R225, RZ, 0x6, R186 ;  /* 0x00000006ffe17819 */ /* 0x000fe400000116ba */
[----:B------:R-:W-:-:S02]  /*bc60*/  SEL R184, R210, RZ, P0 ;  /* 0x000000ffd2b87207 */ /* 0x000fc40000000000 */
[----:B------:R-:W-:Y:S02]  /*bc70*/  LOP3.LUT R211, R211, 0x58, RZ, 0xfc, !PT ;  /* 0x00000058d3d37812 */ /* 0x000fe400078efcff */
[----:B------:R-:W-:Y:S02]  /*bc80*/  LOP3.LUT R185, R185, 0x5c, RZ, 0xfc, !PT ;  /* 0x0000005cb9b97812 */ /* 0x000fe400078efcff */
[----:B------:R-:W-:Y:S02]  /*bc90*/  SEL R214, RZ, 0x4, P5 ;  /* 0x00000004ffd67807 */ /* 0x000fe40002800000 */
[----:B------:R-:W-:Y:S02]  /*bca0*/  SGXT.U32 R225, R225, 0x2 ;  /* 0x00000002e1e1781a */ /* 0x000fe40000000000 */
[----:B------:R-:W-:Y:S02]  /*bcb0*/  ISETP.NE.U32.AND P4, PT, R184, RZ, PT ;  /* 0x000000ffb800720c */ /* 0x000fe40003f85070 */
[----:B------:R-:W-:-:S02]  /*bcc0*/  ISETP.GE.AND P5, PT, R211, UR4, PT ;  /* 0x00000004d3007c0c */ /* 0x000fc4000bfa6270 */
[----:B------:R-:W-:Y:S02]  /*bcd0*/  SEL R184, R193, RZ, P0 ;  /* 0x000000ffc1b87207 */ /* 0x000fe40000000000 */
[----:B------:R-:W-:Y:S01]  /*bce0*/  SEL R186, RZ, 0x4, P6 ;  /* 0x00000004ffba7807 */ /* 0x000fe20003000000 */
[----:B------:R-:W3:Y:S01]  /*bcf0*/  LDL.LU R193, [R1+0x484] ;  /* 0x0004840001c17983 */ /* 0x000ee20000300800 */
[----:B------:R-:W-:Y:S02]  /*bd00*/  ISETP.GE.AND P6, PT, R185, UR4, PT ;  /* 0x00000004b9007c0c */ /* 0x000fe4000bfc6270 */
[----:B------:R-:W-:Y:S02]  /*bd10*/  LOP3.LUT R225, R225, 0x7c, RZ, 0xfc, !PT ;  /* 0x0000007ce1e17812 */ /* 0x000fe400078efcff */
[----:B------:R-:W-:Y:S02]  /*bd20*/  SEL R211, RZ, 0x4, P5 ;  /* 0x00000004ffd37807 */ /* 0x000fe40002800000 */
[----:B------:R-:W-:-:S02]  /*bd30*/  ISETP.NE.U32.AND P5, PT, R184, RZ, PT ;  /* 0x000000ffb800720c */ /* 0x000fc40003fa5070 */
[----:B------:R-:W-:Y:S02]  /*bd40*/  SEL R184, R188, RZ, P0 ;  /* 0x000000ffbcb87207 */ /* 0x000fe40000000000 */
[----:B------:R-:W-:Y:S01]  /*bd50*/  SEL R185, RZ, 0x4, P6 ;  /* 0x00000004ffb97807 */ /* 0x000fe20003000000 */
[----:B------:R-:W4:Y:S01]  /*bd60*/  LDL.LU R188, [R1+0x480] ;  /* 0x0004800001bc7983 */ /* 0x000f220000300800 */
[----:B------:R-:W-:Y:S02]  /*bd70*/  ISETP.GE.AND P6, PT, R225, UR4, PT ;  /* 0x00000004e1007c0c */ /* 0x000fe4000bfc6270 */
[----:B--2---:R-:W-:Y:S02]  /*bd80*/  SEL R204, RZ, 0x4, P3 ;  /* 0x00000004ffcc7807 */ /* 0x004fe40001800000 */
[----:B------:R-:W-:Y:S02]  /*bd90*/  ISETP.NE.U32.AND P3, PT, R184, RZ, PT ;  /* 0x000000ffb800720c */ /* 0x000fe40003f65070 */
[----:B------:R-:W-:-:S02]  /*bda0*/  SEL R242, R213, RZ, P0 ;  /* 0x000000ffd5f27207 */ /* 0x000fc40000000000 */
[----:B------:R-:W-:Y:S02]  /*bdb0*/  SEL R184, RZ, 0x4, P6 ;  /* 0x00000004ffb87807 */ /* 0x000fe40003000000 */
[----:B------:R-:W-:Y:S02]  /*bdc0*/  SEL R205, R224, RZ, P0 ;  /* 0x000000ffe0cd7207 */ /* 0x000fe40000000000 */
[----:B------:R-:W-:Y:S02]  /*bdd0*/  SEL R210, R189, RZ, P0 ;  /* 0x000000ffbdd27207 */ /* 0x000fe40000000000 */
[----:B------:R-:W-:Y:S01]  /*bde0*/  SEL R213, R209, RZ, P0 ;  /* 0x000000ffd1d57207 */ /* 0x000fe20000000000 */
[----:B------:R-:W4:Y:S01]  /*bdf0*/  LDL.LU R189, [R1+0x47c] ;  /* 0x00047c0001bd7983 */ /* 0x000f220000300800 */
[----:B------:R-:W-:Y:S02]  /*be00*/  SEL R224, R234, RZ, P0 ;  /* 0x000000ffeae07207 */ /* 0x000fe40000000000 */
[----:B------:R-:W-:Y:S01]  /*be10*/  SEL R209, R207, RZ, P0 ;  /* 0x000000ffcfd17207 */ /* 0x000fe20000000000 */
[----:B------:R-:W2:Y:S01]  /*be20*/  LDL.LU R234, [R1+0x478] ;  /* 0x0004780001ea7983 */ /* 0x000ea20000300800 */
[----:B------:R-:W-:-:S02]  /*be30*/  SEL R225, R235, RZ, P0 ;  /* 0x000000ffebe17207 */ /* 0x000fc40000000000 */
[----:B------:R-:W-:Y:S01]  /*be40*/  SEL R207, R201, RZ, P0 ;  /* 0x000000ffc9cf7207 */ /* 0x000fe20000000000 */
[----:B------:R-:W2:Y:S01]  /*be50*/  LDL.LU R235, [R1+0x474] ;  /* 0x0004740001eb7983 */ /* 0x000ea20000300800 */
[----:B------:R-:W-:Y:S02]  /*be60*/  SEL R201, R8, RZ, P0 ;  /* 0x000000ff08c97207 */ /* 0x000fe40000000000 */
[----:B------:R-:W-:Y:S02]  /*be70*/  SEL R191, R191, RZ, P0 ;  /* 0x000000ffbfbf7207 */ /* 0x000fe40000000000 */
[----:B------:R-:W-:Y:S02]  /*be80*/  SEL R243, R243, RZ, P0 ;  /* 0x000000fff3f37207 */ /* 0x000fe40000000000 */
[----:B------:R-:W-:Y:S02]  /*be90*/  SEL R215, R215, RZ, P0 ;  /* 0x000000ffd7d77207 */ /* 0x000fe40000000000 */
[----:B------:R-:W-:-:S02]  /*bea0*/  SEL R214, R214, RZ, P0 ;  /* 0x000000ffd6d67207 */ /* 0x000fc40000000000 */
[----:B------:R-:W-:Y:S02]  /*beb0*/  SEL R211, R211, RZ, P0 ;  /* 0x000000ffd3d37207 */ /* 0x000fe40000000000 */
[----:B------:R-:W-:Y:S02]  /*bec0*/  SEL R204, R204, RZ, P0 ;  /* 0x000000ffcccc7207 */ /* 0x000fe40000000000 */
[----:B------:R-:W-:Y:S02]  /*bed0*/  SEL R187, R187, RZ, P0 ;  /* 0x000000ffbbbb7207 */ /* 0x000fe40000000000 */
[----:B------:R-:W-:Y:S02]  /*bee0*/  SEL R186, R186, RZ, P0 ;  /* 0x000000ffbaba7207 */ /* 0x000fe40000000000 */
[----:B------:R-:W-:Y:S02]  /*bef0*/  SEL R185, R185, RZ, P0 ;  /* 0x000000ffb9b97207 */ /* 0x000fe40000000000 */
[----:B------:R-:W-:-:S02]  /*bf00*/  SEL R8, R184, RZ, P0 ;  /* 0x000000ffb8087207 */ /* 0x000fc40000000000 */
[----:B------:R-:W-:Y:S02]  /*bf10*/  ISETP.NE.U32.AND P0, PT, R219, RZ, PT ;  /* 0x000000ffdb00720c */ /* 0x000fe40003f05070 */
[----:B------:R-:W2:Y:S01]  /*bf20*/  LDL.LU R219, [R1+0x470] ;  /* 0x0004700001db7983 */ /* 0x000ea20000300800 */
[----:B------:R-:W-:-:S03]  /*bf30*/  ISETP.NE.U32.AND P6, PT, R239, RZ, PT ;  /* 0x000000ffef00720c */ /* 0x000fc60003fc5070 */
[----:B------:R-:W2:Y:S01]  /*bf40*/  LDL.LU R239, [R1+0x46c] ;  /* 0x00046c0001ef7983 */ /* 0x000ea20000300800 */
[----:B------:R-:W-:-:S04]  /*bf50*/  IMAD.WIDE R222, R6, 0x4, R222 ;  /* 0x0000000406de7825 */ /* 0x000fc800078e02de */
[----:B------:R-:W-:-:S04]  /*bf60*/  IMAD.WIDE R220, R6, 0x4, R220 ;  /* 0x0000000406dc7825 */ /* 0x000fc800078e02dc */
[----:B------:R-:W-:-:S04]  /*bf70*/  IMAD.WIDE R230, R6, 0x4, R230 ;  /* 0x0000000406e67825 */ /* 0x000fc800078e02e6 */
[----:B------:R-:W-:-:S04]  /*bf80*/  IMAD.WIDE R216, R6, 0x4, R216 ;  /* 0x0000000406d87825 */ /* 0x000fc800078e02d8 */
[----:B---3--:R-:W-:-:S04]  /*bf90*/  IMAD.WIDE R192, R6, 0x4, R192 ;  /* 0x0000000406c07825 */ /* 0x008fc800078e02c0 */
[----:B----4-:R-:W-:-:S04]  /*bfa0*/  IMAD.WIDE R188, R6, 0x4, R188 ;  /* 0x0000000406bc7825 */ /* 0x010fc800078e02bc */
[----:B--2---:R-:W-:-:S05]  /*bfb0*/  IMAD.WIDE R234, R6, 0x4, R234 ;  /* 0x0000000406ea7825 */ /* 0x004fca00078e02ea */
[----:B------:R-:W-:Y:S01]  /*bfc0*/  LDGSTS.E [R251+0x6e000], desc[UR16][R234.64], P0 ;  /* 0x6e000000eafb7fae */ /* 0x000fe20008121850 */
[----:B------:R-:W-:-:S03]  /*bfd0*/  ISETP.NE.U32.AND P0, PT, R205, RZ, PT ;  /* 0x000000ffcd00720c */ /* 0x000fc60003f05070 */
[----:B------:R1:W-:Y:S01]  /*bfe0*/  LDGSTS.E [R250+0x68000], desc[UR16][R188.64], P6 ;  /* 0x68000000bcfa7fae */ /* 0x0003e2000b121850 */
[----:B------:R-:W-:-:S03]  /*bff0*/  ISETP.NE.U32.AND P6, PT, R210, RZ, PT ;  /* 0x000000ffd200720c */ /* 0x000fc60003fc5070 */
[----:B------:R-:W-:Y:S01]  /*c000*/  LDGSTS.E [R250+0x6a000], desc[UR16][R192.64], P1 ;  /* 0x6a000000c0fa7fae */ /* 0x000fe20008921850 */
[----:B------:R-:W-:-:S04]  /*c010*/  IMAD.WIDE R218, R6, 0x4, R218 ;  /* 0x0000000406da7825 */ /* 0x000fc800078e02da */
[----:B------:R-:W-:Y:S01]  /*c020*/  IMAD.WIDE R238, R6, 0x4, R238 ;  /* 0x0000000406ee7825 */ /* 0x000fe200078e02ee */
[----:B------:R-:W-:Y:S04]  /*c030*/  LDGSTS.E [R250+0x6c000], desc[UR16][R218.64], P2 ;  /* 0x6c000000dafa7fae */ /* 0x000fe80009121850 */
[----:B------:R-:W-:Y:S04]  /*c040*/  LDGSTS.E [R250+0x6e000], desc[UR16][R238.64], P4 ;  /* 0x6e000000eefa7fae */ /* 0x000fe8000a121850 */
[----:B------:R-:W-:Y:S01]  /*c050*/  LDGSTS.E [R249+0x68000], desc[UR16][R222.64], P5 ;  /* 0x68000000def97fae */ /* 0x000fe2000a921850 */
[----:B------:R-:W-:-:S03]  /*c060*/  ISETP.NE.U32.AND P5, PT, R213, RZ, PT ;  /* 0x000000ffd500720c */ /* 0x000fc60003fa5070 */
[----:B------:R-:W-:Y:S01]  /*c070*/  LDGSTS.E [R249+0x6a000], desc[UR16][R220.64], P3 ;  /* 0x6a000000dcf97fae */ /* 0x000fe20009921850 */
[----:B------:R-:W-:-:S03]  /*c080*/  ISETP.NE.U32.AND P3, PT, R209, RZ, PT ;  /* 0x000000ffd100720c */ /* 0x000fc60003f65070 */
[----:B------:R-:W2:Y:S04]  /*c090*/  LDL.LU R213, [R1+0x468] ;  /* 0x0004680001d57983 */ /* 0x000ea80000300800 */
[----:B------:R-:W3:Y:S04]  /*c0a0*/  LDL.LU R209, [R1+0x464] ;  /* 0x0004640001d17983 */ /* 0x000ee80000300800 */
[----:B------:R-:W-:Y:S01]  /*c0b0*/  LDGSTS.E [R249+0x6c000], desc[UR16][R230.64], P0 ;  /* 0x6c000000e6f97fae */ /* 0x000fe20008121850 */
[----:B------:R-:W-:-:S03]  /*c0c0*/  ISETP.NE.U32.AND P0, PT, R207, RZ, PT ;  /* 0x000000ffcf00720c */ /* 0x000fc60003f05070 */
[----:B------:R-:W4:Y:S04]  /*c0d0*/  LDL.LU R207, [R1+0x460] ;  /* 0x0004600001cf7983 */ /* 0x000f280000300800 */
[----:B------:R-:W-:Y:S01]  /*c0e0*/  LDGSTS.E [R249+0x6e000], desc[UR16][R216.64], P6 ;  /* 0x6e000000d8f97fae */ /* 0x000fe2000b121850 */
[----:B------:R-:W-:-:S03]  /*c0f0*/  ISETP.NE.U32.AND P6, PT, R201, RZ, PT ;  /* 0x000000ffc900720c */ /* 0x000fc60003fc5070 */
[----:B------:R-:W4:Y:S01]  /*c100*/  LDL.LU R201, [R1+0x45c] ;  /* 0x00045c0001c97983 */ /* 0x000f220000300800 */
[----:B------:R-:W-:Y:S02]  /*c110*/  ISETP.NE.U32.AND P1, PT, R224, RZ, PT ;  /* 0x000000ffe000720c */ /* 0x000fe40003f25070 */
[----:B------:R-:W-:Y:S02]  /*c120*/  ISETP.NE.U32.AND P2, PT, R225, RZ, PT ;  /* 0x000000ffe100720c */ /* 0x000fe40003f45070 */
[----:B------:R-:W-:Y:S01]  /*c130*/  ISETP.NE.U32.AND P4, PT, R242, RZ, PT ;  /* 0x000000fff200720c */ /* 0x000fe20003f85070 */
[----:B------:R-:W-:-:S04]  /*c140*/  IMAD.WIDE R202, R6, 0x4, R202 ;  /* 0x0000000406ca7825 */ /* 0x000fc800078e02ca */
[----:B------:R-:W-:-:S04]  /*c150*/  IMAD.WIDE R198, R6, 0x4, R198 ;  /* 0x0000000406c67825 */ /* 0x000fc800078e02c6 */
[----:B------:R-:W-:-:S04]  /*c160*/  IMAD.WIDE R196, R6, 0x4, R196 ;  /* 0x0000000406c47825 */ /* 0x000fc800078e02c4 */
[----:B------:R-:W-:-:S04]  /*c170*/  IMAD.WIDE R194, R6, 0x4, R194 ;  /* 0x0000000406c27825 */ /* 0x000fc800078e02c2 */
[----:B------:R-:W-:-:S04]  /*c180*/  IMAD.WIDE R232, R6, 0x4, R232 ;  /* 0x0000000406e87825 */ /* 0x000fc800078e02e8 */
[----:B--2---:R-:W-:-:S04]  /*c190*/  IMAD.WIDE R212, R6, 0x4, R212 ;  /* 0x0000000406d47825 */ /* 0x004fc800078e02d4 */
[----:B---3--:R-:W-:Y:S01]  /*c1a0*/  IMAD.WIDE R208, R6, 0x4, R208 ;  /* 0x0000000406d07825 */ /* 0x008fe200078e02d0 */
[----:B------:R-:W-:Y:S01]  /*c1b0*/  LDGSTS.E [R248+0x68000], desc[UR16][R212.64], P1 ;  /* 0x68000000d4f87fae */ /* 0x000fe20008921850 */
[----:B------:R-:W-:-:S03]  /*c1c0*/  ISETP.NE.U32.AND P1, PT, R243, RZ, PT ;  /* 0x000000fff300720c */ /* 0x000fc60003f25070 */
[----:B------:R-:W-:Y:S01]  /*c1d0*/  LDGSTS.E [R248+0x6a000], desc[UR16][R208.64], P2 ;  /* 0x6a000000d0f87fae */ /* 0x000fe20009121850 */
[----:B------:R-:W-:Y:S01]  /*c1e0*/  ISETP.NE.U32.AND P2, PT, R215, RZ, PT ;  /* 0x000000ffd700720c */ /* 0x000fe20003f45070 */
[----:B----4-:R-:W-:-:S05]  /*c1f0*/  IMAD.WIDE R206, R6, 0x4, R206 ;  /* 0x0000000406ce7825 */ /* 0x010fca00078e02ce */
[----:B------:R-:W-:Y:S01]  /*c200*/  LDGSTS.E [R248+0x6c000], desc[UR16][R206.64], P4 ;  /* 0x6c000000cef87fae */ /* 0x000fe2000a121850 */
[----:B------:R-:W-:-:S03]  /*c210*/  IMAD.WIDE R200, R6, 0x4, R200 ;  /* 0x0000000406c87825 */ /* 0x000fc600078e02c8 */
[----:B------:R-:W-:Y:S04]  /*c220*/  LDGSTS.E [R248+0x6e000], desc[UR16][R202.64], P5 ;  /* 0x6e000000caf87fae */ /* 0x000fe8000a921850 */
[----:B------:R-:W-:Y:S04]  /*c230*/  LDGSTS.E [R252+0x68000], desc[UR16][R200.64], P3 ;  /* 0x68000000c8fc7fae */ /* 0x000fe80009921850 */
[----:B------:R-:W-:Y:S04]  /*c240*/  LDGSTS.E [R252+0x6a000], desc[UR16][R198.64], P0 ;  /* 0x6a000000c6fc7fae */ /* 0x000fe80008121850 */
[----:B------:R-:W-:Y:S04]  /*c250*/  LDGSTS.E [R252+0x6c000], desc[UR16][R196.64], P6 ;  /* 0x6c000000c4fc7fae */ /* 0x000fe8000b121850 */
[----:B------:R-:W-:Y:S04]  /*c260*/  LDGSTS.E [R252+0x6e000], desc[UR16][R194.64], P1 ;  /* 0x6e000000c2fc7fae */ /* 0x000fe80008921850 */
[----:B------:R-:W-:Y:S01]  /*c270*/  LDGSTS.E [R247+0x68000], desc[UR16][R232.64], P2 ;  /* 0x68000000e8f77fae */ /* 0x000fe20009121850 */
[----:B------:R-:W-:-:S03]  /*c280*/  ISETP.NE.U32.AND P2, PT, R191, RZ, PT ;  /* 0x000000ffbf00720c */ /* 0x000fc60003f45070 */
[----:B------:R-:W2:Y:S01]  /*c290*/  LDL.LU R191, [R1+0x458] ;  /* 0x0004580001bf7983 */ /* 0x000ea20000300800 */
[----:B------:R-:W3:Y:S01]  /*c2a0*/  S2R R224, SR_TID.X ;  /* 0x0000000000e07919 */ /* 0x000ee20000002100 */
[----:B------:R-:W-:Y:S02]  /*c2b0*/  ISETP.NE.U32.AND P1, PT, R185, RZ, PT ;  /* 0x000000ffb900720c */ /* 0x000fe40003f25070 */
[----:B------:R-:W-:Y:S01]  /*c2c0*/  ISETP.NE.U32.AND P0, PT, R187, RZ, PT ;  /* 0x000000ffbb00720c */ /* 0x000fe20003f05070 */
[----:B------:R-:W4:Y:S01]  /*c2d0*/  LDL.LU.64 R242, [R1+0x158] ;  /* 0x0001580001f27983 */ /* 0x000f220000300a00 */
[----:B------:R-:W-:Y:S02]  /*c2e0*/  ISETP.NE.U32.AND P6, PT, R186, RZ, PT ;  /* 0x000000ffba00720c */ /* 0x000fe40003fc5070 */
[----:B------:R-:W-:Y:S01]  /*c2f0*/  ISETP.NE.U32.AND P4, PT, R214, RZ, PT ;  /* 0x000000ffd600720c */ /* 0x000fe20003f85070 */
[----:B------:R-:W1:Y:S04]  /*c300*/  LDL.LU.64 R188, [R1+0x150] ;  /* 0x0001500001bc7983 */ /* 0x000e680000300a00 */
[----:B------:R-:W4:Y:S04]  /*c310*/  LDL.LU.64 R212, [R1+0x130] ;  /* 0x0001300001d47983 */ /* 0x000f280000300a00 */
[----:B------:R-:W4:Y:S04]  /*c320*/  LDL.LU.64 R216, [R1+0x110] ;  /* 0x0001100001d87983 */ /* 0x000f280000300a00 */
[----:B------:R-:W4:Y:S04]  /*c330*/  LDL.LU.64 R192, [R1+0xf0] ;  /* 0x0000f00001c07983 */ /* 0x000f280000300a00 */
[----:B------:R-:W4:Y:S04]  /*c340*/  LDL.LU.64 R230, [R1+0xd0] ;  /* 0x0000d00001e67983 */ /* 0x000f280000300a00 */
[----:B------:R-:W4:Y:S01]  /*c350*/  LDL.LU.64 R220, [R1+0xb0] ;  /* 0x0000b00001dc7983 */ /* 0x000f220000300a00 */
[----:B---3--:R-:W-:-:S02]  /*c360*/  IMAD.SHL.U32 R184, R224, 0x4, RZ ;  /* 0x00000004e0b87824 */ /* 0x008fc400078e00ff */
[C---:B------:R-:W-:Y:S01]  /*c370*/  IMAD.SHL.U32 R185, R224.reuse, 0x200, RZ ;  /* 0x00000200e0b97824 */ /* 0x040fe200078e00ff */
[C---:B------:R-:W-:Y:S01]  /*c380*/  LOP3.LUT R187, R224.reuse, 0x60, RZ, 0xc0, !PT ;  /* 0x00000060e0bb7812 */ /* 0x040fe200078ec0ff */
[----:B------:R-:W-:Y:S01]  /*c390*/  IMAD.SHL.U32 R186, R224, 0x20, RZ ;  /* 0x00000020e0ba7824 */ /* 0x000fe200078e00ff */
[----:B------:R-:W-:Y:S01]  /*c3a0*/  LOP3.LUT R184, R184, 0x70, RZ, 0xc0, !PT ;  /* 0x00000070b8b87812 */ /* 0x000fe200078ec0ff */
[----:B------:R-:W3:Y:S01]  /*c3b0*/  LDL.LU.64 R222, [R1+0x90] ;  /* 0x0000900001de7983 */ /* 0x000ee20000300a00 */
[----:B------:R-:W-:-:S03]  /*c3c0*/  LOP3.LUT R185, R185, 0x3000, RZ, 0xc0, !PT ;  /* 0x00003000b9b97812 */ /* 0x000fc600078ec0ff */
[----:B------:R-:W-:Y:S01]  /*c3d0*/  IMAD R184, R187, 0x8, R184 ;  /* 0x00000008bbb87824 */ /* 0x000fe200078e02b8 */
[----:B------:R-:W-:Y:S01]  /*c3e0*/  LOP3.LUT R185, R185, 0x60, R186, 0xf8, !PT ;  /* 0x00000060b9b97812 */ /* 0x000fe200078ef8ba */
[----:B------:R-:W3:Y:S03]  /*c3f0*/  LDL.LU.64 R250, [R1+0x70] ;  /* 0x0000700001fa7983 */ /* 0x000ee60000300a00 */
[----:B------:R-:W-:Y:S01]  /*c400*/  LOP3.LUT R184, R185, R184, RZ, 0x3c, !PT ;  /* 0x000000b8b9b87212 */ /* 0x000fe200078e3cff */
[----:B------:R-:W3:Y:S04]  /*c410*/  LDL.LU.64 R238, [R1+0x50] ;  /* 0x0000500001ee7983 */ /* 0x000ee80000300a00 */
[----:B------:R4:W-:Y:S01]  /*c420*/  STL [R1+0x1c0], R184 ;  /* 0x0001c0b801007387 */ /* 0x0009e20000100800 */
[----:B--2---:R-:W-:-:S05]  /*c430*/  IMAD.WIDE R190, R6, 0x4, R190 ;  /* 0x0000000406be7825 */ /* 0x004fca00078e02be */
[----:B------:R-:W-:Y:S01]  /*c440*/  LDGSTS.E [R247+0x6a000], desc[UR16][R190.64], P4 ;  /* 0x6a000000bef77fae */ /* 0x000fe2000a121850 */
[----:B------:R-:W-:-:S03]  /*c450*/  ISETP.NE.U32.AND P4, PT, R8, RZ, PT ;  /* 0x000000ff0800720c */ /* 0x000fc60003f85070 */
[----:B------:R-:W2:Y:S04]  /*c460*/  LDL.LU R8, [R1+0x454] ;  /* 0x0004540001087983 */ /* 0x000ea80000300800 */
[----:B------:R-:W2:Y:S04]  /*c470*/  LDL.LU.64 R218, [R1+0x30] ;  /* 0x0000300001da7983 */ /* 0x000ea80000300a00 */
[----:B------:R-:W2:Y:S01]  /*c480*/  LDL.LU.64 R234, [R1+0x10] ;  /* 0x0000100001ea7983 */ /* 0x000ea20000300a00 */
[----:B------:R-:W-:Y:S02]  /*c490*/  ISETP.NE.U32.AND P5, PT, R211, RZ, PT ;  /* 0x000000ffd300720c */ /* 0x000fe40003fa5070 */
[----:B------:R-:W-:Y:S01]  /*c4a0*/  ISETP.NE.U32.AND P3, PT, R204, RZ, PT ;  /* 0x000000ffcc00720c */ /* 0x000fe20003f65070 */
[----:B------:R-:W-:-:S04]  /*c4b0*/  IMAD.WIDE R228, R6, 0x4, R228 ;  /* 0x0000000406e47825 */ /* 0x000fc800078e02e4 */
[----:B------:R-:W-:-:S04]  /*c4c0*/  IMAD.WIDE R226, R6, 0x4, R226 ;  /* 0x0000000406e27825 */ /* 0x000fc800078e02e2 */
[C---:B------:R-:W-:Y:S02]  /*c4d0*/  IMAD.WIDE R236, R6.reuse, 0x4, R236 ;  /* 0x0000000406ec7825 */ /* 0x040fe400078e02ec */
[----:B------:R-:W-:Y:S02]  /*c4e0*/  LDGSTS.E [R247+0x6c000], desc[UR16][R228.64], P5 ;  /* 0x6c000000e4f77fae */ /* 0x000fe4000a921850 */
[----:B------:R-:W-:Y:S02]  /*c4f0*/  IMAD.WIDE R186, R6, 0x4, R154 ;  /* 0x0000000406ba7825 */ /* 0x000fe400078e029a */
[----:B------:R-:W-:Y:S02]  /*c500*/  LDGSTS.E [R247+0x6e000], desc[UR16][R226.64], P3 ;  /* 0x6e000000e2f77fae */ /* 0x000fe40009921850 */
[----:B------:R-:W-:Y:S02]  /*c510*/  IMAD.SHL.U32 R154, R0, 0x80, RZ ;  /* 0x00000080009a7824 */ /* 0x000fe400078e00ff */
[C---:B------:R-:W-:Y:S01]  /*c520*/  IMAD.WIDE R240, R6.reuse, 0x4, R240 ;  /* 0x0000000406f07825 */ /* 0x040fe200078e02f0 */
[----:B------:R-:W5:Y:S03]  /*c530*/  LDL.LU R0, [R1+0x450] ;  /* 0x0004500001007983 */ /* 0x000f660000300800 */
[----:B----4-:R-:W-:Y:S01]  /*c540*/  IMAD.WIDE R184, R6, 0x4, R242 ;  /* 0x0000000406b87825 */ /* 0x010fe200078e02f2 */
[----:B------:R-:W4:Y:S04]  /*c550*/  LDL.LU.64 R208, [R1+0x148] ;  /* 0x0001480001d07983 */ /* 0x000f280000300a00 */
[----:B------:R-:W-:Y:S01]  /*c560*/  LDGSTS.E [R9+0x68000], desc[UR16][R236.64], P0 ;  /* 0x68000000ec097fae */ /* 0x000fe20008121850 */
[----:B-1----:R-:W-:-:S03]  /*c570*/  IMAD.WIDE R188, R154, 0x4, R188 ;  /* 0x000000049abc7825 */ /* 0x002fc600078e02bc */
[----:B------:R1:W-:Y:S04]  /*c580*/  LDGSTS.E [R9+0x6a000], desc[UR16][R186.64], P6 ;  /* 0x6a000000ba097fae */ /* 0x0003e8000b121850 */
[----:B------:R-:W-:Y:S04]  /*c590*/  LDGSTS.E [R9+0x6c000], desc[UR16][R240.64], P1 ;  /* 0x6c000000f0097fae */ /* 0x000fe80008921850 */
[----:B------:R3:W-:Y:S01]  /*c5a0*/  LDGSTS.E [R9+0x6e000], desc[UR16][R184.64], P4 ;  /* 0x6e000000b8097fae */ /* 0x0007e2000a121850 */
[----:B-1----:R-:W-:-:S03]  /*c5b0*/  IMAD.WIDE R186, R154, 0x4, R212 ;  /* 0x000000049aba7825 */ /* 0x002fc600078e02d4 */
[----:B------:R-:W4:Y:S04]  /*c5c0*/  LDL.LU.64 R242, [R1+0x128] ;  /* 0x0001280001f27983 */ /* 0x000f280000300a00 */
[----:B------:R-:W4:Y:S01]  /*c5d0*/  LDL.LU.64 R212, [R1+0x108] ;  /* 0x0001080001d47983 */ /* 0x000f220000300a00 */
[----:B---3--:R-:W-:-:S03]  /*c5e0*/  IMAD.WIDE R184, R154, 0x4, R216 ;  /* 0x000000049ab87825 */ /* 0x008fc600078e02d8 */
[----:B------:R-:W0:Y:S04]  /*c5f0*/  LDGDEPBAR ;  /* 0x00000000000079af */ /* 0x000e280000000000 */
[----:B------:R-:W3:Y:S01]  /*c600*/  LDL.LU.64 R216, [R1+0xe8] ;  /* 0x0000e80001d87983 */ /* 0x000ee20000300a00 */
[----:B------:R-:W-:-:S03]  /*c610*/  IMAD.WIDE R192, R154, 0x4, R192 ;  /* 0x000000049ac07825 */ /* 0x000fc600078e02c0 */
[----:B------:R1:W-:Y:S01]  /*c620*/  LDGSTS.E [R244+0x20000], desc[UR16][R188.64], P2 ;  /* 0x20000000bcf47fae */ /* 0x0003e20009121850 */
[----:B------:R-:W-:-:S03]  /*c630*/  IMAD.WIDE R190, R154, 0x4, R230 ;  /* 0x000000049abe7825 */ /* 0x000fc600078e02e6 */
[----:B------:R-:W3:Y:S04]  /*c640*/  LDL.LU.64 R230, [R1+0xc8] ;  /* 0x0000c80001e67983 */ /* 0x000ee80000300a00 */
[----:B------:R1:W-:Y:S02]  /*c650*/  LDGSTS.E [R244+0x20400], desc[UR16][R186.64], P2 ;  /* 0x20400000baf47fae */ /* 0x0003e40009121850 */
[C---:B-1----:R-:W-:Y:S02]  /*c660*/  IMAD.WIDE R188, R154.reuse, 0x4, R220 ;  /* 0x000000049abc7825 */ /* 0x042fe400078e02dc */
[----:B------:R1:W-:Y:S04]  /*c670*/  LDGSTS.E [R244+0x20800], desc[UR16][R184.64], P2 ;  /* 0x20800000b8f47fae */ /* 0x0003e80009121850 */
[----:B------:R-:W3:Y:S01]  /*c680*/  LDL.LU.64 R220, [R1+0xa8] ;  /* 0x0000a80001dc7983 */ /* 0x000ee20000300a00 */
[----:B------:R-:W-:-:S03]  /*c690*/  IMAD.WIDE R186, R154, 0x4, R222 ;  /* 0x000000049aba7825 */ /* 0x000fc600078e02de */
[----:B------:R-:W-:Y:S04]  /*c6a0*/  LDGSTS.E [R244+0x20c00], desc[UR16][R192.64], P2 ;  /* 0x20c00000c0f47fae */ /* 0x000fe80009121850 */
[----:B------:R-:W-:Y:S01]  /*c6b0*/  LDGSTS.E [R244+0x21000], desc[UR16][R190.64], P2 ;  /* 0x21000000bef47fae */ /* 0x000fe20009121850 */
[----:B-1----:R-:W-:-:S03]  /*c6c0*/  IMAD.WIDE R184, R154, 0x4, R250 ;  /* 0x000000049ab87825 */ /* 0x002fc600078e02fa */
[----:B------:R1:W-:Y:S04]  /*c6d0*/  LDGSTS.E [R244+0x21400], desc[UR16][R188.64], P2 ;  /* 0x21400000bcf47fae */ /* 0x0003e80009121850 */
[----:B------:R-:W3:Y:S04]  /*c6e0*/  LDL.LU.64 R222, [R1+0x88] ;  /* 0x0000880001de7983 */ /* 0x000ee80000300a00 */
[----:B------:R2:W-:Y:S01]  /*c6f0*/  LDGSTS.E [R244+0x21800], desc[UR16][R186.64], P2 ;  /* 0x21800000baf47fae */ /* 0x0005e20009121850 */
[----:B-1----:R-:W-:-:S03]  /*c700*/  IMAD.WIDE R188, R154, 0x4, R238 ;  /* 0x000000049abc7825 */ /* 0x002fc600078e02ee */
[----:B------:R-:W3:Y:S04]  /*c710*/  LDL.LU.64 R250, [R1+0x68] ;  /* 0x0000680001fa7983 */ /* 0x000ee80000300a00 */
[----:B------:R-:W3:Y:S01]  /*c720*/  LDL.LU.64 R238, [R1+0x48] ;  /* 0x0000480001ee7983 */ /* 0x000ee20000300a00 */
[----:B------:R-:W-:-:S03]  /*c730*/  IMAD.WIDE R14, R154, 0x4, R14 ;  /* 0x000000049a0e7825 */ /* 0x000fc600078e020e */
[----:B------:R1:W-:Y:S01]  /*c740*/  LDGSTS.E [R244+0x21c00], desc[UR16][R184.64], P2 ;  /* 0x21c00000b8f47fae */ /* 0x0003e20009121850 */
[----:B------:R-:W-:-:S03]  /*c750*/  IMAD.WIDE R22, R154, 0x4, R22 ;  /* 0x000000049a167825 */ /* 0x000fc600078e0216 */
[----:B------:R-:W-:Y:S01]  /*c760*/  LDGSTS.E [R244+0x22000], desc[UR16][R188.64], P2 ;  /* 0x22000000bcf47fae */ /* 0x000fe20009121850 */
[----:B--2---:R-:W-:-:S03]  /*c770*/  IMAD.WIDE R186, R154, 0x4, R218 ;  /* 0x000000049aba7825 */ /* 0x004fc600078e02da */
[----:B------:R-:W2:Y:S01]  /*c780*/  LDL.LU.64 R218, [R1+0x28] ;  /* 0x0000280001da7983 */ /* 0x000ea20000300a00 */
[----:B-1----:R-:W-:-:S03]  /*c790*/  IMAD.WIDE R184, R154, 0x4, R234 ;  /* 0x000000049ab87825 */ /* 0x002fc600078e02ea */
[----:B------:R-:W-:Y:S01]  /*c7a0*/  LDGSTS.E [R244+0x22400], desc[UR16][R186.64], P2 ;  /* 0x22400000baf47fae */ /* 0x000fe20009121850 */
[----:B------:R-:W-:-:S03]  /*c7b0*/  IMAD.WIDE R30, R154, 0x4, R30 ;  /* 0x000000049a1e7825 */ /* 0x000fc600078e021e */
[----:B------:R-:W2:Y:S01]  /*c7c0*/  LDL.LU.64 R234, [R1+0x8] ;  /* 0x0000080001ea7983 */ /* 0x000ea20000300a00 */
[----:B------:R-:W-:-:S03]  /*c7d0*/  IMAD.WIDE R38, R154, 0x4, R38 ;  /* 0x000000049a267825 */ /* 0x000fc600078e0226 */
[----:B------:R-:W-:Y:S01]  /*c7e0*/  LDGSTS.E [R244+0x22800], desc[UR16][R184.64], P2 ;  /* 0x22800000b8f47fae */ /* 0x000fe20009121850 */
[----:B------:R-:W-:-:S03]  /*c7f0*/  IMAD.WIDE R46, R154, 0x4, R46 ;  /* 0x000000049a2e7825 */ /* 0x000fc600078e022e */
[----:B------:R4:W-:Y:S01]  /*c800*/  LDGSTS.E [R244+0x22c00], desc[UR16][R14.64], P2 ;  /* 0x22c000000ef47fae */ /* 0x0009e20009121850 */
[----:B------:R-:W-:-:S03]  /*c810*/  IMAD.WIDE R54, R154, 0x4, R54 ;  /* 0x000000049a367825 */ /* 0x000fc600078e0236 */
[----:B------:R1:W-:Y:S01]  /*c820*/  LDGSTS.E [R244+0x23000], desc[UR16][R22.64], P2 ;  /* 0x2300000016f47fae */ /* 0x0003e20009121850 */
[----:B------:R-:W-:-:S03]  /*c830*/  IMAD.WIDE R62, R154, 0x4, R62 ;  /* 0x000000049a3e7825 */ /* 0x000fc600078e023e */
[----:B------:R3:W-:Y:S01]  /*c840*/  LDGSTS.E [R244+0x23400], desc[UR16][R30.64], P2 ;  /* 0x234000001ef47fae */ /* 0x0007e20009121850 */
[----:B------:R-:W-:-:S03]  /*c850*/  IMAD.WIDE R70, R154, 0x4, R70 ;  /* 0x000000049a467825 */ /* 0x000fc600078e0246 */
[----:B------:R-:W-:Y:S01]  /*c860*/  LDGSTS.E [R244+0x23800], desc[UR16][R38.64], P2 ;  /* 0x2380000026f47fae */ /* 0x000fe20009121850 */
        /* <DEDUP_REMOVED lines=26> */
[----:B----4-:R-:W-:-:S03]  /*ca10*/  IMAD.WIDE R14, R154, 0x4, R208 ;  /* 0x000000049a0e7825 */ /* 0x010fc600078e02d0 */
[----:B------:R-:W-:Y:S04]  /*ca20*/  LDGSTS.E [R244+0x27000], desc[UR16][R150.64], P2 ;  /* 0x2700000096f47fae */ /* 0x000fe80009121850 */
[----:B------:R-:W-:Y:S01]  /*ca30*/  LDGSTS.E [R244+0x27400], desc[UR16][R162.64], P2 ;  /* 0x27400000a2f47fae */ /* 0x000fe20009121850 */
[----:B-1----:R-:W-:-:S03]  /*ca40*/  IMAD.WIDE R22, R154, 0x4, R242 ;  /* 0x000000049a167825 */ /* 0x002fc600078e02f2 */
[----:B------:R-:W-:Y:S01]  /*ca50*/  LDGSTS.E [R244+0x27800], desc[UR16][R170.64], P2 ;  /* 0x27800000aaf47fae */ /* 0x000fe20009121850 */
[----:B---3--:R-:W-:-:S03]  /*ca60*/  IMAD.WIDE R30, R154, 0x4, R216 ;  /* 0x000000049a1e7825 */ /* 0x008fc600078e02d8 */
[----:B------:R-:W-:Y:S04]  /*ca70*/  LDGSTS.E [R244+0x27c00], desc[UR16][R178.64], P2 ;  /* 0x27c00000b2f47fae */ /* 0x000fe80009121850 */
[----:B------:R1:W-:Y:S04]  /*ca80*/  LDGSTS.E [R245+0x20100], desc[UR16][R14.64], P2 ;  /* 0x201000000ef57fae */ /* 0x0003e80009121850 */
[----:B------:R-:W3:Y:S04]  /*ca90*/  LDL.LU.64 R208, [R1+0x140] ;  /* 0x0001400001d07983 */ /* 0x000ee80000300a00 */
[----:B------:R-:W4:Y:S01]  /*caa0*/  LDL.LU.64 R242, [R1+0x120] ;  /* 0x0001200001f27983 */ /* 0x000f220000300a00 */
[----:B-1----:R-:W-:-:S03]  /*cab0*/  IMAD.WIDE R14, R154, 0x4, R212 ;  /* 0x000000049a0e7825 */ /* 0x002fc600078e02d4 */
[----:B------:R1:W-:Y:S04]  /*cac0*/  LDGSTS.E [R245+0x20500], desc[UR16][R22.64], P2 ;  /* 0x2050000016f57fae */ /* 0x0003e80009121850 */
[----:B------:R-:W4:Y:S01]  /*cad0*/  LDL.LU.64 R212, [R1+0x100] ;  /* 0x0001000001d47983 */ /* 0x000f220000300a00 */
[----:B------:R-:W-:-:S03]  /*cae0*/  IMAD.WIDE R38, R154, 0x4, R230 ;  /* 0x000000049a267825 */ /* 0x000fc600078e02e6 */
[----:B------:R-:W4:Y:S01]  /*caf0*/  LDL.LU.64 R216, [R1+0xe0] ;  /* 0x0000e00001d87983 */ /* 0x000f220000300a00 */
[----:B-1----:R-:W-:-:S03]  /*cb00*/  IMAD.WIDE R22, R154, 0x4, R220 ;  /* 0x000000049a167825 */ /* 0x002fc600078e02dc */
[----:B------:R-:W4:Y:S04]  /*cb10*/  LDL.LU.64 R230, [R1+0xc0] ;  /* 0x0000c00001e67983 */ /* 0x000f280000300a00 */
[----:B------:R1:W-:Y:S04]  /*cb20*/  LDGSTS.E [R245+0x20900], desc[UR16][R14.64], P2 ;  /* 0x209000000ef57fae */ /* 0x0003e80009121850 */
[----:B------:R1:W-:Y:S04]  /*cb30*/  LDGSTS.E [R245+0x20d00], desc[UR16][R30.64], P2 ;  /* 0x20d000001ef57fae */ /* 0x0003e80009121850 */
[----:B------:R-:W4:Y:S04]  /*cb40*/  LDL.LU.64 R220, [R1+0xa0] ;  /* 0x0000a00001dc7983 */ /* 0x000f280000300a00 */
[----:B------:R-:W-:Y:S01]  /*cb50*/  LDGSTS.E [R245+0x21100], desc[UR16][R38.64], P2 ;  /* 0x2110000026f57fae */ /* 0x000fe20009121850 */
[----:B-1----:R-:W-:-:S03]  /*cb60*/  IMAD.WIDE R14, R154, 0x4, R222 ;  /* 0x000000049a0e7825 */ /* 0x002fc600078e02de */
[----:B------:R1:W-:Y:S01]  /*cb70*/  LDGSTS.E [R245+0x21500], desc[UR16][R22.64], P2 ;  /* 0x2150000016f57fae */ /* 0x0003e20009121850 */
[----:B------:R-:W-:-:S03]  /*cb80*/  IMAD.WIDE R30, R154, 0x4, R238 ;  /* 0x000000049a1e7825 */ /* 0x000fc600078e02ee */
[----:B------:R-:W4:Y:S01]  /*cb90*/  LDL.LU.64 R222, [R1+0x80] ;  /* 0x0000800001de7983 */ /* 0x000f220000300a00 */
[----:B------:R-:W-:-:S03]  /*cba0*/  IMAD.WIDE R16, R154, 0x4, R16 ;  /* 0x000000049a107825 */ /* 0x000fc600078e0210 */
[----:B------:R2:W-:Y:S01]  /*cbb0*/  LDGSTS.E [R245+0x21900], desc[UR16][R14.64], P2 ;  /* 0x219000000ef57fae */ /* 0x0005e20009121850 */
[----:B-1----:R-:W-:-:S03]  /*cbc0*/  IMAD.WIDE R22, R154, 0x4, R250 ;  /* 0x000000049a167825 */ /* 0x002fc600078e02fa */
[----:B------:R-:W4:Y:S04]  /*cbd0*/  LDL.LU.64 R250, [R1+0x60] ;  /* 0x0000600001fa7983 */ /* 0x000f280000300a00 */
[----:B------:R-:W4:Y:S01]  /*cbe0*/  LDL.LU.64 R238, [R1+0x40] ;  /* 0x0000400001ee7983 */ /* 0x000f220000300a00 */
[----:B------:R-:W-:-:S03]  /*cbf0*/  IMAD.WIDE R24, R154, 0x4, R24 ;  /* 0x000000049a187825 */ /* 0x000fc600078e0218 */
[----:B------:R-:W-:Y:S01]  /*cc00*/  LDGSTS.E [R245+0x21d00], desc[UR16][R22.64], P2 ;  /* 0x21d0000016f57fae */ /* 0x000fe20009121850 */
[----:B------:R-:W-:-:S03]  /*cc10*/  IMAD.WIDE R32, R154, 0x4, R32 ;  /* 0x000000049a207825 */ /* 0x000fc600078e0220 */
[----:B------:R-:W-:Y:S01]  /*cc20*/  LDGSTS.E [R245+0x22100], desc[UR16][R30.64], P2 ;  /* 0x221000001ef57fae */ /* 0x000fe20009121850 */
[----:B--2---:R-:W-:-:S03]  /*cc30*/  IMAD.WIDE R38, R154, 0x4, R218 ;  /* 0x000000049a267825 */ /* 0x004fc600078e02da */
[----:B------:R-:W2:Y:S01]  /*cc40*/  LDL.LU.64 R218, [R1+0x20] ;  /* 0x0000200001da7983 */ /* 0x000ea20000300a00 */
[----:B------:R-:W-:-:S03]  /*cc50*/  IMAD.WIDE R40, R154, 0x4, R40 ;  /* 0x000000049a287825 */ /* 0x000fc600078e0228 */
[----:B------:R-:W-:Y:S01]  /*cc60*/  LDGSTS.E [R245+0x22500], desc[UR16][R38.64], P2 ;  /* 0x2250000026f57fae */ /* 0x000fe20009121850 */
[----:B------:R-:W-:-:S03]  /*cc70*/  IMAD.WIDE R14, R154, 0x4, R234 ;  /* 0x000000049a0e7825 */ /* 0x000fc600078e02ea */
[----:B------:R-:W2:Y:S01]  /*cc80*/  LDL.LU.64 R234, [R1] ;  /* 0x0000000001ea7983 */ /* 0x000ea20000300a00 */
        /* <DEDUP_REMOVED lines=39> */
[----:B---3--:R-:W-:-:S04]  /*cf00*/  IMAD.WIDE R14, R154, 0x4, R208 ;  /* 0x000000049a0e7825 */ /* 0x008fc800078e02d0 */
[C---:B----4-:R-:W-:Y:S01]  /*cf10*/  IMAD.WIDE R16, R154.reuse, 0x4, R242 ;  /* 0x000000049a107825 */ /* 0x050fe200078e02f2 */
[----:B------:R3:W-:Y:S04]  /*cf20*/  LDGSTS.E [R246+0x20200], desc[UR16][R14.64], P2 ;  /* 0x202000000ef67fae */ /* 0x0007e80009121850 */
[----:B------:R4:W-:Y:S01]  /*cf30*/  LDGSTS.E [R246+0x20600], desc[UR16][R16.64], P2 ;  /* 0x2060000010f67fae */ /* 0x0009e20009121850 */
[----:B------:R-:W-:-:S04]  /*cf40*/  IMAD.WIDE R22, R154, 0x4, R212 ;  /* 0x000000049a167825 */ /* 0x000fc800078e02d4 */
[C---:B-1----:R-:W-:Y:S01]  /*cf50*/  IMAD.WIDE R24, R154.reuse, 0x4, R216 ;  /* 0x000000049a187825 */ /* 0x042fe200078e02d8 */
[----:B------:R1:W-:Y:S04]  /*cf60*/  LDGSTS.E [R246+0x20a00], desc[UR16][R22.64], P2 ;  /* 0x20a0000016f67fae */ /* 0x0003e80009121850 */
[----:B------:R-:W2:Y:S01]  /*cf70*/  LDL.LU.64 R216, [R1+0x138] ;  /* 0x0001380001d87983 */ /* 0x000ea20000300a00 */
[----:B---3--:R-:W-:-:S03]  /*cf80*/  IMAD.WIDE R14, R154, 0x4, R230 ;  /* 0x000000049a0e7825 */ /* 0x008fc600078e02e6 */
[----:B------:R-:W3:Y:S04]  /*cf90*/  LDL.LU.64 R230, [R1+0x118] ;  /* 0x0001180001e67983 */ /* 0x000ee80000300a00 */
[----:B------:R1:W-:Y:S01]  /*cfa0*/  LDGSTS.E [R246+0x20e00], desc[UR16][R24.64], P2 ;  /* 0x20e0000018f67fae */ /* 0x0003e20009121850 */
[----:B----4-:R-:W-:-:S03]  /*cfb0*/  IMAD.WIDE R16, R154, 0x4, R220 ;  /* 0x000000049a107825 */ /* 0x010fc600078e02dc */
[----:B------:R4:W-:Y:S04]  /*cfc0*/  LDGSTS.E [R246+0x21200], desc[UR16][R14.64], P2 ;  /* 0x212000000ef67fae */ /* 0x0009e80009121850 */
[----:B------:R-:W3:Y:S04]  /*cfd0*/  LDL.LU.64 R220, [R1+0xf8] ;  /* 0x0000f80001dc7983 */ /* 0x000ee80000300a00 */
[----:B------:R2:W-:Y:S01]  /*cfe0*/  LDGSTS.E [R246+0x21600], desc[UR16][R16.64], P2 ;  /* 0x2160000010f67fae */ /* 0x0005e20009121850 */
[----:B-1----:R-:W-:-:S03]  /*cff0*/  IMAD.WIDE R22, R154, 0x4, R222 ;  /* 0x000000049a167825 */ /* 0x002fc600078e02de */
[----:B------:R-:W3:Y:S04]  /*d000*/  LDL.LU.64 R222, [R1+0xd8] ;  /* 0x0000d80001de7983 */ /* 0x000ee80000300a00 */
[----:B------:R-:W-:Y:S01]  /*d010*/  LDGSTS.E [R246+0x21a00], desc[UR16][R22.64], P2 ;  /* 0x21a0000016f67fae */ /* 0x000fe20009121850 */
[----:B------:R-:W-:-:S03]  /*d020*/  IMAD.WIDE R24, R154, 0x4, R250 ;  /* 0x000000049a187825 */ /* 0x000fc600078e02fa */
[----:B------:R-:W3:Y:S01]  /*d030*/  LDL.LU.64 R250, [R1+0xb8] ;  /* 0x0000b80001fa7983 */ /* 0x000ee20000300a00 */
[----:B----4-:R-:W-:-:S03]  /*d040*/  IMAD.WIDE R14, R154, 0x4, R238 ;  /* 0x000000049a0e7825 */ /* 0x010fc600078e02ee */
[----:B------:R-:W4:Y:S04]  /*d050*/  LDL.LU.64 R238, [R1+0x98] ;  /* 0x0000980001ee7983 */ /* 0x000f280000300a00 */
[----:B------:R-:W-:Y:S04]  /*d060*/  LDGSTS.E [R246+0x21e00], desc[UR16][R24.64], P2 ;  /* 0x21e0000018f67fae */ /* 0x000fe80009121850 */
[----:B------:R1:W-:Y:S01]  /*d070*/  LDGSTS.E [R246+0x22200], desc[UR16][R14.64], P2 ;  /* 0x222000000ef67fae */ /* 0x0003e20009121850 */
[----:B--2---:R-:W-:-:S03]  /*d080*/  IMAD.WIDE R16, R154, 0x4, R218 ;  /* 0x000000049a107825 */ /* 0x004fc600078e02da */
[----:B------:R-:W2:Y:S01]  /*d090*/  LDL.LU.64 R218, [R1+0x78] ;  /* 0x0000780001da7983 */ /* 0x000ea20000300a00 */
[----:B------:R-:W-:-:S03]  /*d0a0*/  IMAD.WIDE R18, R154, 0x4, R18 ;  /* 0x000000049a127825 */ /* 0x000fc600078e0212 */
[----:B------:R-:W-:Y:S01]  /*d0b0*/  LDGSTS.E [R246+0x22600], desc[UR16][R16.64], P2 ;  /* 0x2260000010f67fae */ /* 0x000fe20009121850 */
[----:B-1----:R-:W-:-:S03]  /*d0c0*/  IMAD.WIDE R14, R154, 0x4, R234 ;  /* 0x000000049a0e7825 */ /* 0x002fc600078e02ea */
[----:B------:R-:W2:Y:S01]  /*d0d0*/  LDL.LU.64 R234, [R1+0x58] ;  /* 0x0000580001ea7983 */ /* 0x000ea20000300a00 */
        /* <DEDUP_REMOVED lines=41> */
[----:B------:R-:W-:Y:S01]  /*d370*/  LDGSTS.E [R246+0x27e00], desc[UR16][R182.64], P2 ;  /* 0x27e00000b6f67fae */ /* 0x000fe20009121850 */
[----:B-1----:R-:W-:-:S04]  /*d380*/  IMAD.WIDE R14, R154, 0x4, R216 ;  /* 0x000000049a0e7825 */ /* 0x002fc800078e02d8 */
[C---:B---3--:R-:W-:Y:S01]  /*d390*/  IMAD.WIDE R16, R154.reuse, 0x4, R230 ;  /* 0x000000049a107825 */ /* 0x048fe200078e02e6 */
[----:B------:R1:W-:Y:S04]  /*d3a0*/  LDGSTS.E [R7+0x20300], desc[UR16][R14.64], P2 ;  /* 0x203000000e077fae */ /* 0x0003e80009121850 */
[----:B------:R3:W-:Y:S01]  /*d3b0*/  LDGSTS.E [R7+0x20700], desc[UR16][R16.64], P2 ;  /* 0x2070000010077fae */ /* 0x0007e20009121850 */
[----:B-1----:R-:W-:-:S05]  /*d3c0*/  IMAD.WIDE R14, R154, 0x4, R220 ;  /* 0x000000049a0e7825 */ /* 0x002fca00078e02dc */
[----:B------:R-:W-:Y:S01]  /*d3d0*/  LDGSTS.E [R7+0x20b00], desc[UR16][R14.64], P2 ;  /* 0x20b000000e077fae */ /* 0x000fe20009121850 */
[----:B---3--:R-:W-:-:S05]  /*d3e0*/  IMAD.WIDE R16, R154, 0x4, R222 ;  /* 0x000000049a107825 */ /* 0x008fca00078e02de */
[----:B------:R-:W-:Y:S01]  /*d3f0*/  LDGSTS.E [R7+0x20f00], desc[UR16][R16.64], P2 ;  /* 0x20f0000010077fae */ /* 0x000fe20009121850 */
[----:B------:R-:W-:-:S04]  /*d400*/  IMAD.WIDE R18, R154, 0x4, R250 ;  /* 0x000000049a127825 */ /* 0x000fc800078e02fa */
[C---:B----4-:R-:W-:Y:S01]  /*d410*/  IMAD.WIDE R22, R154.reuse, 0x4, R238 ;  /* 0x000000049a167825 */ /* 0x050fe200078e02ee */
[----:B------:R1:W-:Y:S04]  /*d420*/  LDGSTS.E [R7+0x21300], desc[UR16][R18.64], P2 ;  /* 0x2130000012077fae */ /* 0x0003e80009121850 */
[----:B------:R-:W-:Y:S01]  /*d430*/  LDGSTS.E [R7+0x21700], desc[UR16][R22.64], P2 ;  /* 0x2170000016077fae */ /* 0x000fe20009121850 */
[----:B-1----:R-:W-:-:S04]  /*d440*/  IMAD.WIDE R18, R154, 0x4, R156 ;  /* 0x000000049a127825 */ /* 0x002fc800078e029c */
[----:B--2---:R-:W-:-:S05]  /*d450*/  IMAD.WIDE R14, R154, 0x4, R218 ;  /* 0x000000049a0e7825 */ /* 0x004fca00078e02da */
[----:B------:R1:W-:Y:S02]  /*d460*/  LDGSTS.E [R7+0x21b00], desc[UR16][R14.64], P2 ;  /* 0x21b000000e077fae */ /* 0x0003e40009121850 */
[C---:B-1----:R-:W-:Y:S02]  /*d470*/  IMAD.WIDE R14, R154.reuse, 0x4, R4 ;  /* 0x000000049a0e7825 */ /* 0x042fe400078e0204 */
[----:B------:R-:W5:Y:S04]  /*d480*/  LDL.LU.64 R4, [R1+0x448] ;  /* 0x0004480001047983 */ /* 0x000f680000300a00 */
[----:B------:R-:W5:Y:S01]  /*d490*/  LDL.LU.64 R156, [R1+0x440] ;  /* 0x00044000019c7983 */ /* 0x000f620000300a00 */
[C---:B------:R-:W-:Y:S02]  /*d4a0*/  IMAD.WIDE R16, R154.reuse, 0x4, R234 ;  /* 0x000000049a107825 */ /* 0x040fe400078e02ea */
[----:B------:R-:W1:Y:S02]  /*d4b0*/  S2R R235, SR_TID.X ;  /* 0x0000000000eb7919 */ /* 0x000e640000002100 */
[C---:B------:R-:W-:Y:S01]  /*d4c0*/  IMAD.WIDE R12, R154.reuse, 0x4, R12 ;  /* 0x000000049a0c7825 */ /* 0x040fe200078e020c */
[----:B------:R-:W-:Y:S03]  /*d4d0*/  LDGSTS.E [R7+0x21f00], desc[UR16][R16.64], P2 ;  /* 0x21f0000010077fae */ /* 0x000fe60009121850 */
        /* <DEDUP_REMOVED lines=34> */
[----:B------:R-:W-:Y:S01]  /*d700*/  IMAD.WIDE R160, R154, 0x4, R160 ;  /* 0x000000049aa07825 */ /* 0x000fe200078e02a0 */
[----:B------:R-:W-:Y:S01]  /*d710*/  ISETP.GE.AND P0, PT, R8, 0x80, PT ;  /* 0x000000800800780c */ /* 0x000fe20003f06270 */
[----:B------:R-:W-:Y:S02]  /*d720*/  LDGSTS.E [R7+0x26700], desc[UR16][R132.64], P2 ;  /* 0x2670000084077fae */ /* 0x000fe40009121850 */
[----:B------:R-:W-:-:S02]  /*d730*/  IMAD.WIDE R168, R154, 0x4, R168 ;  /* 0x000000049aa87825 */ /* 0x000fc400078e02a8 */
[----:B------:R-:W-:Y:S02]  /*d740*/  LDGSTS.E [R7+0x26b00], desc[UR16][R140.64], P2 ;  /* 0x26b000008c077fae */ /* 0x000fe40009121850 */
[C---:B------:R-:W-:Y:S02]  /*d750*/  IMAD.WIDE R176, R154.reuse, 0x4, R176 ;  /* 0x000000049ab07825 */ /* 0x040fe400078e02b0 */
[----:B------:R-:W-:Y:S02]  /*d760*/  LDGSTS.E [R7+0x26f00], desc[UR16][R148.64], P2 ;  /* 0x26f0000094077fae */ /* 0x000fe40009121850 */
[----:B------:R-:W-:Y:S02]  /*d770*/  IMAD.WIDE R10, R154, 0x4, R10 ;  /* 0x000000049a0a7825 */ /* 0x000fe400078e020a */
[----:B------:R-:W-:Y:S04]  /*d780*/  LDGSTS.E [R7+0x27300], desc[UR16][R160.64], P2 ;  /* 0x27300000a0077fae */ /* 0x000fe80009121850 */
[----:B------:R-:W-:Y:S04]  /*d790*/  LDGSTS.E [R7+0x27700], desc[UR16][R168.64], P2 ;  /* 0x27700000a8077fae */ /* 0x000fe80009121850 */
[----:B------:R-:W-:Y:S04]  /*d7a0*/  LDGSTS.E [R7+0x27b00], desc[UR16][R176.64], P2 ;  /* 0x27b00000b0077fae */ /* 0x000fe80009121850 */
[----:B------:R2:W-:Y:S01]  /*d7b0*/  LDGSTS.E [R7+0x27f00], desc[UR16][R10.64], P2 ;  /* 0x27f000000a077fae */ /* 0x0005e20009121850 */
[----:B-1----:R-:W-:-:S03]  /*d7c0*/  LOP3.LUT R235, R235, 0x7f, RZ, 0xc0, !PT ;  /* 0x0000007febeb7812 */ /* 0x002fc600078ec0ff */
[----:B------:R-:W0:Y:S01]  /*d7d0*/  LDGDEPBAR ;  /* 0x00000000000079af */ /* 0x000e220000000000 */
[----:B--2---:R-:W-:-:S05]  /*d7e0*/  IMAD.SHL.U32 R7, R224, 0x800, RZ ;  /* 0x00000800e0077824 */ /* 0x004fca00078e00ff */
[----:B------:R-:W-:Y:S02]  /*d7f0*/  LOP3.LUT R7, R7, 0x3000, RZ, 0xc0, !PT ;  /* 0x0000300007077812 */ /* 0x000fe400078ec0ff */
[----:B------:R-:W-:Y:S02]  /*d800*/  CS2R R24, SRZ ;  /* 0x0000000000187805 */ /* 0x000fe4000001ff00 */
[----:B------:R-:W-:Y:S02]  /*d810*/  CS2R R26, SRZ ;  /* 0x00000000001a7805 */ /* 0x000fe4000001ff00 */
[----:B------:R-:W-:Y:S02]  /*d820*/  CS2R R28, SRZ ;  /* 0x00000000001c7805 */ /* 0x000fe4000001ff00 */
[----:B------:R-:W-:Y:S02]  /*d830*/  CS2R R30, SRZ ;  /* 0x00000000001e7805 */ /* 0x000fe4000001ff00 */
[----:B------:R-:W-:-:S02]  /*d840*/  CS2R R32, SRZ ;  /* 0x0000000000207805 */ /* 0x000fc4000001ff00 */
[----:B------:R-:W-:Y:S02]  /*d850*/  CS2R R34, SRZ ;  /* 0x0000000000227805 */ /* 0x000fe4000001ff00 */
        /* <DEDUP_REMOVED lines=25> */
[----:B------:R-:W-:Y:S01]  /*d9f0*/  CS2R R86, SRZ ;  /* 0x0000000000567805 */ /* 0x000fe2000001ff00 */
[----:B------:R-:W-:Y:S01]  /*da00*/  IMAD R7, R235, 0x10, R7 ;  /* 0x00000010eb077824 */ /* 0x000fe200078e0207 */
[----:B------:R-:W-:Y:S06]  /*da10*/  @!P0 BRA `(.L_x_0) ;  /* 0x000000a400348947 */ /* 0x000fec0003800000 */
[----:B------:R-:W2:Y:S01]  /*da20*/  LDL.LU R210, [R1+0x35c] ;  /* 0x00035c0001d27983 */ /* 0x000ea20000300800 */
[----:B------:R-:W-:Y:S01]  /*da30*/  IMAD.SHL.U32 R56, R154, 0x8, RZ ;  /* 0x000000089a387824 */ /* 0x000fe200078e00ff */
[----:B------:R-:W-:Y:S01]  /*da40*/  SHF.R.S32.HI R153, RZ, 0x1f, R154 ;  /* 0x0000001fff997819 */ /* 0x000fe2000001149a */
[----:B------:R-:W-:Y:S01]  /*da50*/  ULDC.64 UR4, c[0x0][0x218] ;  /* 0x0000860000047ab9 */ /* 0x000fe20000000a00 */
[----:B------:R-:W3:Y:S01]  /*da60*/  LDL.LU R234, [R1+0x16c] ;  /* 0x00016c0001ea7983 */ /* 0x000ee20000300800 */
[----:B------:R-:W-:Y:S01]  /*da70*/  ULDC UR6, c[0x0][0x238] ;  /* 0x00008e0000067ab9 */ /* 0x000fe20000000800 */
[----:B------:R-:W-:Y:S01]  /*da80*/  ULDC UR18, c[0x0][0x238] ;  /* 0x00008e0000127ab9 */ /* 0x000fe20000000800 */
[----:B------:R-:W-:Y:S01]  /*da90*/  ULDC UR19, c[0x0][0x238] ;  /* 0x00008e0000137ab9 */ /* 0x000fe20000000800 */
[----:B------:R-:W4:Y:S01]  /*daa0*/  LDL.LU R235, [R1+0x170] ;  /* 0x0001700001eb7983 */ /* 0x000f220000300800 */
        /* <DEDUP_REMOVED lines=13> */
[----:B------:R-:W-:-:S02]  /*db80*/  ULDC UR30, c[0x0][0x238] ;  /* 0x00008e00001e7ab9 */ /* 0x000fc40000000800 */
[----:B------:R-:W4:Y:S04]  /*db90*/  LDL R219, [R1+0x1c4] ;  /* 0x0001c40001db7983 */ /* 0x000f280000100800 */
[----:B------:R-:W4:Y:S04]  /*dba0*/  LDL R205, [R1+0x1c8] ;  /* 0x0001c80001cd7983 */ /* 0x000f280000100800 */
[----:B------:R-:W4:Y:S04]  /*dbb0*/  LDL R251, [R1+0x1cc] ;  /* 0x0001cc0001fb7983 */ /* 0x000f280000100800 */
[----:B------:R-:W-:Y:S04]  /*dbc0*/  STL [R1+0x458], R6 ;  /* 0x0004580601007387 */ /* 0x000fe80000100800 */
[----:B-----5:R-:W-:Y:S04]  /*dbd0*/  STL [R1+0x454], R157 ;  /* 0x0004549d01007387 */ /* 0x020fe80000100800 */
[----:B------:R-:W-:Y:S04]  /*dbe0*/  STL [R1+0x450], R156 ;  /* 0x0004509c01007387 */ /* 0x000fe80000100800 */
[----:B------:R-:W-:Y:S04]  /*dbf0*/  STL [R1+0x44c], R4 ;  /* 0x00044c0401007387 */ /* 0x000fe80000100800 */
[----:B------:R1:W-:Y:S04]  /*dc00*/  STL [R1+0x448], R3 ;  /* 0x0004480301007387 */ /* 0x0003e80000100800 */
[----:B------:R4:W-:Y:S04]  /*dc10*/  STL [R1+0x444], R2 ;  /* 0x0004440201007387 */ /* 0x0009e80000100800 */
[----:B------:R4:W-:Y:S01]  /*dc20*/  STL [R1+0x440], R0 ;  /* 0x0004400001007387 */ /* 0x0009e20000100800 */
[----:B--2---:R-:W-:-:S02]  /*dc30*/  SHF.R.S32.HI R7, RZ, 0x1f, R210 ;  /* 0x0000001fff077819 */ /* 0x004fc400000114d2 */
[----:B---3--:R-:W-:Y:S02]  /*dc40*/  SHF.R.S32.HI R9, RZ, 0x1f, R234 ;  /* 0x0000001fff097819 */ /* 0x008fe400000114ea */
[----:B-1----:R-:W-:Y:S02]  /*dc50*/  SHF.L.U64.HI R3, R210, 0x2, R7 ;  /* 0x00000002d2037819 */ /* 0x002fe40000010207 */
[----:B----4-:R-:W-:Y:S02]  /*dc60*/  SHF.R.S32.HI R10, RZ, 0x1f, R235 ;  /* 0x0000001fff0a7819 */ /* 0x010fe400000114eb */
[----:B------:R-:W-:Y:S01]  /*dc70*/  SHF.L.U64.HI R2, R234, 0x2, R9 ;  /* 0x00000002ea027819 */ /* 0x000fe20000010209 */
[----:B------:R1:W-:Y:S01]  /*dc80*/  STL [R1+0x45c], R3 ;  /* 0x00045c0301007387 */ /* 0x0003e20000100800 */
[----:B------:R-:W-:Y:S02]  /*dc90*/  SHF.L.U64.HI R0, R235, 0x2, R10 ;  /* 0x00000002eb007819 */ /* 0x000fe4000001020a */
[----:B------:R-:W-:Y:S01]  /*dca0*/  SHF.R.S32.HI R7, RZ, 0x1f, R238 ;  /* 0x0000001fff077819 */ /* 0x000fe200000114ee */
[----:B------:R-:W2:Y:S01]  /*dcb0*/  LDL.LU R239, [R1+0x214] ;  /* 0x0002140001ef7983 */ /* 0x000ea20000300800 */
[----:B------:R-:W-:-:S03]  /*dcc0*/  SHF.R.S32.HI R9, RZ, 0x1f, R225 ;  /* 0x0000001fff097819 */ /* 0x000fc600000114e1 */
[----:B------:R3:W-:Y:S01]  /*dcd0*/  STL [R1+0x18c], R2 ;  /* 0x00018c0201007387 */ /* 0x0007e20000100800 */
[----:B------:R-:W-:-:S03]  /*dce0*/  SHF.R.S32.HI R10, RZ, 0x1f, R218 ;  /* 0x0000001fff0a7819 */ /* 0x000fc600000114da */
[----:B------:R-:W4:Y:S01]  /*dcf0*/  LDL.LU R210, [R1+0x20c] ;  /* 0x00020c0001d27983 */ /* 0x000f220000300800 */
[----:B------:R-:W-:-:S03]  /*dd00*/  SHF.R.S32.HI R11, RZ, 0x1f, R219 ;  /* 0x0000001fff0b7819 */ /* 0x000fc600000114db */
[----:B------:R3:W-:Y:S01]  /*dd10*/  STL [R1+0x188], R0 ;  /* 0x0001880001007387 */ /* 0x0007e20000100800 */
[----:B-1----:R-:W-:Y:S02]  /*dd20*/  SHF.L.U64.HI R3, R225, 0x2, R9 ;  /* 0x00000002e1037819 */ /* 0x002fe40000010209 */
[----:B---3--:R-:W-:Y:S01]  /*dd30*/  SHF.L.U64.HI R2, R218, 0x2, R10 ;  /* 0x00000002da027819 */ /* 0x008fe2000001020a */
[----:B------:R-:W3:Y:S04]  /*dd40*/  LDL R234, [R1+0x1d0] ;  /* 0x0001d00001ea7983 */ /* 0x000ee80000100800 */
[----:B------:R-:W3:Y:S01]  /*dd50*/  LDL R235, [R1+0x1d4] ;  /* 0x0001d40001eb7983 */ /* 0x000ee20000100800 */
[----:B------:R-:W-:Y:S02]  /*dd60*/  SHF.R.S32.HI R10, RZ, 0x1f, R251 ;  /* 0x0000001fff0a7819 */ /* 0x000fe400000114fb */
[----:B------:R-:W-:-:S02]  /*dd70*/  SHF.L.U64.HI R0, R238, 0x2, R7 ;  /* 0x00000002ee007819 */ /* 0x000fc40000010207 */
[----:B------:R-:W-:Y:S02]  /*dd80*/  SHF.R.S32.HI R7, RZ, 0x1f, R205 ;  /* 0x0000001fff077819 */ /* 0x000fe400000114cd */
[----:B------:R-:W-:Y:S01]  /*dd90*/  SHF.R.S32.HI R9, RZ, 0x1f, R8 ;  /* 0x0000001fff097819 */ /* 0x000fe20000011408 */
[----:B------:R1:W-:Y:S04]  /*dda0*/  STL [R1+0x184], R0 ;  /* 0x0001840001007387 */ /* 0x0003e80000100800 */
[----:B------:R-:W-:Y:S04]  /*ddb0*/  STL [R1+0x180], R3 ;  /* 0x0001800301007387 */ /* 0x000fe80000100800 */
[----:B------:R-:W-:Y:S01]  /*ddc0*/  STL [R1+0x17c], R2 ;  /* 0x00017c0201007387 */ /* 0x000fe20000100800 */
[----:B-1----:R-:W-:-:S02]  /*ddd0*/  SHF.L.U64.HI R0, R219, 0x2, R11 ;  /* 0x00000002db007819 */ /* 0x002fc4000001020b */
[----:B------:R-:W-:-:S03]  /*dde0*/  SHF.R.U32.HI R11, RZ, 0x5, R224 ;  /* 0x00000005ff0b7819 */ /* 0x000fc600000116e0 */
[----:B------:R1:W-:Y:S04]  /*ddf0*/  STL [R1+0x178], R0 ;  /* 0x0001780001007387 */ /* 0x0003e80000100800 */
[----:B------:R-:W3:Y:S01]  /*de00*/  LDL R250, [R1+0x1d8] ;  /* 0x0001d80001fa7983 */ /* 0x000ee20000100800 */
[----:B-1----:R-:W-:Y:S02]  /*de10*/  SHF.L.U64.HI R0, R205, 0x2, R7 ;  /* 0x00000002cd007819 */ /* 0x002fe40000010207 */
[----:B------:R-:W-:-:S03]  /*de20*/  SHF.L.U64.HI R7, R251, 0x2, R10 ;  /* 0x00000002fb077819 */ /* 0x000fc6000001020a */
[----:B------:R1:W-:Y:S04]  /*de30*/  STL [R1+0x174], R0 ;  /* 0x0001740001007387 */ /* 0x0003e80000100800 */
[----:B------:R-:W3:Y:S04]  /*de40*/  LDL R238, [R1+0x1dc] ;  /* 0x0001dc0001ee7983 */ /* 0x000ee80000100800 */
[----:B------:R-:W3:Y:S04]  /*de50*/  LDL R218, [R1+0x1e0] ;  /* 0x0001e00001da7983 */ /* 0x000ee80000100800 */
[----:B------:R-:W3:Y:S04]  /*de60*/  LDL R219, [R1+0x1e4] ;  /* 0x0001e40001db7983 */ /* 0x000ee80000100800 */
[----:B------:R-:W3:Y:S04]  /*de70*/  LDL R225, [R1+0x1e8] ;  /* 0x0001e80001e17983 */ /* 0x000ee80000100800 */
[----:B------:R-:W3:Y:S04]  /*de80*/  LDL R224, [R1+0x1ec] ;  /* 0x0001ec0001e07983 */ /* 0x000ee80000100800 */
[----:B------:R-:W3:Y:S04]  /*de90*/  LDL R205, [R1+0x1f0] ;  /* 0x0001f00001cd7983 */ /* 0x000ee80000100800 */
[----:B------:R-:W3:Y:S01]  /*dea0*/  LDL R251, [R1+0x1f4] ;  /* 0x0001f40001fb7983 */ /* 0x000ee20000100800 */
[----:B-1----:R-:W-:-:S02]  /*deb0*/  LEA.HI R0, R9, R8, RZ, 0x7 ;  /* 0x0000000809007211 */ /* 0x002fc400078f38ff */
[----:B------:R-:W-:Y:S01]  /*dec0*/  SHF.L.U64.HI R57, R154, 0x3, R153 ;  /* 0x000000039a397819 */ /* 0x000fe20000010299 */
[----:B------:R1:W-:Y:S04]  /*ded0*/  STL [R1+0x460], R7 ;  /* 0x0004600701007387 */ /* 0x0003e80000100800 */
[----:B------:R1:W-:Y:S04]  /*dee0*/  STL [R1+0x464], R0 ;  /* 0x0004640001007387 */ /* 0x0003e80000100800 */
[----:B------:R-:W-:Y:S04]  /*def0*/  STL [R1+0x46c], R154 ;  /* 0x00046c9a01007387 */ /* 0x000fe80000100800 */
[----:B------:R-:W-:Y:S01]  /*df00*/  STL [R1+0x468], R153 ;  /* 0x0004689901007387 */ /* 0x000fe20000100800 */
[----:B------:R-:W-:-:S02]  /*df10*/  R2UR UR15, R11 ;  /* 0x000000000b0f72ca */ /* 0x000fc400000e0000 */
[----:B--2---:R-:W-:Y:S02]  /*df20*/  SHF.R.S32.HI R10, RZ, 0x1f, R239 ;  /* 0x0000001fff0a7819 */ /* 0x004fe400000114ef */
[CC--:B------:R-:W-:Y:S02]  /*df30*/  LEA R2, P3, R239.reuse, R56.reuse, 0x2 ;  /* 0x00000038ef027211 */ /* 0x0c0fe400078610ff */
[----:B----4-:R-:W-:Y:S02]  /*df40*/  SHF.R.S32.HI R14, RZ, 0x1f, R210 ;  /* 0x0000001fff0e7819 */ /* 0x010fe400000114d2 */
[-C--:B------:R-:W-:Y:S01]  /*df50*/  LEA R152, P0, R210, R56.reuse, 0x2 ;  /* 0x00000038d2987211 */ /* 0x080fe200078010ff */
[----:B------:R2:W-:Y:S01]  /*df60*/  STL [R1+0x470], R2 ;  /* 0x0004700201007387 */ /* 0x0005e20000100800 */
[-C--:B------:R-:W-:Y:S02]  /*df70*/  LEA.HI.X R5, R239, R57.reuse, R10, 0x2, P3 ;  /* 0x00000039ef057211 */ /* 0x080fe400018f140a */
[----:B---3--:R-:W-:Y:S01]  /*df80*/  LEA R8, P1, R234, R56, 0x2 ;  /* 0x00000038ea087211 */ /* 0x008fe200078210ff */
[----:B------:R-:W-:Y:S01]  /*df90*/  STL [R1+0x480], R152 ;  /* 0x0004809801007387 */ /* 0x000fe20000100800 */
[----:B------:R-:W-:-:S02]  /*dfa0*/  LEA.HI.X R14, R210, R57, R14, 0x2, P0 ;  /* 0x00000039d20e7211 */ /* 0x000fc400000f140e */
[----:B------:R-:W-:Y:S01]  /*dfb0*/  LEA R9, P2, R235, R56, 0x2 ;  /* 0x00000038eb097211 */ /* 0x000fe200078410ff */
[----:B------:R-:W-:Y:S01]  /*dfc0*/  STL [R1+0x484], R8 ;  /* 0x0004840801007387 */ /* 0x000fe20000100800 */
[----:B------:R-:W-:Y:S02]  /*dfd0*/  SHF.R.S32.HI R16, RZ, 0x1f, R234 ;  /* 0x0000001fff107819 */ /* 0x000fe400000114ea */
[----:B------:R-:W-:Y:S01]  /*dfe0*/  SHF.R.S32.HI R18, RZ, 0x1f, R235 ;  /* 0x0000001fff127819 */ /* 0x000fe200000114eb */
[----:B------:R-:W-:Y:S01]  /*dff0*/  STL [R1+0x488], R9 ;  /* 0x0004880901007387 */ /* 0x000fe20000100800 */
[----:B------:R-:W-:-:S03]  /*e000*/  LEA.HI.X R16, R234, R57, R16, 0x2, P1 ;  /* 0x00000039ea107211 */ /* 0x000fc600008f1410 */
[----:B------:R-:W-:Y:S01]  /*e010*/  STL [R1+0x474], R5 ;  /* 0x0004740501007387 */ /* 0x000fe20000100800 */
[----:B------:R-:W-:-:S03]  /*e020*/  LEA.HI.X R18, R235, R57, R18, 0x2, P2 ;  /* 0x00000039eb127211 */ /* 0x000fc600010f1412 */
[----:B------:R3:W-:Y:S04]  /*e030*/  STL [R1+0x48c], R14 ;  /* 0x00048c0e01007387 */ /* 0x0007e80000100800 */
[----:B------:R-:W4:Y:S04]  /*e040*/  LDL R239, [R1+0x1f8] ;  /* 0x0001f80001ef7983 */ /* 0x000f280000100800 */
[----:B------:R-:W2:Y:S04]  /*e050*/  LDL R210, [R1+0x1fc] ;  /* 0x0001fc0001d27983 */ /* 0x000ea80000100800 */
[----:B------:R-:W3:Y:S01]  /*e060*/  LDL.LU R234, [R1+0x200] ;  /* 0x0002000001ea7983 */ /* 0x000ee20000300800 */
[----:B------:R-:W-:-:S02]  /*e070*/  SHF.R.S32.HI R20, RZ, 0x1f, R250 ;  /* 0x0000001fff147819 */ /* 0x000fc400000114fa */
[CC--:B------:R-:W-:Y:S01]  /*e080*/  LEA R10, P0, R250.reuse, R56.reuse, 0x2 ;  /* 0x00000038fa0a7211 */ /* 0x0c0fe200078010ff */
[----:B------:R-:W3:Y:S03]  /*e090*/  LDL.LU R235, [R1+0x204] ;  /* 0x0002040001eb7983 */ /* 0x000ee60000300800 */
[----:B------:R-:W-:Y:S02]  /*e0a0*/  LEA.HI.X R20, R250, R57, R20, 0x2, P0 ;  /* 0x00000039fa147211 */ /* 0x000fe400000f1414 */
[----:B------:R-:W3:Y:S01]  /*e0b0*/  LDL.LU R250, [R1+0x208] ;  /* 0x0002080001fa7983 */ /* 0x000ee20000300800 */
[----:B------:R-:W-:Y:S02]  /*e0c0*/  SHF.R.S32.HI R22, RZ, 0x1f, R238 ;  /* 0x0000001fff167819 */ /* 0x000fe400000114ee */
[----:B------:R-:W-:Y:S02]  /*e0d0*/  LEA R11, P1, R238, R56, 0x2 ;  /* 0x00000038ee0b7211 */ /* 0x000fe400078210ff */
[----:B------:R-:W-:-:S02]  /*e0e0*/  SHF.R.S32.HI R88, RZ, 0x1f, R218 ;  /* 0x0000001fff587819 */ /* 0x000fc400000114da */
[-C--:B------:R-:W-:Y:S02]  /*e0f0*/  LEA R12, P2, R218, R56.reuse, 0x2 ;  /* 0x00000038da0c7211 */ /* 0x080fe400078410ff */
[----:B------:R-:W-:Y:S02]  /*e100*/  SHF.R.S32.HI R90, RZ, 0x1f, R219 ;  /* 0x0000001fff5a7819 */ /* 0x000fe400000114db */
[-C--:B------:R-:W-:Y:S02]  /*e110*/  LEA R13, P3, R219, R56.reuse, 0x2 ;  /* 0x00000038db0d7211 */ /* 0x080fe400078610ff */
[----:B------:R-:W-:Y:S02]  /*e120*/  LEA.HI.X R22, R238, R57, R22, 0x2, P1 ;  /* 0x00000039ee167211 */ /* 0x000fe400008f1416 */
[----:B------:R-:W-:Y:S01]  /*e130*/  SHF.R.S32.HI R92, RZ, 0x1f, R225 ;  /* 0x0000001fff5c7819 */ /* 0x000fe200000114e1 */
[----:B------:R-:W3:Y:S01]  /*e140*/  LDL.LU R238, [R1+0x210] ;  /* 0x0002100001ee7983 */ /* 0x000ee20000300800 */
[----:B------:R-:W-:-:S02]  /*e150*/  LEA R15, P0, R225, R56, 0x2 ;  /* 0x00000038e10f7211 */ /* 0x000fc400078010ff */
[-C--:B------:R-:W-:Y:S02]  /*e160*/  LEA.HI.X R88, R218, R57.reuse, R88, 0x2, P2 ;  /* 0x00000039da587211 */ /* 0x080fe400010f1458 */
[----:B------:R-:W-:Y:S01]  /*e170*/  SHF.R.S32.HI R94, RZ, 0x1f, R224 ;  /* 0x0000001fff5e7819 */ /* 0x000fe200000114e0 */
[----:B------:R-:W3:Y:S01]  /*e180*/  LDL.LU R218, [R1+0x218] ;  /* 0x0002180001da7983 */ /* 0x000ee20000300800 */
[-C--:B------:R-:W-:Y:S02]  /*e190*/  LEA R17, P1, R224, R56.reuse, 0x2 ;  /* 0x00000038e0117211 */ /* 0x080fe400078210ff */
[----:B------:R-:W-:Y:S02]  /*e1a0*/  LEA.HI.X R90, R219, R57, R90, 0x2, P3 ;  /* 0x00000039db5a7211 */ /* 0x000fe400018f145a */
[----:B------:R-:W-:Y:S01]  /*e1b0*/  SHF.R.S32.HI R96, RZ, 0x1f, R205 ;  /* 0x0000001fff607819 */ /* 0x000fe200000114cd */
[----:B------:R-:W3:Y:S01]  /*e1c0*/  LDL.LU R219, [R1+0x21c] ;  /* 0x00021c0001db7983 */ /* 0x000ee20000300800 */
[----:B------:R-:W-:-:S02]  /*e1d0*/  LEA R19, P2, R205, R56, 0x2 ;  /* 0x00000038cd137211 */ /* 0x000fc400078410ff */
[----:B------:R-:W-:Y:S02]  /*e1e0*/  SHF.R.S32.HI R98, RZ, 0x1f, R251 ;  /* 0x0000001fff627819 */ /* 0x000fe400000114fb */
[----:B------:R-:W-:Y:S02]  /*e1f0*/  LEA R21, P3, R251, R56, 0x2 ;  /* 0x00000038fb157211 */ /* 0x000fe400078610ff */
[-C--:B------:R-:W-:Y:S02]  /*e200*/  LEA.HI.X R92, R225, R57.reuse, R92, 0x2, P0 ;  /* 0x00000039e15c7211 */ /* 0x080fe400000f145c */
[-C--:B------:R-:W-:Y:S01]  /*e210*/  LEA.HI.X R94, R224, R57.reuse, R94, 0x2, P1 ;  /* 0x00000039e05e7211 */ /* 0x080fe200008f145e */
[----:B------:R-:W3:Y:S01]  /*e220*/  LDL.LU R225, [R1+0x220] ;  /* 0x0002200001e17983 */ /* 0x000ee20000300800 */
[-C--:B------:R-:W-:Y:S02]  /*e230*/  LEA.HI.X R96, R205, R57.reuse, R96, 0x2, P2 ;  /* 0x00000039cd607211 */ /* 0x080fe400010f1460 */
[----:B------:R-:W-:Y:S01]  /*e240*/  LEA.HI.X R98, R251, R57, R98, 0x2, P3 ;  /* 0x00000039fb627211 */ /* 0x000fe200018f1462 */
[----:B------:R-:W3:Y:S04]  /*e250*/  LDL.LU R224, [R1+0x224] ;  /* 0x0002240001e07983 */ /* 0x000ee80000300800 */
[----:B------:R-:W3:Y:S04]  /*e260*/  LDL.LU R205, [R1+0x228] ;  /* 0x0002280001cd7983 */ /* 0x000ee80000300800 */
[----:B------:R-:W3:Y:S01]  /*e270*/  LDL.LU R251, [R1+0x22c] ;  /* 0x00022c0001fb7983 */ /* 0x000ee20000300800 */
[----:B----4-:R-:W-:-:S02]  /*e280*/  SHF.R.S32.HI R100, RZ, 0x1f, R239 ;  /* 0x0000001fff647819 */ /* 0x010fc400000114ef */
[CC--:B------:R-:W-:Y:S02]  /*e290*/  LEA R23, P0, R239.reuse, R56.reuse, 0x2 ;  /* 0x00000038ef177211 */ /* 0x0c0fe400078010ff */
[----:B--2---:R-:W-:Y:S02]  /*e2a0*/  SHF.R.S32.HI R102, RZ, 0x1f, R210 ;  /* 0x0000001fff667819 */ /* 0x004fe400000114d2 */
[-C--:B------:R-:W-:Y:S02]  /*e2b0*/  LEA R89, P1, R210, R56.reuse, 0x2 ;  /* 0x00000038d2597211 */ /* 0x080fe400078210ff */
[----:B---3--:R-:W-:Y:S02]  /*e2c0*/  SHF.R.S32.HI R104, RZ, 0x1f, R234 ;  /* 0x0000001fff687819 */ /* 0x008fe400000114ea */
[----:B------:R-:W-:Y:S02]  /*e2d0*/  LEA R91, P2, R234, R56, 0x2 ;  /* 0x00000038ea5b7211 */ /* 0x000fe400078410ff */
[----:B------:R-:W-:-:S02]  /*e2e0*/  LEA.HI.X R100, R239, R57, R100, 0x2, P0 ;  /* 0x00000039ef647211 */ /* 0x000fc400000f1464 */
[----:B------:R-:W-:Y:S01]  /*e2f0*/  SHF.R.S32.HI R106, RZ, 0x1f, R235 ;  /* 0x0000001fff6a7819 */ /* 0x000fe200000114eb */
[----:B------:R-:W2:Y:S01]  /*e300*/  LDL.LU R239, [R1+0x230] ;  /* 0x0002300001ef7983 */ /* 0x000ea20000300800 */
[CC--:B------:R-:W-:Y:S02]  /*e310*/  LEA R93, P3, R235.reuse, R56.reuse, 0x2 ;  /* 0x00000038eb5d7211 */ /* 0x0c0fe400078610ff */
[-C--:B------:R-:W-:Y:S02]  /*e320*/  LEA.HI.X R102, R210, R57.reuse, R102, 0x2, P1 ;  /* 0x00000039d2667211 */ /* 0x080fe400008f1466 */
[-C--:B------:R-:W-:Y:S01]  /*e330*/  LEA.HI.X R104, R234, R57.reuse, R104, 0x2, P2 ;  /* 0x00000039ea687211 */ /* 0x080fe200010f1468 */
[----:B------:R-:W3:Y:S01]  /*e340*/  LDL.LU R210, [R1+0x234] ;  /* 0x0002340001d27983 */ /* 0x000ee20000300800 */
[----:B------:R-:W-:Y:S02]  /*e350*/  SHF.R.S32.HI R108, RZ, 0x1f, R250 ;  /* 0x0000001fff6c7819 */ /* 0x000fe400000114fa */
[----:B------:R-:W-:Y:S01]  /*e360*/  LEA R95, P0, R250, R56, 0x2 ;  /* 0x00000038fa5f7211 */ /* 0x000fe200078010ff */
[----:B------:R-:W4:Y:S01]  /*e370*/  LDL.LU R234, [R1+0x238] ;  /* 0x0002380001ea7983 */ /* 0x000f220000300800 */
[----:B------:R-:W-:-:S03]  /*e380*/  LEA.HI.X R106, R235, R57, R106, 0x2, P3 ;  /* 0x00000039eb6a7211 */ /* 0x000fc600018f146a */
[----:B------:R-:W4:Y:S01]  /*e390*/  LDL.LU R235, [R1+0x23c] ;  /* 0x00023c0001eb7983 */ /* 0x000f220000300800 */
[----:B------:R-:W-:-:S03]  /*e3a0*/  LEA.HI.X R108, R250, R57, R108, 0x2, P0 ;  /* 0x00000039fa6c7211 */ /* 0x000fc600000f146c */
[----:B------:R-:W4:Y:S01]  /*e3b0*/  LDL.LU R250, [R1+0x240] ;  /* 0x0002400001fa7983 */ /* 0x000f220000300800 */
[----:B------:R-:W-:Y:S02]  /*e3c0*/  SHF.R.S32.HI R110, RZ, 0x1f, R238 ;  /* 0x0000001fff6e7819 */ /* 0x000fe400000114ee */
[-C--:B------:R-:W-:Y:S02]  /*e3d0*/  LEA R97, P1, R238, R56.reuse, 0x2 ;  /* 0x00000038ee617211 */ /* 0x080fe400078210ff */
[----:B------:R-:W-:Y:S02]  /*e3e0*/  SHF.R.S32.HI R112, RZ, 0x1f, R218 ;  /* 0x0000001fff707819 */ /* 0x000fe400000114da */
[-C--:B------:R-:W-:Y:S02]  /*e3f0*/  LEA R99, P2, R218, R56.reuse, 0x2 ;  /* 0x00000038da637211 */ /* 0x080fe400078410ff */
[----:B------:R-:W-:Y:S02]  /*e400*/  LEA.HI.X R110, R238, R57, R110, 0x2, P1 ;  /* 0x00000039ee6e7211 */ /* 0x000fe400008f146e */
[----:B------:R-:W-:Y:S01]  /*e410*/  SHF.R.S32.HI R114, RZ, 0x1f, R219 ;  /* 0x0000001fff727819 */ /* 0x000fe200000114db */
[----:B------:R-:W4:Y:S01]  /*e420*/  LDL.LU R238, [R1+0x244] ;  /* 0x0002440001ee7983 */ /* 0x000f220000300800 */
[----:B------:R-:W-:-:S02]  /*e430*/  LEA R101, P3, R219, R56, 0x2 ;  /* 0x00000038db657211 */ /* 0x000fc400078610ff */
[-C--:B------:R-:W-:Y:S02]  /*e440*/  LEA.HI.X R112, R218, R57.reuse, R112, 0x2, P2 ;  /* 0x00000039da707211 */ /* 0x080fe400010f1470 */
[----:B------:R-:W-:Y:S01]  /*e450*/  LEA.HI.X R114, R219, R57, R114, 0x2, P3 ;  /* 0x00000039db727211 */ /* 0x000fe200018f1472 */
[----:B------:R-:W4:Y:S01]  /*e460*/  LDL.LU R218, [R1+0x248] ;  /* 0x0002480001da7983 */ /* 0x000f220000300800 */
[----:B------:R-:W-:-:S03]  /*e470*/  SHF.R.S32.HI R116, RZ, 0x1f, R225 ;  /* 0x0000001fff747819 */ /* 0x000fc600000114e1 */
[----:B------:R-:W4:Y:S01]  /*e480*/  LDL.LU R219, [R1+0x24c] ;  /* 0x00024c0001db7983 */ /* 0x000f220000300800 */
[-C--:B------:R-:W-:Y:S02]  /*e490*/  LEA R103, P0, R225, R56.reuse, 0x2 ;  /* 0x00000038e1677211 */ /* 0x080fe400078010ff */
[----:B------:R-:W-:Y:S02]  /*e4a0*/  SHF.R.S32.HI R118, RZ, 0x1f, R224 ;  /* 0x0000001fff767819 */ /* 0x000fe400000114e0 */
[-C--:B------:R-:W-:Y:S02]  /*e4b0*/  LEA R105, P1, R224, R56.reuse, 0x2 ;  /* 0x00000038e0697211 */ /* 0x080fe400078210ff */
[----:B------:R-:W-:Y:S02]  /*e4c0*/  SHF.R.S32.HI R120, RZ, 0x1f, R205 ;  /* 0x0000001fff787819 */ /* 0x000fe400000114cd */
[----:B------:R-:W-:Y:S02]  /*e4d0*/  LEA R107, P2, R205, R56, 0x2 ;  /* 0x00000038cd6b7211 */ /* 0x000fe400078410ff */
[----:B------:R-:W-:-:S02]  /*e4e0*/  SHF.R.S32.HI R122, RZ, 0x1f, R251 ;  /* 0x0000001fff7a7819 */ /* 0x000fc400000114fb */
[----:B------:R-:W-:Y:S02]  /*e4f0*/  LEA R109, P3, R251, R56, 0x2 ;  /* 0x00000038fb6d7211 */ /* 0x000fe400078610ff */
[-C--:B------:R-:W-:Y:S02]  /*e500*/  LEA.HI.X R116, R225, R57.reuse, R116, 0x2, P0 ;  /* 0x00000039e1747211 */ /* 0x080fe400000f1474 */
[-C--:B------:R-:W-:Y:S01]  /*e510*/  LEA.HI.X R118, R224, R57.reuse, R118, 0x2, P1 ;  /* 0x00000039e0767211 */ /* 0x080fe200008f1476 */
[----:B------:R-:W4:Y:S01]  /*e520*/  LDL.LU R225, [R1+0x250] ;  /* 0x0002500001e17983 */ /* 0x000f220000300800 */
[-C--:B------:R-:W-:Y:S02]  /*e530*/  LEA.HI.X R120, R205, R57.reuse, R120, 0x2, P2 ;  /* 0x00000039cd787211 */ /* 0x080fe400010f1478 */
[----:B------:R-:W-:Y:S01]  /*e540*/  LEA.HI.X R122, R251, R57, R122, 0x2, P3 ;  /* 0x00000039fb7a7211 */ /* 0x000fe200018f147a */
[----:B------:R-:W4:Y:S04]  /*e550*/  LDL.LU R224, [R1+0x254] ;  /* 0x0002540001e07983 */ /* 0x000f280000300800 */
[----:B------:R-:W4:Y:S04]  /*e560*/  LDL.LU R205, [R1+0x258] ;  /* 0x0002580001cd7983 */ /* 0x000f280000300800 */
[----:B------:R-:W4:Y:S01]  /*e570*/  LDL.LU R251, [R1+0x25c] ;  /* 0x00025c0001fb7983 */ /* 0x000f220000300800 */
[----:B--2---:R-:W-:-:S02]  /*e580*/  SHF.R.S32.HI R124, RZ, 0x1f, R239 ;  /* 0x0000001fff7c7819 */ /* 0x004fc400000114ef */
[-C--:B------:R-:W-:Y:S02]  /*e590*/  LEA R111, P0, R239, R56.reuse, 0x2 ;  /* 0x00000038ef6f7211 */ /* 0x080fe400078010ff */
[----:B---3--:R-:W-:Y:S02]  /*e5a0*/  SHF.R.S32.HI R126, RZ, 0x1f, R210 ;  /* 0x0000001fff7e7819 */ /* 0x008fe400000114d2 */
[-C--:B------:R-:W-:Y:S02]  /*e5b0*/  LEA R113, P1, R210, R56.reuse, 0x2 ;  /* 0x00000038d2717211 */ /* 0x080fe400078210ff */
[----:B----4-:R-:W-:Y:S02]  /*e5c0*/  SHF.R.S32.HI R128, RZ, 0x1f, R234 ;  /* 0x0000001fff807819 */ /* 0x010fe400000114ea */
[----:B------:R-:W-:Y:S02]  /*e5d0*/  LEA R115, P2, R234, R56, 0x2 ;  /* 0x00000038ea737211 */ /* 0x000fe400078410ff */
[----:B------:R-:W-:-:S02]  /*e5e0*/  SHF.R.S32.HI R130, RZ, 0x1f, R235 ;  /* 0x0000001fff827819 */ /* 0x000fc400000114eb */
[-C--:B------:R-:W-:Y:S02]  /*e5f0*/  LEA R117, P3, R235, R56.reuse, 0x2 ;  /* 0x00000038eb757211 */ /* 0x080fe400078610ff */
[-C--:B------:R-:W-:Y:S02]  /*e600*/  LEA.HI.X R124, R239, R57.reuse, R124, 0x2, P0 ;  /* 0x00000039ef7c7211 */ /* 0x080fe400000f147c */
[-C--:B------:R-:W-:Y:S01]  /*e610*/  LEA.HI.X R126, R210, R57.reuse, R126, 0x2, P1 ;  /* 0x00000039d27e7211 */ /* 0x080fe200008f147e */
[----:B------:R-:W2:Y:S01]  /*e620*/  LDL.LU R239, [R1+0x260] ;  /* 0x0002600001ef7983 */ /* 0x000ea20000300800 */
[----:B------:R-:W-:Y:S02]  /*e630*/  LEA.HI.X R128, R234, R57, R128, 0x2, P2 ;  /* 0x00000039ea807211 */ /* 0x000fe400010f1480 */
[----:B------:R-:W-:Y:S01]  /*e640*/  SHF.R.S32.HI R132, RZ, 0x1f, R250 ;  /* 0x0000001fff847819 */ /* 0x000fe200000114fa */
[----:B------:R-:W3:Y:S01]  /*e650*/  LDL.LU R210, [R1+0x264] ;  /* 0x0002640001d27983 */ /* 0x000ee20000300800 */
[----:B------:R-:W-:-:S02]  /*e660*/  LEA R119, P0, R250, R56, 0x2 ;  /* 0x00000038fa777211 */ /* 0x000fc400078010ff */
[-C--:B------:R-:W-:Y:S01]  /*e670*/  LEA.HI.X R130, R235, R57.reuse, R130, 0x2, P3 ;  /* 0x00000039eb827211 */ /* 0x080fe200018f1482 */
[----:B------:R-:W4:Y:S01]  /*e680*/  LDL.LU R234, [R1+0x268] ;  /* 0x0002680001ea7983 */ /* 0x000f220000300800 */
[----:B------:R-:W-:-:S03]  /*e690*/  LEA.HI.X R132, R250, R57, R132, 0x2, P0 ;  /* 0x00000039fa847211 */ /* 0x000fc600000f1484 */
[----:B------:R-:W4:Y:S04]  /*e6a0*/  LDL.LU R235, [R1+0x26c] ;  /* 0x00026c0001eb7983 */ /* 0x000f280000300800 */
[----:B------:R-:W4:Y:S01]  /*e6b0*/  LDL.LU R250, [R1+0x270] ;  /* 0x0002700001fa7983 */ /* 0x000f220000300800 */
[----:B------:R-:W-:Y:S02]  /*e6c0*/  SHF.R.S32.HI R134, RZ, 0x1f, R238 ;  /* 0x0000001fff867819 */ /* 0x000fe400000114ee */
[-C--:B------:R-:W-:Y:S02]  /*e6d0*/  LEA R121, P1, R238, R56.reuse, 0x2 ;  /* 0x00000038ee797211 */ /* 0x080fe400078210ff */
[----:B------:R-:W-:Y:S02]  /*e6e0*/  SHF.R.S32.HI R136, RZ, 0x1f, R218 ;  /* 0x0000001fff887819 */ /* 0x000fe400000114da */
[----:B------:R-:W-:-:S02]  /*e6f0*/  LEA R123, P2, R218, R56, 0x2 ;  /* 0x00000038da7b7211 */ /* 0x000fc400078410ff */
[----:B------:R-:W-:Y:S02]  /*e700*/  SHF.R.S32.HI R138, RZ, 0x1f, R219 ;  /* 0x0000001fff8a7819 */ /* 0x000fe400000114db */
[C---:B------:R-:W-:Y:S02]  /*e710*/  LEA R125, P3, R219.reuse, R56, 0x2 ;  /* 0x00000038db7d7211 */ /* 0x040fe400078610ff */
[-C--:B------:R-:W-:Y:S02]  /*e720*/  LEA.HI.X R134, R238, R57.reuse, R134, 0x2, P1 ;  /* 0x00000039ee867211 */ /* 0x080fe400008f1486 */
        /* <DEDUP_REMOVED lines=10> */
[-C--:B------:R-:W-:Y:S02]  /*e7d0*/  LEA R131, P2, R205, R56.reuse, 0x2 ;  /* 0x00000038cd837211 */ /* 0x080fe400078410ff */
[----:B------:R-:W-:Y:S02]  /*e7e0*/  SHF.R.S32.HI R24, RZ, 0x1f, R251 ;  /* 0x0000001fff187819 */ /* 0x000fe400000114fb */
[----:B------:R-:W-:Y:S02]  /*e7f0*/  LEA R133, P3, R251, R56, 0x2 ;  /* 0x00000038fb857211 */ /* 0x000fe400078610ff */
[-C--:B------:R-:W-:Y:S02]  /*e800*/  LEA.HI.X R140, R225, R57.reuse, R140, 0x2, P0 ;  /* 0x00000039e18c7211 */ /* 0x080fe400000f148c */
[-C--:B------:R-:W-:Y:S01]  /*e810*/  LEA.HI.X R142, R224, R57.reuse, R142, 0x2, P1 ;  /* 0x00000039e08e7211 */ /* 0x080fe200008f148e */
[----:B------:R-:W4:Y:S01]  /*e820*/  LDL.LU R225, [R1+0x280] ;  /* 0x0002800001e17983 */ /* 0x000f220000300800 */
[----:B------:R-:W-:-:S02]  /*e830*/  LEA.HI.X R144, R205, R57, R144, 0x2, P2 ;  /* 0x00000039cd907211 */ /* 0x000fc400010f1490 */
        /* <DEDUP_REMOVED lines=30> */
[----:B------:R-:W-:-:S02]  /*ea20*/  LEA.HI.X R151, R238, R57, R151, 0x2, P1 ;  /* 0x00000039ee977211 */ /* 0x000fc400008f1497 */
        /* <DEDUP_REMOVED lines=28> */
[----:B------:R-:W-:Y:S02]  /*ebf0*/  LEA R181, P3, R235, R56, 0x2 ;  /* 0x00000038ebb57211 */ /* 0x000fe400078610ff */
[-C--:B------:R-:W-:Y:S02]  /*ec00*/  LEA.HI.X R174, R239, R57.reuse, R174, 0x2, P0 ;  /* 0x00000039efae7211 */ /* 0x080fe400000f14ae */
[-C--:B------:R-:W-:Y:S01]  /*ec10*/  LEA.HI.X R176, R210, R57.reuse, R176, 0x2, P1 ;  /* 0x00000039d2b07211 */ /* 0x080fe200008f14b0 */
[----:B------:R-:W2:Y:S01]  /*ec20*/  LDL.LU R239, [R1+0x2c0] ;  /* 0x0002c00001ef7983 */ /* 0x000ea20000300800 */
[-C--:B------:R-:W-:Y:S02]  /*ec30*/  LEA.HI.X R178, R234, R57.reuse, R178, 0x2, P2 ;  /* 0x00000039eab27211 */ /* 0x080fe400010f14b2 */
[----:B------:R-:W-:Y:S01]  /*ec40*/  LEA.HI.X R180, R235, R57, R180, 0x2, P3 ;  /* 0x00000039ebb47211 */ /* 0x000fe200018f14b4 */
[----:B------:R-:W3:Y:S01]  /*ec50*/  LDL.LU R210, [R1+0x2c4] ;  /* 0x0002c40001d27983 */ /* 0x000ee20000300800 */
[----:B------:R-:W-:-:S02]  /*ec60*/  SHF.R.S32.HI R182, RZ, 0x1f, R250 ;  /* 0x0000001fffb67819 */ /* 0x000fc400000114fa */
[----:B------:R-:W-:Y:S01]  /*ec70*/  LEA R183, P0, R250, R56, 0x2 ;  /* 0x00000038fab77211 */ /* 0x000fe200078010ff */
[----:B------:R-:W4:Y:S01]  /*ec80*/  LDL.LU R234, [R1+0x2c8] ;  /* 0x0002c80001ea7983 */ /* 0x000f220000300800 */
[----:B------:R-:W-:-:S03]  /*ec90*/  SHF.R.S32.HI R184, RZ, 0x1f, R238 ;  /* 0x0000001fffb87819 */ /* 0x000fc600000114ee */
[----:B------:R-:W4:Y:S01]  /*eca0*/  LDL.LU R235, [R1+0x2cc] ;  /* 0x0002cc0001eb7983 */ /* 0x000f220000300800 */
[-C--:B------:R-:W-:Y:S02]  /*ecb0*/  LEA R185, P1, R238, R56.reuse, 0x2 ;  /* 0x00000038eeb97211 */ /* 0x080fe400078210ff */
[----:B------:R-:W-:Y:S01]  /*ecc0*/  SHF.R.S32.HI R186, RZ, 0x1f, R218 ;  /* 0x0000001fffba7819 */ /* 0x000fe200000114da */
[----:B------:R-:W4:Y:S01]  /*ecd0*/  LDL.LU R223, [R1+0x2d0] ;  /* 0x0002d00001df7983 */ /* 0x000f220000300800 */
[-C--:B------:R-:W-:Y:S02]  /*ece0*/  LEA R187, P2, R218, R56.reuse, 0x2 ;  /* 0x00000038dabb7211 */ /* 0x080fe400078410ff */
[----:B------:R-:W-:Y:S01]  /*ecf0*/  SHF.R.S32.HI R188, RZ, 0x1f, R219 ;  /* 0x0000001fffbc7819 */ /* 0x000fe200000114db */
[----:B------:R-:W4:Y:S01]  /*ed00*/  LDL.LU R242, [R1+0x2d4] ;  /* 0x0002d40001f27983 */ /* 0x000f220000300800 */
[----:B------:R-:W-:Y:S02]  /*ed10*/  LEA R189, P3, R219, R56, 0x2 ;  /* 0x00000038dbbd7211 */ /* 0x000fe400078610ff */
[----:B------:R-:W-:-:S02]  /*ed20*/  LEA.HI.X R182, R250, R57, R182, 0x2, P0 ;  /* 0x00000039fab67211 */ /* 0x000fc400000f14b6 */
[-C--:B------:R-:W-:Y:S02]  /*ed30*/  LEA.HI.X R184, R238, R57.reuse, R184, 0x2, P1 ;  /* 0x00000039eeb87211 */ /* 0x080fe400008f14b8 */
[-C--:B------:R-:W-:Y:S02]  /*ed40*/  LEA.HI.X R186, R218, R57.reuse, R186, 0x2, P2 ;  /* 0x00000039daba7211 */ /* 0x080fe400010f14ba */
[----:B------:R-:W-:Y:S01]  /*ed50*/  LEA.HI.X R188, R219, R57, R188, 0x2, P3 ;  /* 0x00000039dbbc7211 */ /* 0x000fe200018f14bc */
[----:B------:R-:W4:Y:S04]  /*ed60*/  LDL.LU R218, [R1+0x2d8] ;  /* 0x0002d80001da7983 */ /* 0x000f280000300800 */
[----:B------:R-:W4:Y:S04]  /*ed70*/  LDL.LU R219, [R1+0x2dc] ;  /* 0x0002dc0001db7983 */ /* 0x000f280000300800 */
[----:B------:R-:W4:Y:S01]  /*ed80*/  LDL.LU R250, [R1+0x2e0] ;  /* 0x0002e00001fa7983 */ /* 0x000f220000300800 */
[----:B------:R-:W-:-:S02]  /*ed90*/  SHF.R.S32.HI R192, RZ, 0x1f, R225 ;  /* 0x0000001fffc07819 */ /* 0x000fc400000114e1 */
[CC--:B------:R-:W-:Y:S02]  /*eda0*/  LEA R193, P0, R225.reuse, R56.reuse, 0x2 ;  /* 0x00000038e1c17211 */ /* 0x0c0fe400078010ff */
[----:B------:R-:W-:Y:S02]  /*edb0*/  SHF.R.S32.HI R194, RZ, 0x1f, R224 ;  /* 0x0000001fffc27819 */ /* 0x000fe400000114e0 */
[-C--:B------:R-:W-:Y:S02]  /*edc0*/  LEA R195, P1, R224, R56.reuse, 0x2 ;  /* 0x00000038e0c37211 */ /* 0x080fe400078210ff */
[----:B------:R-:W-:Y:S02]  /*edd0*/  LEA.HI.X R192, R225, R57, R192, 0x2, P0 ;  /* 0x00000039e1c07211 */ /* 0x000fe400000f14c0 */
[----:B------:R-:W-:Y:S01]  /*ede0*/  SHF.R.S32.HI R198, RZ, 0x1f, R251 ;  /* 0x0000001fffc67819 */ /* 0x000fe200000114fb */
[----:B------:R-:W4:Y:S01]  /*edf0*/  LDL.LU R225, [R1+0x2e4] ;  /* 0x0002e40001e17983 */ /* 0x000f220000300800 */
[----:B------:R-:W-:-:S02]  /*ee00*/  LEA R199, P3, R251, R56, 0x2 ;  /* 0x00000038fbc77211 */ /* 0x000fc400078610ff */
[-C--:B------:R-:W-:Y:S02]  /*ee10*/  LEA.HI.X R194, R224, R57.reuse, R194, 0x2, P1 ;  /* 0x00000039e0c27211 */ /* 0x080fe400008f14c2 */
[-C--:B------:R-:W-:Y:S01]  /*ee20*/  LEA.HI.X R198, R251, R57.reuse, R198, 0x2, P3 ;  /* 0x00000039fbc67211 */ /* 0x080fe200018f14c6 */
[----:B------:R-:W4:Y:S04]  /*ee30*/  LDL.LU R224, [R1+0x2e8] ;  /* 0x0002e80001e07983 */ /* 0x000f280000300800 */
[----:B------:R-:W4:Y:S01]  /*ee40*/  LDL.LU R251, [R1+0x2ec] ;  /* 0x0002ec0001fb7983 */ /* 0x000f220000300800 */
[----:B------:R-:W-:Y:S02]  /*ee50*/  SHF.R.S32.HI R196, RZ, 0x1f, R205 ;  /* 0x0000001fffc47819 */ /* 0x000fe400000114cd */
[C---:B------:R-:W-:Y:S01]  /*ee60*/  LEA R197, P2, R205.reuse, R56, 0x2 ;  /* 0x00000038cdc57211 */ /* 0x040fe200078410ff */
[----:B------:R-:W4:Y:S03]  /*ee70*/  LDL.LU R238, [R1+0x2f0] ;  /* 0x0002f00001ee7983 */ /* 0x000f260000300800 */
[----:B------:R-:W-:-:S02]  /*ee80*/  LEA.HI.X R196, R205, R57, R196, 0x2, P2 ;  /* 0x00000039cdc47211 */ /* 0x000fc400010f14c4 */
[----:B--2---:R-:W-:Y:S02]  /*ee90*/  SHF.R.S32.HI R200, RZ, 0x1f, R239 ;  /* 0x0000001fffc87819 */ /* 0x004fe400000114ef */
[-C--:B------:R-:W-:Y:S02]  /*eea0*/  LEA R201, P0, R239, R56.reuse, 0x2 ;  /* 0x00000038efc97211 */ /* 0x080fe400078010ff */
[----:B---3--:R-:W-:Y:S02]  /*eeb0*/  SHF.R.S32.HI R202, RZ, 0x1f, R210 ;  /* 0x0000001fffca7819 */ /* 0x008fe400000114d2 */
[-C--:B------:R-:W-:Y:S02]  /*eec0*/  LEA R203, P1, R210, R56.reuse, 0x2 ;  /* 0x00000038d2cb7211 */ /* 0x080fe400078210ff */
[----:B----4-:R-:W-:Y:S02]  /*eed0*/  SHF.R.S32.HI R204, RZ, 0x1f, R234 ;  /* 0x0000001fffcc7819 */ /* 0x010fe400000114ea */
[----:B------:R-:W-:-:S02]  /*eee0*/  LEA R205, P2, R234, R56, 0x2 ;  /* 0x00000038eacd7211 */ /* 0x000fc400078410ff */
[----:B------:R-:W-:Y:S02]  /*eef0*/  SHF.R.S32.HI R206, RZ, 0x1f, R235 ;  /* 0x0000001fffce7819 */ /* 0x000fe400000114eb */
        /* <DEDUP_REMOVED lines=8> */
[----:B------:R-:W-:Y:S01]  /*ef80*/  SHF.R.S32.HI R210, RZ, 0x1f, R242 ;  /* 0x0000001fffd27819 */ /* 0x000fe200000114f2 */
[----:B------:R-:W4:Y:S01]  /*ef90*/  LDL.LU R235, [R1+0x2fc] ;  /* 0x0002fc0001eb7983 */ /* 0x000f220000300800 */
[-C--:B------:R-:W-:Y:S02]  /*efa0*/  LEA R209, P0, R223, R56.reuse, 0x2 ;  /* 0x00000038dfd17211 */ /* 0x080fe400078010ff */
[----:B------:R-:W-:Y:S01]  /*efb0*/  LEA R211, P1, R242, R56, 0x2 ;  /* 0x00000038f2d37211 */ /* 0x000fe200078210ff */
[----:B------:R-:W4:Y:S01]  /*efc0*/  LDL.LU R247, [R1+0x300] ;  /* 0x0003000001f77983 */ /* 0x000f220000300800 */
[----:B------:R-:W-:-:S03]  /*efd0*/  SHF.R.S32.HI R214, RZ, 0x1f, R219 ;  /* 0x0000001fffd67819 */ /* 0x000fc600000114db */
[----:B------:R-:W4:Y:S01]  /*efe0*/  LDL.LU R252, [R1+0x304] ;  /* 0x0003040001fc7983 */ /* 0x000f220000300800 */
[-C--:B------:R-:W-:Y:S02]  /*eff0*/  LEA R215, P3, R219, R56.reuse, 0x2 ;  /* 0x00000038dbd77211 */ /* 0x080fe400078610ff */
[-C--:B------:R-:W-:Y:S01]  /*f000*/  LEA.HI.X R208, R223, R57.reuse, R208, 0x2, P0 ;  /* 0x00000039dfd07211 */ /* 0x080fe200000f14d0 */
[----:B------:R-:W4:Y:S01]  /*f010*/  LDL.LU R243, [R1+0x308] ;  /* 0x0003080001f37983 */ /* 0x000f220000300800 */
[-C--:B------:R-:W-:Y:S02]  /*f020*/  LEA.HI.X R210, R242, R57.reuse, R210, 0x2, P1 ;  /* 0x00000039f2d27211 */ /* 0x080fe400008f14d2 */
[-C--:B------:R-:W-:Y:S01]  /*f030*/  LEA.HI.X R214, R219, R57.reuse, R214, 0x2, P3 ;  /* 0x00000039dbd67211 */ /* 0x080fe200018f14d6 */
[----:B------:R-:W4:Y:S01]  /*f040*/  LDL.LU R242, [R1+0x30c] ;  /* 0x00030c0001f27983 */ /* 0x000f220000300800 */
[----:B------:R-:W-:Y:S02]  /*f050*/  SHF.R.S32.HI R216, RZ, 0x1f, R250 ;  /* 0x0000001fffd87819 */ /* 0x000fe400000114fa */
[C---:B------:R-:W-:Y:S01]  /*f060*/  LEA R217, P0, R250.reuse, R56, 0x2 ;  /* 0x00000038fad97211 */ /* 0x040fe200078010ff */
[----:B------:R-:W4:Y:S03]  /*f070*/  LDL.LU R248, [R1+0x310] ;  /* 0x0003100001f87983 */ /* 0x000f260000300800 */
[----:B------:R-:W-:Y:S01]  /*f080*/  LEA.HI.X R216, R250, R57, R216, 0x2, P0 ;  /* 0x00000039fad87211 */ /* 0x000fe200000f14d8 */
[----:B------:R-:W4:Y:S04]  /*f090*/  LDL.LU R249, [R1+0x314] ;  /* 0x0003140001f97983 */ /* 0x000f280000300800 */
[----:B------:R-:W4:Y:S01]  /*f0a0*/  LDL.LU R250, [R1+0x318] ;  /* 0x0003180001fa7983 */ /* 0x000f220000300800 */
[----:B------:R-:W-:-:S02]  /*f0b0*/  SHF.R.S32.HI R222, RZ, 0x1f, R251 ;  /* 0x0000001fffde7819 */ /* 0x000fc400000114fb */
[----:B------:R-:W-:-:S04]  /*f0c0*/  LEA R223, P3, R251, R56, 0x2 ;  /* 0x00000038fbdf7211 */ /* 0x000fc800078610ff */
[----:B------:R-:W-:Y:S02]  /*f0d0*/  LEA.HI.X R222, R251, R57, R222, 0x2, P3 ;  /* 0x00000039fbde7211 */ /* 0x000fe400018f14de */
[----:B------:R-:W4:Y:S04]  /*f0e0*/  LDL.LU R251, [R1+0x31c] ;  /* 0x00031c0001fb7983 */ /* 0x000f280000300800 */
[----:B------:R-:W4:Y:S04]  /*f0f0*/  LDL.LU R157, [R1+0x320] ;  /* 0x00032000019d7983 */ /* 0x000f280000300800 */
[----:B------:R-:W4:Y:S04]  /*f100*/  LDL.LU R6, [R1+0x324] ;  /* 0x0003240001067983 */ /* 0x000f280000300800 */
[----:B------:R-:W4:Y:S04]  /*f110*/  LDL.LU R160, [R1+0x328] ;  /* 0x0003280001a07983 */ /* 0x000f280000300800 */
[----:B------:R-:W4:Y:S04]  /*f120*/  LDL.LU R191, [R1+0x32c] ;  /* 0x00032c0001bf7983 */ /* 0x000f280000300800 */
[----:B-1----:R-:W4:Y:S04]  /*f130*/  LDL.LU R7, [R1+0x330] ;  /* 0x0003300001077983 */ /* 0x002f280000300800 */
[----:B------:R-:W4:Y:S04]  /*f140*/  LDL.LU R3, [R1+0x334] ;  /* 0x0003340001037983 */ /* 0x000f280000300800 */
[----:B------:R-:W4:Y:S01]  /*f150*/  LDL.LU R161, [R1+0x338] ;  /* 0x0003380001a17983 */ /* 0x000f220000300800 */
[----:B------:R-:W-:-:S02]  /*f160*/  SHF.R.S32.HI R212, RZ, 0x1f, R218 ;  /* 0x0000001fffd47819 */ /* 0x000fc400000114da */
[CC--:B------:R-:W-:Y:S01]  /*f170*/  LEA R213, P2, R218.reuse, R56.reuse, 0x2 ;  /* 0x00000038dad57211 */ /* 0x0c0fe200078410ff */
[----:B------:R-:W4:Y:S01]  /*f180*/  LDL.LU R158, [R1+0x33c] ;  /* 0x00033c00019e7983 */ /* 0x000f220000300800 */
[----:B------:R-:W-:Y:S02]  /*f190*/  SHF.R.S32.HI R220, RZ, 0x1f, R224 ;  /* 0x0000001fffdc7819 */ /* 0x000fe400000114e0 */
[----:B------:R-:W-:Y:S01]  /*f1a0*/  LEA.HI.X R212, R218, R57, R212, 0x2, P2 ;  /* 0x00000039dad47211 */ /* 0x000fe200010f14d4 */
[----:B------:R-:W4:Y:S01]  /*f1b0*/  LDL.LU R4, [R1+0x340] ;  /* 0x0003400001047983 */ /* 0x000f220000300800 */
[----:B------:R-:W-:Y:S02]  /*f1c0*/  SHF.R.S32.HI R218, RZ, 0x1f, R225 ;  /* 0x0000001fffda7819 */ /* 0x000fe400000114e1 */
[-C--:B------:R-:W-:Y:S01]  /*f1d0*/  LEA R219, P1, R225, R56.reuse, 0x2 ;  /* 0x00000038e1db7211 */ /* 0x080fe200078210ff */
[----:B------:R-:W4:Y:S01]  /*f1e0*/  LDL.LU R156, [R1+0x344] ;  /* 0x00034400019c7983 */ /* 0x000f220000300800 */
[----:B------:R-:W-:-:S02]  /*f1f0*/  LEA R221, P2, R224, R56, 0x2 ;  /* 0x00000038e0dd7211 */ /* 0x000fc400078410ff */
[-C--:B------:R-:W-:Y:S01]  /*f200*/  LEA.HI.X R218, R225, R57.reuse, R218, 0x2, P1 ;  /* 0x00000039e1da7211 */ /* 0x080fe200008f14da */
[----:B------:R-:W4:Y:S01]  /*f210*/  LDL.LU R159, [R1+0x348] ;  /* 0x00034800019f7983 */ /* 0x000f220000300800 */
[----:B------:R-:W-:Y:S02]  /*f220*/  LEA.HI.X R220, R224, R57, R220, 0x2, P2 ;  /* 0x00000039e0dc7211 */ /* 0x000fe400010f14dc */
[----:B------:R-:W-:Y:S01]  /*f230*/  SHF.R.S32.HI R224, RZ, 0x1f, R238 ;  /* 0x0000001fffe07819 */ /* 0x000fe200000114ee */
[----:B------:R-:W4:Y:S01]  /*f240*/  LDL.LU R190, [R1+0x34c] ;  /* 0x00034c0001be7983 */ /* 0x000f220000300800 */
[----:B------:R-:W-:-:S04]  /*f250*/  LEA R225, P0, R238, R56, 0x2 ;  /* 0x00000038eee17211 */ /* 0x000fc800078010ff */
[----:B------:R-:W-:Y:S02]  /*f260*/  LEA.HI.X R224, R238, R57, R224, 0x2, P0 ;  /* 0x00000039eee07211 */ /* 0x000fe400000f14e0 */
[----:B--2---:R-:W-:Y:S02]  /*f270*/  SHF.R.S32.HI R226, RZ, 0x1f, R239 ;  /* 0x0000001fffe27819 */ /* 0x004fe400000114ef */
[-C--:B------:R-:W-:Y:S02]  /*f280*/  LEA R227, P1, R239, R56.reuse, 0x2 ;  /* 0x00000038efe37211 */ /* 0x080fe400078210ff */
[----:B---3--:R-:W-:Y:S02]  /*f290*/  SHF.R.S32.HI R228, RZ, 0x1f, R234 ;  /* 0x0000001fffe47819 */ /* 0x008fe400000114ea */
[----:B------:R-:W-:Y:S02]  /*f2a0*/  LEA R229, P2, R234, R56, 0x2 ;  /* 0x00000038eae57211 */ /* 0x000fe400078410ff */
[----:B----4-:R-:W-:-:S02]  /*f2b0*/  SHF.R.S32.HI R230, RZ, 0x1f, R235 ;  /* 0x0000001fffe67819 */ /* 0x010fc400000114eb */
[----:B------:R-:W-:Y:S02]  /*f2c0*/  LEA R231, P3, R235, R56, 0x2 ;  /* 0x00000038ebe77211 */ /* 0x000fe400078610ff */
[-C--:B------:R-:W-:Y:S02]  /*f2d0*/  LEA.HI.X R226, R239, R57.reuse, R226, 0x2, P1 ;  /* 0x00000039efe27211 */ /* 0x080fe400008f14e2 */
[-C--:B------:R-:W-:Y:S02]  /*f2e0*/  LEA.HI.X R228, R234, R57.reuse, R228, 0x2, P2 ;  /* 0x00000039eae47211 */ /* 0x080fe400010f14e4 */
[----:B------:R-:W-:Y:S02]  /*f2f0*/  LEA.HI.X R230, R235, R57, R230, 0x2, P3 ;  /* 0x00000039ebe67211 */ /* 0x000fe400018f14e6 */
[----:B------:R-:W-:Y:S02]  /*f300*/  SHF.R.S32.HI R232, RZ, 0x1f, R247 ;  /* 0x0000001fffe87819 */ /* 0x000fe400000114f7 */
[----:B------:R-:W-:-:S02]  /*f310*/  SHF.R.S32.HI R234, RZ, 0x1f, R252 ;  /* 0x0000001fffea7819 */ /* 0x000fc400000114fc */
[----:B------:R-:W-:Y:S02]  /*f320*/  SHF.R.S32.HI R236, RZ, 0x1f, R243 ;  /* 0x0000001fffec7819 */ /* 0x000fe400000114f3 */
[----:B------:R-:W-:Y:S02]  /*f330*/  SHF.R.S32.HI R238, RZ, 0x1f, R242 ;  /* 0x0000001fffee7819 */ /* 0x000fe400000114f2 */
[-C--:B------:R-:W-:Y:S02]  /*f340*/  LEA R233, P0, R247, R56.reuse, 0x2 ;  /* 0x00000038f7e97211 */ /* 0x080fe400078010ff */
[-C--:B------:R-:W-:Y:S02]  /*f350*/  LEA R235, P1, R252, R56.reuse, 0x2 ;  /* 0x00000038fceb7211 */ /* 0x080fe400078210ff */
[-C--:B------:R-:W-:Y:S02]  /*f360*/  LEA R237, P2, R243, R56.reuse, 0x2 ;  /* 0x00000038f3ed7211 */ /* 0x080fe400078410ff */
[----:B------:R-:W-:-:S02]  /*f370*/  LEA R239, P3, R242, R56, 0x2 ;  /* 0x00000038f2ef7211 */ /* 0x000fc400078610ff */
[-C--:B------:R-:W-:Y:S02]  /*f380*/  LEA.HI.X R232, R247, R57.reuse, R232, 0x2, P0 ;  /* 0x00000039f7e87211 */ /* 0x080fe400000f14e8 */
[-C--:B------:R-:W-:Y:S02]  /*f390*/  LEA.HI.X R234, R252, R57.reuse, R234, 0x2, P1 ;  /* 0x00000039fcea7211 */ /* 0x080fe400008f14ea */
[-C--:B------:R-:W-:Y:S02]  /*f3a0*/  LEA.HI.X R236, R243, R57.reuse, R236, 0x2, P2 ;  /* 0x00000039f3ec7211 */ /* 0x080fe400010f14ec */
[----:B------:R-:W-:Y:S02]  /*f3b0*/  LEA.HI.X R238, R242, R57, R238, 0x2, P3 ;  /* 0x00000039f2ee7211 */ /* 0x000fe400018f14ee */
[----:B------:R-:W-:Y:S02]  /*f3c0*/  SHF.R.S32.HI R240, RZ, 0x1f, R248 ;  /* 0x0000001ffff07819 */ /* 0x000fe400000114f8 */
[----:B------:R-:W-:-:S02]  /*f3d0*/  SHF.R.S32.HI R242, RZ, 0x1f, R249 ;  /* 0x0000001ffff27819 */ /* 0x000fc400000114f9 */
[-C--:B------:R-:W-:Y:S02]  /*f3e0*/  LEA R241, P0, R248, R56.reuse, 0x2 ;  /* 0x00000038f8f17211 */ /* 0x080fe400078010ff */
[-C--:B------:R-:W-:Y:S02]  /*f3f0*/  LEA R243, P1, R249, R56.reuse, 0x2 ;  /* 0x00000038f9f37211 */ /* 0x080fe400078210ff */
[----:B------:R-:W-:Y:S02]  /*f400*/  SHF.R.S32.HI R244, RZ, 0x1f, R250 ;  /* 0x0000001ffff47819 */ /* 0x000fe400000114fa */
[----:B------:R-:W-:Y:S02]  /*f410*/  LEA R245, P2, R250, R56, 0x2 ;  /* 0x00000038faf57211 */ /* 0x000fe400078410ff */
[----:B------:R-:W-:Y:S02]  /*f420*/  LEA.HI.X R240, R248, R57, R240, 0x2, P0 ;  /* 0x00000039f8f07211 */ /* 0x000fe400000f14f0 */
[----:B------:R-:W-:-:S02]  /*f430*/  SHF.R.S32.HI R246, RZ, 0x1f, R251 ;  /* 0x0000001ffff67819 */ /* 0x000fc400000114fb */
[-C--:B------:R-:W-:Y:S02]  /*f440*/  LEA R247, P3, R251, R56.reuse, 0x2 ;  /* 0x00000038fbf77211 */ /* 0x080fe400078610ff */
[-C--:B------:R-:W-:Y:S02]  /*f450*/  LEA.HI.X R242, R249, R57.reuse, R242, 0x2, P1 ;  /* 0x00000039f9f27211 */ /* 0x080fe400008f14f2 */
[-C--:B------:R-:W-:Y:S02]  /*f460*/  LEA.HI.X R244, R250, R57.reuse, R244, 0x2, P2 ;  /* 0x00000039faf47211 */ /* 0x080fe400010f14f4 */
[----:B------:R-:W-:Y:S02]  /*f470*/  LEA.HI.X R246, R251, R57, R246, 0x2, P3 ;  /* 0x00000039fbf67211 */ /* 0x000fe400018f14f6 */
[----:B------:R-:W-:Y:S02]  /*f480*/  SHF.R.S32.HI R248, RZ, 0x1f, R157 ;  /* 0x0000001ffff87819 */ /* 0x000fe4000001149d */
[----:B------:R-:W-:-:S02]  /*f490*/  LEA R249, P0, R157, R56, 0x2 ;  /* 0x000000389df97211 */ /* 0x000fc400078010ff */
[----:B------:R-:W-:Y:S02]  /*f4a0*/  SHF.R.S32.HI R250, RZ, 0x1f, R6 ;  /* 0x0000001ffffa7819 */ /* 0x000fe40000011406 */
[-C--:B------:R-:W-:Y:S02]  /*f4b0*/  LEA R251, P1, R6, R56.reuse, 0x2 ;  /* 0x0000003806fb7211 */ /* 0x080fe400078210ff */
[----:B------:R-:W-:Y:S02]  /*f4c0*/  SHF.R.S32.HI R252, RZ, 0x1f, R160 ;  /* 0x0000001ffffc7819 */ /* 0x000fe400000114a0 */
[-C--:B------:R-:W-:Y:S02]  /*f4d0*/  LEA R55, P2, R160, R56.reuse, 0x2 ;  /* 0x00000038a0377211 */ /* 0x080fe400078410ff */
[----:B------:R-:W-:Y:S02]  /*f4e0*/  SHF.R.S32.HI R47, RZ, 0x1f, R191 ;  /* 0x0000001fff2f7819 */ /* 0x000fe400000114bf */
[----:B------:R-:W-:-:S02]  /*f4f0*/  LEA R54, P3, R191, R56, 0x2 ;  /* 0x00000038bf367211 */ /* 0x000fc400078610ff */
[-C--:B------:R-:W-:Y:S02]  /*f500*/  LEA.HI.X R248, R157, R57.reuse, R248, 0x2, P0 ;  /* 0x000000399df87211 */ /* 0x080fe400000f14f8 */
[-C--:B------:R-:W-:Y:S01]  /*f510*/  LEA.HI.X R250, R6, R57.reuse, R250, 0x2, P1 ;  /* 0x0000003906fa7211 */ /* 0x080fe200008f14fa */
[----:B------:R-:W2:Y:S01]  /*f520*/  LDL.LU R157, [R1+0x350] ;  /* 0x00035000019d7983 */ /* 0x000ea20000300800 */
[----:B------:R-:W-:Y:S02]  /*f530*/  SHF.R.S32.HI R45, RZ, 0x1f, R7 ;  /* 0x0000001fff2d7819 */ /* 0x000fe40000011407 */
[-C--:B------:R-:W-:Y:S01]  /*f540*/  LEA R53, P0, R7, R56.reuse, 0x2 ;  /* 0x0000003807357211 */ /* 0x080fe200078010ff */
[----:B------:R-:W3:Y:S01]  /*f550*/  LDL.LU R6, [R1+0x354] ;  /* 0x0003540001067983 */ /* 0x000ee20000300800 */
[----:B------:R-:W-:Y:S02]  /*f560*/  LEA.HI.X R252, R160, R57, R252, 0x2, P2 ;  /* 0x00000039a0fc7211 */ /* 0x000fe400010f14fc */
[----:B------:R-:W-:Y:S01]  /*f570*/  SHF.R.S32.HI R43, RZ, 0x1f, R3 ;  /* 0x0000001fff2b7819 */ /* 0x000fe20000011403 */
[----:B------:R-:W4:Y:S01]  /*f580*/  LDL.LU R160, [R1+0x358] ;  /* 0x0003580001a07983 */ /* 0x000f220000300800 */
[----:B------:R-:W-:-:S02]  /*f590*/  LEA R52, P1, R3, R56, 0x2 ;  /* 0x0000003803347211 */ /* 0x000fc400078210ff */
[----:B------:R-:W-:Y:S02]  /*f5a0*/  SHF.R.S32.HI R41, RZ, 0x1f, R161 ;  /* 0x0000001fff297819 */ /* 0x000fe400000114a1 */
[----:B------:R-:W-:Y:S02]  /*f5b0*/  LEA R51, P2, R161, R56, 0x2 ;  /* 0x00000038a1337211 */ /* 0x000fe400078410ff */
[-C--:B------:R-:W-:Y:S02]  /*f5c0*/  LEA.HI.X R47, R191, R57.reuse, R47, 0x2, P3 ;  /* 0x00000039bf2f7211 */ /* 0x080fe400018f142f */
[----:B------:R-:W4:Y:S01]  /*f5d0*/  LDL.LU R191, [R1+0x360] ;  /* 0x0003600001bf7983 */ /* 0x000f220000300800 */
        /* <DEDUP_REMOVED lines=11> */
[----:B------:R-:W-:Y:S02]  /*f690*/  SHF.R.S32.HI R33, RZ, 0x1f, R159 ;  /* 0x0000001fff217819 */ /* 0x000fe4000001149f */
[-C--:B------:R-:W-:Y:S02]  /*f6a0*/  LEA R48, P1, R156, R56.reuse, 0x2 ;  /* 0x000000389c307211 */ /* 0x080fe400078210ff */
[----:B------:R-:W-:Y:S02]  /*f6b0*/  LEA R46, P2, R159, R56, 0x2 ;  /* 0x000000389f2e7211 */ /* 0x000fe400078410ff */
[----:B------:R-:W-:Y:S02]  /*f6c0*/  LEA.HI.X R39, R158, R57, R39, 0x2, P3 ;  /* 0x000000399e277211 */ /* 0x000fe400018f1427 */
[----:B------:R-:W4:Y:S01]  /*f6d0*/  LDL.LU R158, [R1+0x370] ;  /* 0x00037000019e7983 */ /* 0x000f220000300800 */
[----:B------:R-:W-:-:S02]  /*f6e0*/  SHF.R.S32.HI R31, RZ, 0x1f, R190 ;  /* 0x0000001fff1f7819 */ /* 0x000fc400000114be */
[----:B------:R-:W-:Y:S02]  /*f6f0*/  LEA R44, P3, R190, R56, 0x2 ;  /* 0x00000038be2c7211 */ /* 0x000fe400078610ff */
[-C--:B------:R-:W-:Y:S02]  /*f700*/  LEA.HI.X R37, R4, R57.reuse, R37, 0x2, P0 ;  /* 0x0000003904257211 */ /* 0x080fe400000f1425 */
[-C--:B------:R-:W-:Y:S01]  /*f710*/  LEA.HI.X R35, R156, R57.reuse, R35, 0x2, P1 ;  /* 0x000000399c237211 */ /* 0x080fe200008f1423 */
[----:B------:R-:W4:Y:S01]  /*f720*/  LDL.LU R4, [R1+0x374] ;  /* 0x0003740001047983 */ /* 0x000f220000300800 */
[----:B------:R-:W-:-:S03]  /*f730*/  LEA.HI.X R33, R159, R57, R33, 0x2, P2 ;  /* 0x000000399f217211 */ /* 0x000fc600010f1421 */
[----:B------:R-:W4:Y:S01]  /*f740*/  LDL.LU R156, [R1+0x378] ;  /* 0x00037800019c7983 */ /* 0x000f220000300800 */
[----:B------:R-:W-:-:S03]  /*f750*/  LEA.HI.X R31, R190, R57, R31, 0x2, P3 ;  /* 0x00000039be1f7211 */ /* 0x000fc600018f141f */
[----:B------:R-:W4:Y:S04]  /*f760*/  LDL.LU R159, [R1+0x37c] ;  /* 0x00037c00019f7983 */ /* 0x000f280000300800 */
[----:B------:R-:W4:Y:S01]  /*f770*/  LDL.LU R190, [R1+0x380] ;  /* 0x0003800001be7983 */ /* 0x000f220000300800 */
[----:B--2---:R-:W-:Y:S02]  /*f780*/  SHF.R.S32.HI R29, RZ, 0x1f, R157 ;  /* 0x0000001fff1d7819 */ /* 0x004fe4000001149d */
[-C--:B------:R-:W-:Y:S02]  /*f790*/  LEA R42, P0, R157, R56.reuse, 0x2 ;  /* 0x000000389d2a7211 */ /* 0x080fe400078010ff */
[----:B---3--:R-:W-:Y:S02]  /*f7a0*/  SHF.R.S32.HI R27, RZ, 0x1f, R6 ;  /* 0x0000001fff1b7819 */ /* 0x008fe40000011406 */
[----:B------:R-:W-:-:S02]  /*f7b0*/  LEA R40, P1, R6, R56, 0x2 ;  /* 0x0000003806287211 */ /* 0x000fc400078210ff */
[----:B----4-:R-:W-:Y:S02]  /*f7c0*/  SHF.R.S32.HI R25, RZ, 0x1f, R160 ;  /* 0x0000001fff197819 */ /* 0x010fe400000114a0 */
[-C--:B------:R-:W-:Y:S02]  /*f7d0*/  LEA R38, P2, R160, R56.reuse, 0x2 ;  /* 0x00000038a0267211 */ /* 0x080fe400078410ff */
[-C--:B------:R-:W-:Y:S02]  /*f7e0*/  LEA.HI.X R29, R157, R57.reuse, R29, 0x2, P0 ;  /* 0x000000399d1d7211 */ /* 0x080fe400000f141d */
[-C--:B------:R-:W-:Y:S01]  /*f7f0*/  LEA.HI.X R27, R6, R57.reuse, R27, 0x2, P1 ;  /* 0x00000039061b7211 */ /* 0x080fe200008f141b */
[----:B------:R-:W2:Y:S01]  /*f800*/  LDL.LU R157, [R1+0x384] ;  /* 0x00038400019d7983 */ /* 0x000ea20000300800 */
[----:B------:R-:W-:Y:S02]  /*f810*/  LEA.HI.X R25, R160, R57, R25, 0x2, P2 ;  /* 0x00000039a0197211 */ /* 0x000fe400010f1419 */
[----:B------:R-:W-:Y:S01]  /*f820*/  SHF.R.S32.HI R58, RZ, 0x1f, R191 ;  /* 0x0000001fff3a7819 */ /* 0x000fe200000114bf */
[----:B------:R-:W3:Y:S01]  /*f830*/  LDL.LU R6, [R1+0x388] ;  /* 0x0003880001067983 */ /* 0x000ee20000300800 */
[----:B------:R-:W-:-:S03]  /*f840*/  LEA R36, P3, R191, R56, 0x2 ;  /* 0x00000038bf247211 */ /* 0x000fc600078610ff */
[----:B------:R-:W4:Y:S01]  /*f850*/  LDL.LU R160, [R1+0x38c] ;  /* 0x00038c0001a07983 */ /* 0x000f220000300800 */
[-C--:B------:R-:W-:Y:S02]  /*f860*/  LEA.HI.X R58, R191, R57.reuse, R58, 0x2, P3 ;  /* 0x00000039bf3a7211 */ /* 0x080fe400018f143a */
[----:B------:R-:W-:Y:S01]  /*f870*/  SHF.R.S32.HI R64, RZ, 0x1f, R161 ;  /* 0x0000001fff407819 */ /* 0x000fe200000114a1 */
[----:B------:R-:W4:Y:S01]  /*f880*/  LDL.LU R191, [R1+0x390] ;  /* 0x0003900001bf7983 */ /* 0x000f220000300800 */
[-C--:B------:R-:W-:Y:S02]  /*f890*/  LEA R30, P2, R161, R56.reuse, 0x2 ;  /* 0x00000038a11e7211 */ /* 0x080fe400078410ff */
[----:B------:R-:W-:Y:S02]  /*f8a0*/  SHF.R.S32.HI R60, RZ, 0x1f, R7 ;  /* 0x0000001fff3c7819 */ /* 0x000fe40000011407 */
[----:B------:R-:W-:Y:S02]  /*f8b0*/  LEA R34, P0, R7, R56, 0x2 ;  /* 0x0000003807227211 */ /* 0x000fe400078010ff */
[----:B------:R-:W-:-:S02]  /*f8c0*/  LEA.HI.X R64, R161, R57, R64, 0x2, P2 ;  /* 0x00000039a1407211 */ /* 0x000fc400010f1440 */
        /* <DEDUP_REMOVED lines=8> */
[----:B------:R-:W-:Y:S02]  /*f950*/  LEA.HI.X R62, R3, R57, R62, 0x2, P1 ;  /* 0x00000039033e7211 */ /* 0x000fe400008f143e */
[----:B------:R-:W-:Y:S02]  /*f960*/  SHF.R.S32.HI R68, RZ, 0x1f, R4 ;  /* 0x0000001fff447819 */ /* 0x000fe40000011404 */
[----:B------:R-:W-:Y:S02]  /*f970*/  SHF.R.S32.HI R76, RZ, 0x1f, R156 ;  /* 0x0000001fff4c7819 */ /* 0x000fe4000001149c */
[-C--:B------:R-:W-:Y:S02]  /*f980*/  LEA R26, P0, R4, R56.reuse, 0x2 ;  /* 0x00000038041a7211 */ /* 0x080fe400078010ff */
[----:B------:R-:W-:Y:S02]  /*f990*/  LEA R24, P1, R156, R56, 0x2 ;  /* 0x000000389c187211 */ /* 0x000fe400078210ff */
[----:B------:R-:W-:-:S02]  /*f9a0*/  SHF.R.S32.HI R79, RZ, 0x1f, R159 ;  /* 0x0000001fff4f7819 */ /* 0x000fc4000001149f */
[-C--:B------:R-:W-:Y:S02]  /*f9b0*/  LEA R59, P2, R159, R56.reuse, 0x2 ;  /* 0x000000389f3b7211 */ /* 0x080fe400078410ff */
[-C--:B------:R-:W-:Y:S02]  /*f9c0*/  LEA.HI.X R66, R158, R57.reuse, R66, 0x2, P3 ;  /* 0x000000399e427211 */ /* 0x080fe400018f1442 */
[----:B------:R-:W-:Y:S01]  /*f9d0*/  SHF.R.S32.HI R82, RZ, 0x1f, R190 ;  /* 0x0000001fff527819 */ /* 0x000fe200000114be */
[----:B------:R-:W4:Y:S01]  /*f9e0*/  LDL.LU R158, [R1+0x3a8] ;  /* 0x0003a800019e7983 */ /* 0x000f220000300800 */
[----:B------:R-:W-:Y:S02]  /*f9f0*/  LEA R61, P3, R190, R56, 0x2 ;  /* 0x00000038be3d7211 */ /* 0x000fe400078610ff */
[-C--:B------:R-:W-:Y:S01]  /*fa00*/  LEA.HI.X R68, R4, R57.reuse, R68, 0x2, P0 ;  /* 0x0000003904447211 */ /* 0x080fe200000f1444 */
[----:B------:R-:W4:Y:S01]  /*fa10*/  LDL.LU R3, [R1+0x3ac] ;  /* 0x0003ac0001037983 */ /* 0x000f220000300800 */
[----:B------:R-:W-:-:S02]  /*fa20*/  LEA.HI.X R76, R156, R57, R76, 0x2, P1 ;  /* 0x000000399c4c7211 */ /* 0x000fc400008f144c */
[-C--:B------:R-:W-:Y:S01]  /*fa30*/  LEA.HI.X R79, R159, R57.reuse, R79, 0x2, P2 ;  /* 0x000000399f4f7211 */ /* 0x080fe200010f144f */
[----:B------:R-:W4:Y:S01]  /*fa40*/  LDL.LU R4, [R1+0x3b0] ;  /* 0x0003b00001047983 */ /* 0x000f220000300800 */
[----:B------:R-:W-:-:S03]  /*fa50*/  LEA.HI.X R82, R190, R57, R82, 0x2, P3 ;  /* 0x00000039be527211 */ /* 0x000fc600018f1452 */
[----:B------:R-:W4:Y:S04]  /*fa60*/  LDL.LU R159, [R1+0x3b4] ;  /* 0x0003b400019f7983 */ /* 0x000f280000300800 */
[----:B------:R-:W4:Y:S04]  /*fa70*/  LDL.LU R190, [R1+0x3b8] ;  /* 0x0003b80001be7983 */ /* 0x000f280000300800 */
[----:B------:R-:W4:Y:S01]  /*fa80*/  LDL.LU R156, [R1+0x3c0] ;  /* 0x0003c000019c7983 */ /* 0x000f220000300800 */
[----:B--2---:R-:W-:Y:S02]  /*fa90*/  SHF.R.S32.HI R72, RZ, 0x1f, R157 ;  /* 0x0000001fff487819 */ /* 0x004fe4000001149d */
[----:B------:R-:W-:-:S02]  /*faa0*/  LEA R63, P0, R157, R56, 0x2 ;  /* 0x000000389d3f7211 */ /* 0x000fc400078010ff */
[----:B---3--:R-:W-:Y:S02]  /*fab0*/  SHF.R.S32.HI R69, RZ, 0x1f, R6 ;  /* 0x0000001fff457819 */ /* 0x008fe40000011406 */
[-C--:B------:R-:W-:Y:S02]  /*fac0*/  LEA R65, P1, R6, R56.reuse, 0x2 ;  /* 0x0000003806417211 */ /* 0x080fe400078210ff */
[----:B----4-:R-:W-:Y:S02]  /*fad0*/  SHF.R.S32.HI R70, RZ, 0x1f, R160 ;  /* 0x0000001fff467819 */ /* 0x010fe400000114a0 */
[----:B------:R-:W-:Y:S02]  /*fae0*/  LEA R67, P2, R160, R56, 0x2 ;  /* 0x00000038a0437211 */ /* 0x000fe400078410ff */
[-C--:B------:R-:W-:Y:S02]  /*faf0*/  LEA.HI.X R83, R157, R57.reuse, R72, 0x2, P0 ;  /* 0x000000399d537211 */ /* 0x080fe400000f1448 */
[----:B------:R-:W-:Y:S01]  /*fb00*/  LEA.HI.X R86, R6, R57, R69, 0x2, P1 ;  /* 0x0000003906567211 */ /* 0x000fe200008f1445 */
[----:B------:R-:W2:Y:S01]  /*fb10*/  LDL.LU R157, [R1+0x3c4] ;  /* 0x0003c400019d7983 */ /* 0x000ea20000300800 */
[----:B------:R-:W-:-:S02]  /*fb20*/  SHF.R.S32.HI R71, RZ, 0x1f, R191 ;  /* 0x0000001fff477819 */ /* 0x000fc400000114bf */
[-C--:B------:R-:W-:Y:S01]  /*fb30*/  LEA R74, P3, R191, R56.reuse, 0x2 ;  /* 0x00000038bf4a7211 */ /* 0x080fe200078610ff */
[----:B------:R-:W3:Y:S01]  /*fb40*/  LDL.LU R6, [R1+0x3c8] ;  /* 0x0003c80001067983 */ /* 0x000ee20000300800 */
[----:B------:R-:W-:Y:S02]  /*fb50*/  LEA.HI.X R87, R160, R57, R70, 0x2, P2 ;  /* 0x00000039a0577211 */ /* 0x000fe400010f1446 */
[----:B------:R-:W-:Y:S02]  /*fb60*/  SHF.R.S32.HI R69, RZ, 0x1f, R161 ;  /* 0x0000001fff457819 */ /* 0x000fe400000114a1 */
[-C--:B------:R-:W-:Y:S02]  /*fb70*/  LEA R73, P0, R161, R56.reuse, 0x2 ;  /* 0x00000038a1497211 */ /* 0x080fe400078010ff */
[----:B------:R-:W-:Y:S02]  /*fb80*/  SHF.R.S32.HI R70, RZ, 0x1f, R0 ;  /* 0x0000001fff467819 */ /* 0x000fe40000011400 */
[----:B------:R-:W-:-:S02]  /*fb90*/  LEA R75, P1, R0, R56, 0x2 ;  /* 0x00000038004b7211 */ /* 0x000fc400078210ff */
[-C--:B------:R-:W-:Y:S02]  /*fba0*/  LEA.HI.X R160, R191, R57.reuse, R71, 0x2, P3 ;  /* 0x00000039bfa07211 */ /* 0x080fe400018f1447 */
[----:B------:R-:W-:Y:S01]  /*fbb0*/  SHF.R.S32.HI R71, RZ, 0x1f, R7 ;  /* 0x0000001fff477819 */ /* 0x000fe20000011407 */
[----:B------:R-:W4:Y:S01]  /*fbc0*/  LDL.LU R191, [R1+0x3cc] ;  /* 0x0003cc0001bf7983 */ /* 0x000f220000300800 */
[----:B------:R-:W-:Y:S02]  /*fbd0*/  LEA R77, P2, R7, R56, 0x2 ;  /* 0x00000038074d7211 */ /* 0x000fe400078410ff */
[-C--:B------:R-:W-:Y:S02]  /*fbe0*/  LEA.HI.X R161, R161, R57.reuse, R69, 0x2, P0 ;  /* 0x00000039a1a17211 */ /* 0x080fe400000f1445 */
[-C--:B------:R-:W-:Y:S02]  /*fbf0*/  LEA.HI.X R2, R0, R57.reuse, R70, 0x2, P1 ;  /* 0x0000003900027211 */ /* 0x080fe400008f1446 */
[----:B------:R-:W-:Y:S01]  /*fc00*/  LEA.HI.X R0, R7, R57, R71, 0x2, P2 ;  /* 0x0000003907007211 */ /* 0x000fe200010f1447 */
[----:B------:R-:W-:Y:S04]  /*fc10*/  STL [R1+0x47c], R161 ;  /* 0x00047ca101007387 */ /* 0x000fe80000100800 */
[----:B------:R-:W4:Y:S04]  /*fc20*/  LDL.LU R14, [R1+0x3d0] ;  /* 0x0003d000010e7983 */ /* 0x000f280000300800 */
[----:B------:R-:W-:Y:S04]  /*fc30*/  STL [R1+0x10], R2 ;  /* 0x0000100201007387 */ /* 0x000fe80000100800 */
[----:B------:R-:W4:Y:S04]  /*fc40*/  LDL.LU R9, [R1+0x3d4] ;  /* 0x0003d40001097983 */ /* 0x000f280000300800 */
[----:B------:R1:W-:Y:S04]  /*fc50*/  STL [R1+0xe0], R0 ;  /* 0x0000e00001007387 */ /* 0x0003e80000100800 */
[----:B------:R-:W4:Y:S04]  /*fc60*/  LDL.LU R8, [R1+0x3d8] ;  /* 0x0003d80001087983 */ /* 0x000f280000300800 */
[----:B------:R-:W4:Y:S01]  /*fc70*/  LDL.LU R152, [R1+0x3dc] ;  /* 0x0003dc0001987983 */ /* 0x000f220000300800 */
[----:B------:R-:W-:-:S02]  /*fc80*/  SHF.R.S32.HI R72, RZ, 0x1f, R158 ;  /* 0x0000001fff487819 */ /* 0x000fc4000001149e */
[CC--:B------:R-:W-:Y:S02]  /*fc90*/  LEA R80, P3, R158.reuse, R56.reuse, 0x2 ;  /* 0x000000389e507211 */ /* 0x0c0fe400078610ff */
[----:B------:R-:W-:Y:S02]  /*fca0*/  SHF.R.S32.HI R70, RZ, 0x1f, R4 ;  /* 0x0000001fff467819 */ /* 0x000fe40000011404 */
[----:B-1----:R-:W-:Y:S02]  /*fcb0*/  LEA.HI.X R0, R158, R57, R72, 0x2, P3 ;  /* 0x000000399e007211 */ /* 0x002fe400018f1448 */
[----:B------:R-:W-:Y:S02]  /*fcc0*/  SHF.R.S32.HI R71, RZ, 0x1f, R159 ;  /* 0x0000001fff477819 */ /* 0x000fe4000001149f */
[-C--:B------:R-:W-:Y:S02]  /*fcd0*/  LEA R81, P1, R4, R56.reuse, 0x2 ;  /* 0x0000003804517211 */ /* 0x080fe400078210ff */
[----:B------:R-:W-:-:S02]  /*fce0*/  LEA R84, P2, R159, R56, 0x2 ;  /* 0x000000389f547211 */ /* 0x000fc400078410ff */
[----:B------:R-:W-:Y:S02]  /*fcf0*/  SHF.R.S32.HI R69, RZ, 0x1f, R3 ;  /* 0x0000001fff457819 */ /* 0x000fe40000011403 */
[----:B------:R-:W-:Y:S02]  /*fd00*/  SHF.R.S32.HI R72, RZ, 0x1f, R190 ;  /* 0x0000001fff487819 */ /* 0x000fe400000114be */
[-C--:B------:R-:W-:Y:S02]  /*fd10*/  LEA R78, P0, R3, R56.reuse, 0x2 ;  /* 0x00000038034e7211 */ /* 0x080fe400078010ff */
[----:B------:R-:W-:Y:S01]  /*fd20*/  LEA R158, P3, R190, R56, 0x2 ;  /* 0x00000038be9e7211 */ /* 0x000fe200078610ff */
[----:B------:R1:W-:Y:S01]  /*fd30*/  STL [R1+0xe8], R0 ;  /* 0x0000e80001007387 */ /* 0x0003e20000100800 */
[-C--:B------:R-:W-:Y:S02]  /*fd40*/  LEA.HI.X R154, R4, R57.reuse, R70, 0x2, P1 ;  /* 0x00000039049a7211 */ /* 0x080fe400008f1446 */
[----:B------:R-:W-:-:S02]  /*fd50*/  LEA.HI.X R153, R159, R57, R71, 0x2, P2 ;  /* 0x000000399f997211 */ /* 0x000fc400010f1447 */
[-C--:B------:R-:W-:Y:S02]  /*fd60*/  LEA.HI.X R5, R3, R57.reuse, R69, 0x2, P0 ;  /* 0x0000003903057211 */ /* 0x080fe400000f1445 */
[----:B------:R-:W-:Y:S02]  /*fd70*/  SHF.R.S32.HI R69, RZ, 0x1f, R156 ;  /* 0x0000001fff457819 */ /* 0x000fe4000001149c */
[----:B------:R-:W-:Y:S02]  /*fd80*/  LEA R85, P0, R156, R56, 0x2 ;  /* 0x000000389c557211 */ /* 0x000fe400078010ff */
[-C--:B-1----:R-:W-:Y:S02]  /*fd90*/  LEA.HI.X R0, R190, R57.reuse, R72, 0x2, P3 ;  /* 0x00000039be007211 */ /* 0x082fe400018f1448 */
[----:B------:R-:W-:Y:S01]  /*fda0*/  LEA.HI.X R7, R156, R57, R69, 0x2, P0 ;  /* 0x000000399c077211 */ /* 0x000fe200000f1445 */
[----:B------:R1:W-:Y:S04]  /*fdb0*/  STL [R1+0x478], R5 ;  /* 0x0004780501007387 */ /* 0x0003e80000100800 */
[----:B-1----:R-:W4:Y:S01]  /*fdc0*/  LDL.LU R5, [R1+0x160] ;  /* 0x0001600001057983 */ /* 0x002f220000300800 */
[----:B--2---:R-:W-:-:S02]  /*fdd0*/  SHF.R.S32.HI R70, RZ, 0x1f, R157 ;  /* 0x0000001fff467819 */ /* 0x004fc4000001149d */
[CC--:B------:R-:W-:Y:S02]  /*fde0*/  LEA R159, P1, R157.reuse, R56.reuse, 0x2 ;  /* 0x000000389d9f7211 */ /* 0x0c0fe400078210ff */
[----:B---3--:R-:W-:Y:S02]  /*fdf0*/  SHF.R.S32.HI R71, RZ, 0x1f, R6 ;  /* 0x0000001fff477819 */ /* 0x008fe40000011406 */
[C---:B------:R-:W-:Y:S02]  /*fe00*/  LEA R190, P2, R6.reuse, R56, 0x2 ;  /* 0x0000003806be7211 */ /* 0x040fe400078410ff */
[-C--:B------:R-:W-:Y:S02]  /*fe10*/  LEA.HI.X R3, R157, R57.reuse, R70, 0x2, P1 ;  /* 0x000000399d037211 */ /* 0x080fe400008f1446 */
[----:B------:R-:W-:Y:S02]  /*fe20*/  LEA.HI.X R6, R6, R57, R71, 0x2, P2 ;  /* 0x0000003906067211 */ /* 0x000fe400010f1447 */
[----:B----4-:R-:W-:-:S02]  /*fe30*/  SHF.R.S32.HI R72, RZ, 0x1f, R191 ;  /* 0x0000001fff487819 */ /* 0x010fc400000114bf */
[----:B------:R-:W-:-:S04]  /*fe40*/  LEA R2, P3, R191, R56, 0x2 ;  /* 0x00000038bf027211 */ /* 0x000fc800078610ff */
[-C--:B------:R-:W-:Y:S02]  /*fe50*/  LEA.HI.X R157, R191, R57.reuse, R72, 0x2, P3 ;  /* 0x00000039bf9d7211 */ /* 0x080fe400018f1448 */
[----:B------:R-:W-:Y:S02]  /*fe60*/  SHF.R.S32.HI R69, RZ, 0x1f, R14 ;  /* 0x0000001fff457819 */ /* 0x000fe4000001140e */
[CC--:B------:R-:W-:Y:S02]  /*fe70*/  LEA R191, P0, R14.reuse, R56.reuse, 0x2 ;  /* 0x000000380ebf7211 */ /* 0x0c0fe400078010ff */
[----:B------:R-:W-:Y:S02]  /*fe80*/  SHF.R.S32.HI R70, RZ, 0x1f, R9 ;  /* 0x0000001fff467819 */ /* 0x000fe40000011409 */
[----:B------:R-:W-:Y:S02]  /*fe90*/  LEA R156, P1, R9, R56, 0x2 ;  /* 0x00000038099c7211 */ /* 0x000fe400078210ff */
[----:B------:R-:W-:-:S02]  /*fea0*/  LEA.HI.X R69, R14, R57, R69, 0x2, P0 ;  /* 0x000000390e457211 */ /* 0x000fc400000f1445 */
[----:B------:R-:W2:Y:S01]  /*feb0*/  LDL.LU R14, [R1+0x48c] ;  /* 0x00048c00010e7983 */ /* 0x000ea20000300800 */
[----:B------:R-:W-:Y:S02]  /*fec0*/  SHF.R.S32.HI R71, RZ, 0x1f, R8 ;  /* 0x0000001fff477819 */ /* 0x000fe40000011408 */
[C---:B------:R-:W-:Y:S02]  /*fed0*/  LEA R4, P2, R8.reuse, R56, 0x2 ;  /* 0x0000003808047211 */ /* 0x040fe400078410ff */
[-C--:B------:R-:W-:Y:S02]  /*fee0*/  LEA.HI.X R70, R9, R57.reuse, R70, 0x2, P1 ;  /* 0x0000003909467211 */ /* 0x080fe400008f1446 */
[----:B------:R-:W3:Y:S01]  /*fef0*/  LDL.LU R9, [R1+0x488] ;  /* 0x0004880001097983 */ /* 0x000ee20000300800 */
[----:B------:R-:W-:-:S03]  /*ff00*/  LEA.HI.X R71, R8, R57, R71, 0x2, P2 ;  /* 0x0000003908477211 */ /* 0x000fc600010f1447 */
[----:B------:R-:W4:Y:S01]  /*ff10*/  LDL.LU R8, [R1+0x484] ;  /* 0x0004840001087983 */ /* 0x000f220000300800 */
[----:B------:R-:W-:Y:S02]  /*ff20*/  SHF.R.S32.HI R72, RZ, 0x1f, R152 ;  /* 0x0000001fff487819 */ /* 0x000fe40000011498 */
[----:B------:R-:W-:-:S04]  /*ff30*/  LEA R56, P3, R152, R56, 0x2 ;  /* 0x0000003898387211 */ /* 0x000fc800078610ff */
[----:B------:R-:W-:Y:S02]  /*ff40*/  LEA.HI.X R72, R152, R57, R72, 0x2, P3 ;  /* 0x0000003998487211 */ /* 0x000fe400018f1448 */
[----:B------:R-:W2:Y:S01]  /*ff50*/  LDL.LU R152, [R1+0x480] ;  /* 0x0004800001987983 */ /* 0x000ea20000300800 */
[----:B------:R-:W-:Y:S02]  /*ff60*/  IADD3 R10, P0, R10, UR10, RZ ;  /* 0x0000000a0a0a7c10 */ /* 0x000fe4000ff1e0ff */
[----:B------:R-:W-:Y:S02]  /*ff70*/  IADD3 R11, P1, R11, UR10, RZ ;  /* 0x0000000a0b0b7c10 */ /* 0x000fe4000ff3e0ff */
[----:B------:R-:W-:Y:S02]  /*ff80*/  IADD3.X R20, R20, UR11, RZ, P0, !PT ;  /* 0x0000000b14147c10 */ /* 0x000fe400087fe4ff */
[----:B------:R-:W-:Y:S01]  /*ff90*/  IADD3 R21, P0, R21, UR10, RZ ;  /* 0x0000000a15157c10 */ /* 0x000fe2000ff1e0ff */
[----:B------:R-:W1:Y:S01]  /*ffa0*/  S2R R161, SR_TID.X ;  /* 0x0000000000a17919 */ /* 0x000e620000002100 */
[----:B------:R-:W-:-:S02]  /*ffb0*/  IADD3 R12, P2, R12, UR10, RZ ;  /* 0x0000000a0c0c7c10 */ /* 0x000fc4000ff5e0ff */
[----:B------:R-:W-:Y:S02]  /*ffc0*/  IADD3.X R22, R22, UR11, RZ, P1, !PT ;  /* 0x0000000b16167c10 */ /* 0x000fe40008ffe4ff */
[----:B------:R-:W-:Y:S02]  /*ffd0*/  IADD3 R23, P1, R23, UR10, RZ ;  /* 0x0000000a17177c10 */ /* 0x000fe4000ff3e0ff */
[----:B------:R-:W-:Y:S02]  /*ffe0*/  IADD3.X R98, R98, UR11, RZ, P0, !PT ;  /* 0x0000000b62627c10 */ /* 0x000fe400087fe4ff */
[----:B------:R-:W-:Y:S02]  /*fff0*/  IADD3 R13, P3, R13, UR10, RZ ;  /* 0x0000000a0d0d7c10 */ /* 0x000fe4000ff7e0ff */
[----:B------:R-:W-:Y:S02]  /*10000*/  IADD3.X R88, R88, UR11, RZ, P2, !PT ;  /* 0x0000000b58587c10 */ /* 0x000fe400097fe4ff */
[----:B------:R-:W-:-:S02]  /*10010*/  IADD3 R99, P0, R99, UR10, RZ ;  /* 0x0000000a63637c10 */ /* 0x000fc4000ff1e0ff */
[----:B------:R-:W-:Y:S02]  /*10020*/  IADD3 R89, P2, R89, UR10, RZ ;  /* 0x0000000a59597c10 */ /* 0x000fe4000ff5e0ff */
[----:B------:R-:W-:Y:S02]  /*10030*/  IADD3.X R100, R100, UR11, RZ, P1, !PT ;  /* 0x0000000b64647c10 */ /* 0x000fe40008ffe4ff */
[----:B------:R-:W-:Y:S02]  /*10040*/  IADD3.X R90, R90, UR11, RZ, P3, !PT ;  /* 0x0000000b5a5a7c10 */ /* 0x000fe40009ffe4ff */
[----:B------:R-:W-:Y:S02]  /*10050*/  IADD3 R101, P1, R101, UR10, RZ ;  /* 0x0000000a65657c10 */ /* 0x000fe4000ff3e0ff */
[----:B------:R-:W-:Y:S02]  /*10060*/  IADD3.X R112, R112, UR11, RZ, P0, !PT ;  /* 0x0000000b70707c10 */ /* 0x000fe400087fe4ff */
[----:B------:R-:W-:-:S02]  /*10070*/  IADD3 R91, P3, R91, UR10, RZ ;  /* 0x0000000a5b5b7c10 */ /* 0x000fc4000ff7e0ff */
[----:B------:R-:W-:Y:S02]  /*10080*/  IADD3.X R102, R102, UR11, RZ, P2, !PT ;  /* 0x0000000b66667c10 */ /* 0x000fe400097fe4ff */
[----:B------:R-:W-:Y:S02]  /*10090*/  IADD3 R113, P0, R113, UR10, RZ ;  /* 0x0000000a71717c10 */ /* 0x000fe4000ff1e0ff */
[----:B------:R-:W-:Y:S02]  /*100a0*/  IADD3 R103, P2, R103, UR10, RZ ;  /* 0x0000000a67677c10 */ /* 0x000fe4000ff5e0ff */
[----:B------:R-:W-:Y:S02]  /*100b0*/  IADD3.X R114, R114, UR11, RZ, P1, !PT ;  /* 0x0000000b72727c10 */ /* 0x000fe40008ffe4ff */
[----:B------:R-:W-:Y:S02]  /*100c0*/  IADD3.X R104, R104, UR11, RZ, P3, !PT ;  /* 0x0000000b68687c10 */ /* 0x000fe40009ffe4ff */
[----:B------:R-:W-:-:S02]  /*100d0*/  IADD3 R115, P1, R115, UR10, RZ ;  /* 0x0000000a73737c10 */ /* 0x000fc4000ff3e0ff */
[----:B------:R-:W-:Y:S02]  /*100e0*/  IADD3.X R126, R126, UR11, RZ, P0, !PT ;  /* 0x0000000b7e7e7c10 */ /* 0x000fe400087fe4ff */
[----:B------:R-:W-:Y:S02]  /*100f0*/  IADD3 R105, P3, R105, UR10, RZ ;  /* 0x0000000a69697c10 */ /* 0x000fe4000ff7e0ff */
[----:B------:R-:W-:Y:S02]  /*10100*/  IADD3.X R116, R116, UR11, RZ, P2, !PT ;  /* 0x0000000b74747c10 */ /* 0x000fe400097fe4ff */
[----:B------:R-:W-:Y:S02]  /*10110*/  IADD3 R127, P0, R127, UR10, RZ ;  /* 0x0000000a7f7f7c10 */ /* 0x000fe4000ff1e0ff */
[----:B------:R-:W-:Y:S02]  /*10120*/  IADD3 R117, P2, R117, UR10, RZ ;  /* 0x0000000a75757c10 */ /* 0x000fe4000ff5e0ff */
[----:B------:R-:W-:-:S02]  /*10130*/  IADD3.X R128, R128, UR11, RZ, P1, !PT ;  /* 0x0000000b80807c10 */ /* 0x000fc40008ffe4ff */
        /* <DEDUP_REMOVED lines=24> */
[----:B-1----:R-:W-:Y:S02]  /*102c0*/  SHF.R.U32.HI R161, RZ, 0x6, R161 ;  /* 0x00000006ffa17819 */ /* 0x002fe400000116a1 */
[----:B------:R-:W-:Y:S02]  /*102d0*/  IADD3.X R162, R162, UR11, RZ, P3, !PT ;  /* 0x0000000ba2a27c10 */ /* 0x000fe40009ffe4ff */
[----:B------:R-:W-:Y:S02]  /*102e0*/  IADD3 R187, P1, R187, UR10, RZ ;  /* 0x0000000abbbb7c10 */ /* 0x000fe4000ff3e0ff */
[----:B------:R-:W-:Y:S02]  /*102f0*/  IADD3.X R184, R184, UR11, RZ, P0, !PT ;  /* 0x0000000bb8b87c10 */ /* 0x000fe400087fe4ff */
[----:B------:R-:W-:Y:S02]  /*10300*/  IADD3 R177, P3, R177, UR10, RZ ;  /* 0x0000000ab1b17c10 */ /* 0x000fe4000ff7e0ff */
[----:B------:R-:W-:-:S02]  /*10310*/  IADD3.X R174, R174, UR11, RZ, P2, !PT ;  /* 0x0000000baeae7c10 */ /* 0x000fc400097fe4ff */
[----:B------:R-:W-:Y:S02]  /*10320*/  IADD3 R201, P0, R201, UR10, RZ ;  /* 0x0000000ac9c97c10 */ /* 0x000fe4000ff1e0ff */
[----:B------:R-:W-:Y:S02]  /*10330*/  IADD3 R189, P2, R189, UR10, RZ ;  /* 0x0000000abdbd7c10 */ /* 0x000fe4000ff5e0ff */
[----:B------:R-:W-:Y:S02]  /*10340*/  SGXT.U32 R161, R161, 0x2 ;  /* 0x00000002a1a1781a */ /* 0x000fe40000000000 */
        /* <DEDUP_REMOVED lines=8> */
[----:B------:R-:W-:-:S02]  /*103d0*/  LOP3.LUT R161, R161, 0x7c, RZ, 0xfc, !PT ;  /* 0x0000007ca1a17812 */ /* 0x000fc400078efcff */
[----:B------:R-:W-:Y:S02]  /*103e0*/  IADD3.X R202, R202, UR11, RZ, P1, !PT ;  /* 0x0000000bcaca7c10 */ /* 0x000fe40008ffe4ff */
[----:B------:R-:W-:Y:S02]  /*103f0*/  IADD3.X R192, R192, UR11, RZ, P3, !PT ;  /* 0x0000000bc0c07c10 */ /* 0x000fe40009ffe4ff */
[----:B------:R-:W-:Y:S02]  /*10400*/  IADD3 R217, P1, R217, UR10, RZ ;  /* 0x0000000ad9d97c10 */ /* 0x000fe4000ff3e0ff */
[----:B------:R-:W-:Y:S02]  /*10410*/  IADD3.X R214, R214, UR11, RZ, P0, !PT ;  /* 0x0000000bd6d67c10 */ /* 0x000fe400087fe4ff */
[----:B------:R-:W-:Y:S02]  /*10420*/  IADD3 R207, P3, R207, UR10, RZ ;  /* 0x0000000acfcf7c10 */ /* 0x000fe4000ff7e0ff */
[----:B------:R-:W-:-:S02]  /*10430*/  IADD3.X R204, R204, UR11, RZ, P2, !PT ;  /* 0x0000000bcccc7c10 */ /* 0x000fc400097fe4ff */
[----:B------:R-:W-:Y:S01]  /*10440*/  IADD3 R229, P0, R229, UR10, RZ ;  /* 0x0000000ae5e57c10 */ /* 0x000fe2000ff1e0ff */
[----:B------:R-:W-:Y:S01]  /*10450*/  IMAD R5, R161, R5, RZ ;  /* 0x00000005a1057224 */ /* 0x000fe200078e02ff */
[----:B------:R-:W-:Y:S02]  /*10460*/  IADD3 R219, P2, R219, UR10, RZ ;  /* 0x0000000adbdb7c10 */ /* 0x000fe4000ff5e0ff */
[----:B------:R-:W-:Y:S02]  /*10470*/  IADD3.X R216, R216, UR11, RZ, P1, !PT ;  /* 0x0000000bd8d87c10 */ /* 0x000fe40008ffe4ff */
[----:B------:R-:W-:Y:S02]  /*10480*/  IADD3.X R206, R206, UR11, RZ, P3, !PT ;  /* 0x0000000bcece7c10 */ /* 0x000fe40009ffe4ff */
[----:B------:R-:W-:Y:S02]  /*10490*/  IADD3 R231, P1, R231, UR10, RZ ;  /* 0x0000000ae7e77c10 */ /* 0x000fe4000ff3e0ff */
[----:B------:R-:W-:-:S02]  /*104a0*/  IADD3.X R228, R228, UR11, RZ, P0, !PT ;  /* 0x0000000be4e47c10 */ /* 0x000fc400087fe4ff */
[----:B------:R-:W-:Y:S02]  /*104b0*/  IADD3 R221, P3, R221, UR10, RZ ;  /* 0x0000000adddd7c10 */ /* 0x000fe4000ff7e0ff */
[----:B------:R-:W-:Y:S02]  /*104c0*/  IADD3.X R218, R218, UR11, RZ, P2, !PT ;  /* 0x0000000bdada7c10 */ /* 0x000fe400097fe4ff */
[----:B------:R-:W-:Y:S01]  /*104d0*/  IADD3 R243, P0, R243, UR10, RZ ;  /* 0x0000000af3f37c10 */ /* 0x000fe2000ff1e0ff */
[----:B------:R1:W-:Y:S01]  /*104e0*/  STL [R1+0x170], R5 ;  /* 0x0001700501007387 */ /* 0x0003e20000100800 */
[----:B------:R-:W-:Y:S02]  /*104f0*/  IADD3 R233, P2, R233, UR10, RZ ;  /* 0x0000000ae9e97c10 */ /* 0x000fe4000ff5e0ff */
[----:B------:R-:W-:Y:S02]  /*10500*/  IADD3.X R230, R230, UR11, RZ, P1, !PT ;  /* 0x0000000be6e67c10 */ /* 0x000fe40008ffe4ff */
[----:B------:R-:W-:-:S02]  /*10510*/  IADD3.X R220, R220, UR11, RZ, P3, !PT ;  /* 0x0000000bdcdc7c10 */ /* 0x000fc40009ffe4ff */
[----:B------:R-:W-:Y:S02]  /*10520*/  IADD3 R245, P1, R245, UR10, RZ ;  /* 0x0000000af5f57c10 */ /* 0x000fe4000ff3e0ff */
[----:B------:R-:W-:Y:S02]  /*10530*/  IADD3.X R242, R242, UR11, RZ, P0, !PT ;  /* 0x0000000bf2f27c10 */ /* 0x000fe400087fe4ff */
[----:B------:R-:W-:Y:S02]  /*10540*/  IADD3 R235, P3, R235, UR10, RZ ;  /* 0x0000000aebeb7c10 */ /* 0x000fe4000ff7e0ff */
[----:B------:R-:W-:Y:S02]  /*10550*/  IADD3.X R232, R232, UR11, RZ, P2, !PT ;  /* 0x0000000be8e87c10 */ /* 0x000fe400097fe4ff */
[----:B------:R-:W-:Y:S02]  /*10560*/  IADD3 R247, P2, R247, UR10, RZ ;  /* 0x0000000af7f77c10 */ /* 0x000fe4000ff5e0ff */
[----:B------:R-:W-:-:S02]  /*10570*/  IADD3.X R244, R244, UR11, RZ, P1, !PT ;  /* 0x0000000bf4f47c10 */ /* 0x000fc40008ffe4ff */
[----:B------:R-:W-:Y:S02]  /*10580*/  IADD3.X R234, R234, UR11, RZ, P3, !PT ;  /* 0x0000000beaea7c10 */ /* 0x000fe40009ffe4ff */
[----:B------:R-:W-:Y:S02]  /*10590*/  IADD3 R249, P3, R249, UR10, RZ ;  /* 0x0000000af9f97c10 */ /* 0x000fe4000ff7e0ff */
[----:B------:R-:W-:Y:S02]  /*105a0*/  IADD3.X R246, R246, UR11, RZ, P2, !PT ;  /* 0x0000000bf6f67c10 */ /* 0x000fe400097fe4ff */
[----:B------:R-:W-:Y:S02]  /*105b0*/  IADD3.X R248, R248, UR11, RZ, P3, !PT ;  /* 0x0000000bf8f87c10 */ /* 0x000fe40009ffe4ff */
[----:B---3--:R-:W-:Y:S02]  /*105c0*/  IADD3 R9, P6, R9, UR10, RZ ;  /* 0x0000000a09097c10 */ /* 0x008fe4000ffde0ff */
[----:B----4-:R-:W-:-:S04]  /*105d0*/  IADD3 R8, P5, R8, UR10, RZ ;  /* 0x0000000a08087c10 */ /* 0x010fc8000ffbe0ff */
[----:B------:R-:W-:Y:S02]  /*105e0*/  IADD3.X R16, R16, UR11, RZ, P5, !PT ;  /* 0x0000000b10107c10 */ /* 0x000fe4000affe4ff */
[----:B------:R-:W-:Y:S02]  /*105f0*/  IADD3 R17, P5, R17, UR10, RZ ;  /* 0x0000000a11117c10 */ /* 0x000fe4000ffbe0ff */
[----:B------:R-:W-:Y:S02]  /*10600*/  IADD3.X R18, R18, UR11, RZ, P6, !PT ;  /* 0x0000000b12127c10 */ /* 0x000fe4000b7fe4ff */
[----:B------:R-:W-:Y:S02]  /*10610*/  IADD3 R19, P6, R19, UR10, RZ ;  /* 0x0000000a13137c10 */ /* 0x000fe4000ffde0ff */
[----:B------:R-:W-:Y:S02]  /*10620*/  IADD3.X R94, R94, UR11, RZ, P5, !PT ;  /* 0x0000000b5e5e7c10 */ /* 0x000fe4000affe4ff */
[----:B------:R-:W-:-:S02]  /*10630*/  IADD3 R95, P5, R95, UR10, RZ ;  /* 0x0000000a5f5f7c10 */ /* 0x000fc4000ffbe0ff */
[----:B--2---:R-:W-:Y:S02]  /*10640*/  IADD3 R152, P4, R152, UR10, RZ ;  /* 0x0000000a98987c10 */ /* 0x004fe4000ff9e0ff */
[----:B------:R-:W-:Y:S02]  /*10650*/  IADD3.X R96, R96, UR11, RZ, P6, !PT ;  /* 0x0000000b60607c10 */ /* 0x000fe4000b7fe4ff */
[----:B------:R-:W-:Y:S02]  /*10660*/  IADD3 R97, P6, R97, UR10, RZ ;  /* 0x0000000a61617c10 */ /* 0x000fe4000ffde0ff */
[----:B------:R-:W-:Y:S02]  /*10670*/  IADD3.X R108, R108, UR11, RZ, P5, !PT ;  /* 0x0000000b6c6c7c10 */ /* 0x000fe4000affe4ff */
[----:B------:R-:W-:Y:S02]  /*10680*/  IADD3 R109, P5, R109, UR10, RZ ;  /* 0x0000000a6d6d7c10 */ /* 0x000fe4000ffbe0ff */
[----:B------:R-:W-:-:S02]  /*10690*/  IADD3.X R14, R14, UR11, RZ, P4, !PT ;  /* 0x0000000b0e0e7c10 */ /* 0x000fc4000a7fe4ff */
[----:B------:R-:W-:Y:S02]  /*106a0*/  IADD3 R15, P4, R15, UR10, RZ ;  /* 0x0000000a0f0f7c10 */ /* 0x000fe4000ff9e0ff */
        /* <DEDUP_REMOVED lines=54> */
[----:B------:R-:W-:Y:S01]  /*10a10*/  IADD3.X R240, R240, UR11, RZ, P6, !PT ;  /* 0x0000000bf0f07c10 */ /* 0x000fe2000b7fe4ff */
[----:B------:R2:W-:Y:S01]  /*10a20*/  STL [R1], R161 ;  /* 0x000000a101007387 */ /* 0x0005e20000100800 */
[----:B-1----:R-:W-:Y:S02]  /*10a30*/  IADD3 R5, P6, R54, UR10, RZ ;  /* 0x0000000a36057c10 */ /* 0x002fe4000ffde0ff */
[----:B------:R-:W-:Y:S02]  /*10a40*/  IADD3.X R222, R222, UR11, RZ, P4, !PT ;  /* 0x0000000bdede7c10 */ /* 0x000fe4000a7fe4ff */
[----:B------:R-:W-:Y:S01]  /*10a50*/  IADD3 R237, P4, R237, UR10, RZ ;  /* 0x0000000aeded7c10 */ /* 0x000fe2000ff9e0ff */
[----:B------:R1:W-:Y:S01]  /*10a60*/  STL [R1+0x8], R5 ;  /* 0x0000080501007387 */ /* 0x0003e20000100800 */
[----:B--2---:R-:W-:-:S02]  /*10a70*/  IADD3 R161, P0, R53, UR10, RZ ;  /* 0x0000000a35a17c10 */ /* 0x004fc4000ff1e0ff */
[----:B------:R-:W-:-:S03]  /*10a80*/  IADD3.X R236, R236, UR11, RZ, P4, !PT ;  /* 0x0000000becec7c10 */ /* 0x000fc6000a7fe4ff */
[----:B------:R2:W-:Y:S01]  /*10a90*/  STL [R1+0x14], R161 ;  /* 0x000014a101007387 */ /* 0x0005e20000100800 */
[----:B-1----:R-:W-:Y:S02]  /*10aa0*/  IADD3 R5, P1, R52, UR10, RZ ;  /* 0x0000000a34057c10 */ /* 0x002fe4000ff3e0ff */
[----:B------:R-:W-:-:S03]  /*10ab0*/  IADD3 R251, P4, R251, UR10, RZ ;  /* 0x0000000afbfb7c10 */ /* 0x000fc6000ff9e0ff */
[----:B------:R1:W-:Y:S01]  /*10ac0*/  STL [R1+0x1c], R5 ;  /* 0x00001c0501007387 */ /* 0x0003e20000100800 */
[----:B--2---:R-:W-:Y:S02]  /*10ad0*/  IADD3 R161, P2, R51, UR10, RZ ;  /* 0x0000000a33a17c10 */ /* 0x004fe4000ff5e0ff */
[----:B------:R-:W-:-:S03]  /*10ae0*/  IADD3.X R250, R250, UR11, RZ, P4, !PT ;  /* 0x0000000bfafa7c10 */ /* 0x000fc6000a7fe4ff */
[----:B------:R2:W-:Y:S01]  /*10af0*/  STL [R1+0x24], R161 ;  /* 0x000024a101007387 */ /* 0x0005e20000100800 */
[----:B-1----:R-:W-:Y:S02]  /*10b00*/  IADD3 R5, P3, R50, UR10, RZ ;  /* 0x0000000a32057c10 */ /* 0x002fe4000ff7e0ff */
[----:B------:R-:W-:-:S03]  /*10b10*/  IADD3.X R252, R252, UR11, RZ, P5, !PT ;  /* 0x0000000bfcfc7c10 */ /* 0x000fc6000affe4ff */
[----:B------:R1:W-:Y:S01]  /*10b20*/  STL [R1+0x2c], R5 ;  /* 0x00002c0501007387 */ /* 0x0003e20000100800 */
[----:B--2---:R-:W-:-:S05]  /*10b30*/  IADD3 R161, P4, R49, UR10, RZ ;  /* 0x0000000a31a17c10 */ /* 0x004fca000ff9e0ff */
[----:B------:R2:W-:Y:S01]  /*10b40*/  STL [R1+0x34], R161 ;  /* 0x000034a101007387 */ /* 0x0005e20000100800 */
[----:B-1----:R-:W-:-:S05]  /*10b50*/  IADD3 R5, P5, R48, UR10, RZ ;  /* 0x0000000a30057c10 */ /* 0x002fca000ffbe0ff */
[----:B------:R1:W-:Y:S01]  /*10b60*/  STL [R1+0x3c], R5 ;  /* 0x00003c0501007387 */ /* 0x0003e20000100800 */
[----:B--2---:R-:W-:-:S05]  /*10b70*/  IADD3.X R161, R47, UR11, RZ, P6, !PT ;  /* 0x0000000b2fa17c10 */ /* 0x004fca000b7fe4ff */
        /* <DEDUP_REMOVED lines=47> */
[----:B--2---:R-:W-:-:S03]  /*10e70*/  IADD3.X R161, R58, UR11, RZ, P4, !PT ;  /* 0x0000000b3aa17c10 */ /* 0x004fc6000a7fe4ff */
[----:B-1----:R-:W2:Y:S04]  /*10e80*/  LDL.LU R5, [R1+0x10] ;  /* 0x0000100001057983 */ /* 0x002ea80000300800 */
[----:B------:R1:W-:Y:S02]  /*10e90*/  STL [R1+0x68], R161 ;  /* 0x000068a101007387 */ /* 0x0003e40000100800 */
[----:B-1----:R-:W-:-:S05]  /*10ea0*/  IADD3 R161, P4, R59, UR10, RZ ;  /* 0x0000000a3ba17c10 */ /* 0x002fca000ff9e0ff */
[----:B------:R1:W-:Y:S02]  /*10eb0*/  STL [R1+0xa4], R161 ;  /* 0x0000a4a101007387 */ /* 0x0003e40000100800 */
[----:B-1----:R-:W-:-:S05]  /*10ec0*/  IADD3.X R161, R60, UR11, RZ, P5, !PT ;  /* 0x0000000b3ca17c10 */ /* 0x002fca000affe4ff */
        /* <DEDUP_REMOVED lines=43> */
[----:B-1----:R-:W-:Y:S02]  /*11180*/  IADD3.X R161, R160, UR11, RZ, P2, !PT ;  /* 0x0000000ba0a17c10 */ /* 0x002fe400097fe4ff */
[----:B------:R-:W3:Y:S04]  /*11190*/  LDL.LU R160, [R1+0x414] ;  /* 0x0004140001a07983 */ /* 0x000ee80000300800 */
[----:B------:R1:W-:Y:S02]  /*111a0*/  STL [R1+0xc8], R161 ;  /* 0x0000c8a101007387 */ /* 0x0003e40000100800 */
[----:B-1----:R-:W-:-:S05]  /*111b0*/  IADD3 R161, P2, R84, UR10, RZ ;  /* 0x0000000a54a17c10 */ /* 0x002fca000ff5e0ff */
[----:B------:R1:W-:Y:S04]  /*111c0*/  STL [R1+0x104], R161 ;  /* 0x000104a101007387 */ /* 0x0003e80000100800 */
[----:B-1----:R-:W4:Y:S01]  /*111d0*/  LDL.LU R161, [R1+0x47c] ;  /* 0x00047c0001a17983 */ /* 0x002f220000300800 */
[----:B--2---:R-:W-:Y:S02]  /*111e0*/  IADD3.X R5, R5, UR11, RZ, P4, !PT ;  /* 0x0000000b05057c10 */ /* 0x004fe4000a7fe4ff */
[----:B----4-:R-:W-:Y:S02]  /*111f0*/  IADD3.X R161, R161, UR11, RZ, P3, !PT ;  /* 0x0000000ba1a17c10 */ /* 0x010fe40009ffe4ff */
[----:B------:R-:W-:-:S03]  /*11200*/  IADD3 R158, P3, R158, UR10, RZ ;  /* 0x0000000a9e9e7c10 */ /* 0x000fc6000ff7e0ff */
[----:B------:R1:W-:Y:S04]  /*11210*/  STL [R1+0xd0], R161 ;  /* 0x0000d0a101007387 */ /* 0x0003e80000100800 */
[----:B-1----:R-:W2:Y:S04]  /*11220*/  LDL.LU R161, [R1+0xe8] ;  /* 0x0000e80001a17983 */ /* 0x002ea80000300800 */
[----:B------:R1:W-:Y:S04]  /*11230*/  STL [R1+0x10c], R158 ;  /* 0x00010c9e01007387 */ /* 0x0003e80000100800 */
[----:B-1----:R-:W4:Y:S04]  /*11240*/  LDL.LU R158, [R1+0xe0] ;  /* 0x0000e000019e7983 */ /* 0x002f280000300800 */
[----:B------:R1:W-:Y:S02]  /*11250*/  STL [R1+0xd8], R5 ;  /* 0x0000d80501007387 */ /* 0x0003e40000100800 */
[----:B-1----:R-:W-:-:S05]  /*11260*/  IADD3 R5, P4, R85, UR10, RZ ;  /* 0x0000000a55057c10 */ /* 0x002fca000ff9e0ff */
[----:B------:R1:W-:Y:S04]  /*11270*/  STL [R1+0x114], R5 ;  /* 0x0001140501007387 */ /* 0x0003e80000100800 */
[----:B-1----:R-:W3:Y:S01]  /*11280*/  LDL.LU R5, [R1+0x478] ;  /* 0x0004780001057983 */ /* 0x002ee20000300800 */
[----:B--2---:R-:W-:Y:S02]  /*11290*/  IADD3.X R161, R161, UR11, RZ, P6, !PT ;  /* 0x0000000ba1a17c10 */ /* 0x004fe4000b7fe4ff */
[----:B----4-:R-:W-:Y:S02]  /*112a0*/  IADD3.X R158, R158, UR11, RZ, P5, !PT ;  /* 0x0000000b9e9e7c10 */ /* 0x010fe4000affe4ff */
[----:B------:R-:W-:-:S03]  /*112b0*/  IADD3 R159, P5, R159, UR10, RZ ;  /* 0x0000000a9f9f7c10 */ /* 0x000fc6000ffbe0ff */
[----:B------:R1:W-:Y:S04]  /*112c0*/  STL [R1+0xe0], R158 ;  /* 0x0000e09e01007387 */ /* 0x0003e80000100800 */
[----:B------:R3:W-:Y:S01]  /*112d0*/  STL [R1+0x11c], R159 ;  /* 0x00011c9f01007387 */ /* 0x0007e20000100800 */
[----:B-1----:R-:W-:-:S03]  /*112e0*/  IADD3 R158, P6, R190, UR10, RZ ;  /* 0x0000000abe9e7c10 */ /* 0x002fc6000ffde0ff */
[----:B------:R1:W-:Y:S01]  /*112f0*/  STL [R1+0xe8], R161 ;  /* 0x0000e8a101007387 */ /* 0x0003e20000100800 */
[----:B---3--:R-:W-:-:S03]  /*11300*/  IADD3.X R159, R5, UR11, RZ, P0, !PT ;  /* 0x0000000b059f7c10 */ /* 0x008fc600087fe4ff */
[----:B------:R-:W2:Y:S04]  /*11310*/  LDL.LU R5, [R1+0x474] ;  /* 0x0004740001057983 */ /* 0x000ea80000300800 */
[----:B------:R3:W-:Y:S01]  /*11320*/  STL [R1+0x124], R158 ;  /* 0x0001249e01007387 */ /* 0x0007e20000100800 */
[----:B-1----:R-:W-:Y:S02]  /*11330*/  IADD3.X R161, R154, UR11, RZ, P1, !PT ;  /* 0x0000000b9aa17c10 */ /* 0x002fe40008ffe4ff */
[----:B---3--:R-:W-:Y:S02]  /*11340*/  IADD3 R158, P0, R2, UR10, RZ ;  /* 0x0000000a029e7c10 */ /* 0x008fe4000ff1e0ff */
[----:B------:R-:W3:Y:S04]  /*11350*/  LDL.LU R2, [R1+0x470] ;  /* 0x0004700001027983 */ /* 0x000ee80000300800 */
[----:B------:R1:W-:Y:S04]  /*11360*/  STL [R1+0xf0], R159 ;  /* 0x0000f09f01007387 */ /* 0x0003e80000100800 */
[----:B------:R-:W4:Y:S04]  /*11370*/  LDL.LU R154, [R1+0x46c] ;  /* 0x00046c00019a7983 */ /* 0x000f280000300800 */
[----:B------:R1:W-:Y:S02]  /*11380*/  STL [R1+0x12c], R158 ;  /* 0x00012c9e01007387 */ /* 0x0003e40000100800 */
[----:B-1----:R-:W-:-:S02]  /*11390*/  IADD3.X R159, R153, UR11, RZ, P2, !PT ;  /* 0x0000000b999f7c10 */ /* 0x002fc400097fe4ff */
[----:B------:R-:W-:Y:S04]  /*113a0*/  STL [R1+0xf8], R161 ;  /* 0x0000f8a101007387 */ /* 0x000fe80000100800 */
[----:B------:R-:W4:Y:S01]  /*113b0*/  LDL.LU R153, [R1+0x468] ;  /* 0x0004680001997983 */ /* 0x000f220000300800 */
[----:B------:R-:W-:-:S05]  /*113c0*/  IADD3 R158, P1, R191, UR10, RZ ;  /* 0x0000000abf9e7c10 */ /* 0x000fca000ff3e0ff */
[----:B------:R1:W-:Y:S02]  /*113d0*/  STL [R1+0x134], R158 ;  /* 0x0001349e01007387 */ /* 0x0003e40000100800 */
[----:B-1----:R-:W-:Y:S02]  /*113e0*/  IADD3.X R158, R0, UR11, RZ, P3, !PT ;  /* 0x0000000b009e7c10 */ /* 0x002fe40009ffe4ff */
[----:B------:R-:W2:Y:S04]  /*113f0*/  LDL.LU R0, [R1+0x464] ;  /* 0x0004640001007983 */ /* 0x000ea80000300800 */
[----:B------:R1:W-:Y:S02]  /*11400*/  STL [R1+0x100], R159 ;  /* 0x0001009f01007387 */ /* 0x0003e40000100800 */
[----:B-1----:R-:W-:-:S02]  /*11410*/  IADD3.X R159, R7, UR11, RZ, P4, !PT ;  /* 0x0000000b079f7c10 */ /* 0x002fc4000a7fe4ff */
[----:B------:R1:W5:Y:S04]  /*11420*/  LDL.LU R7, [R1+0x460] ;  /* 0x0004600001077983 */ /* 0x0003680000300800 */
[----:B------:R1:W-:Y:S02]  /*11430*/  STL [R1+0x108], R158 ;  /* 0x0001089e01007387 */ /* 0x0003e40000100800 */
[----:B-1----:R-:W-:Y:S02]  /*11440*/  IADD3.X R158, R3, UR11, RZ, P5, !PT ;  /* 0x0000000b039e7c10 */ /* 0x002fe4000affe4ff */
[----:B------:R-:W3:Y:S04]  /*11450*/  LDL.LU R3, [R1+0x45c] ;  /* 0x00045c0001037983 */ /* 0x000ee80000300800 */
[----:B------:R1:W-:Y:S02]  /*11460*/  STL [R1+0x110], R159 ;  /* 0x0001109f01007387 */ /* 0x0003e40000100800 */
[----:B-1----:R-:W-:-:S02]  /*11470*/  IADD3.X R159, R6, UR11, RZ, P6, !PT ;  /* 0x0000000b069f7c10 */ /* 0x002fc4000b7fe4ff */
[----:B------:R-:W4:Y:S04]  /*11480*/  LDL.LU R6, [R1+0x458] ;  /* 0x0004580001067983 */ /* 0x000f280000300800 */
[----:B------:R1:W-:Y:S02]  /*11490*/  STL [R1+0x118], R158 ;  /* 0x0001189e01007387 */ /* 0x0003e40000100800 */
[----:B-1----:R-:W-:Y:S01]  /*114a0*/  IADD3.X R158, R157, UR11, RZ, P0, !PT ;  /* 0x0000000b9d9e7c10 */ /* 0x002fe200087fe4ff */
[----:B------:R-:W-:Y:S01]  /*114b0*/  ULDC.64 UR10, c[0x0][0x218] ;  /* 0x00008600000a7ab9 */ /* 0x000fe20000000a00 */
[----:B------:R1:W5:Y:S04]  /*114c0*/  LDL.LU R157, [R1+0x454] ;  /* 0x00045400019d7983 */ /* 0x0003680000300800 */
[----:B------:R1:W-:Y:S02]  /*114d0*/  STL [R1+0x120], R159 ;  /* 0x0001209f01007387 */ /* 0x0003e40000100800 */
[----:B-1----:R-:W-:-:S02]  /*114e0*/  IADD3 R159, P0, R156, UR4, RZ ;  /* 0x000000049c9f7c10 */ /* 0x002fc4000ff1e0ff */
[----:B------:R1:W5:Y:S04]  /*114f0*/  LDL.LU R156, [R1+0x450] ;  /* 0x00045000019c7983 */ /* 0x0003680000300800 */
[----:B------:R1:W-:Y:S04]  /*11500*/  STL [R1+0x128], R158 ;  /* 0x0001289e01007387 */ /* 0x0003e80000100800 */
[----:B------:R1:W-:Y:S02]  /*11510*/  STL [R1+0x13c], R159 ;  /* 0x00013c9f01007387 */ /* 0x0003e40000100800 */
[----:B-1----:R-:W-:Y:S01]  /*11520*/  IADD3.X R158, R69, UR5, RZ, P1, !PT ;  /* 0x00000005459e7c10 */ /* 0x002fe20008ffe4ff */
[----:B------:R-:W-:Y:S01]  /*11530*/  ULDC.64 UR4, c[0x0][0x218] ;  /* 0x0000860000047ab9 */ /* 0x000fe20000000a00 */
[----:B------:R-:W-:-:S02]  /*11540*/  IADD3 R161, P1, R4, UR10, RZ ;  /* 0x0000000a04a17c10 */ /* 0x000fc4000ff3e0ff */
[----:B------:R1:W5:Y:S01]  /*11550*/  LDL.LU R4, [R1+0x44c] ;  /* 0x00044c0001047983 */ /* 0x0003620000300800 */
[----:B------:R-:W-:Y:S01]  /*11560*/  IADD3.X R159, R70, UR11, RZ, P0, !PT ;  /* 0x0000000b469f7c10 */ /* 0x000fe200087fe4ff */
[----:B------:R-:W-:Y:S02]  /*11570*/  ULDC.64 UR10, c[0x0][0x218] ;  /* 0x00008600000a7ab9 */ /* 0x000fe40000000a00 */
[----:B------:R-:W-:Y:S04]  /*11580*/  STL [R1+0x130], R158 ;  /* 0x0001309e01007387 */ /* 0x000fe80000100800 */
[----:B------:R1:W-:Y:S04]  /*11590*/  STL [R1+0x144], R161 ;  /* 0x000144a101007387 */ /* 0x0003e80000100800 */
[----:B------:R3:W-:Y:S01]  /*115a0*/  STL [R1+0x138], R159 ;  /* 0x0001389f01007387 */ /* 0x0007e20000100800 */
[----:B-1----:R-:W-:Y:S01]  /*115b0*/  IADD3.X R161, R71, UR5, RZ, P1, !PT ;  /* 0x0000000547a17c10 */ /* 0x002fe20008ffe4ff */
[----:B------:R-:W-:Y:S01]  /*115c0*/  ULDC UR5, c[0x0][0x238] ;  /* 0x00008e0000057ab9 */ /* 0x000fe20000000800 */
[----:B----4-:R-:W-:-:S02]  /*115d0*/  LEA R158, P2, R6, R160, 0x3 ;  /* 0x000000a0069e7211 */ /* 0x010fc400078418ff */
[----:B------:R-:W-:Y:S01]  /*115e0*/  IADD3 R160, P0, R56, UR4, RZ ;  /* 0x0000000438a07c10 */ /* 0x000fe2000ff1e0ff */
[----:B------:R-:W-:Y:S01]  /*115f0*/  ULDC UR4, c[0x0][0x21c] ;  /* 0x0000870000047ab9 */ /* 0x000fe20000000800 */
[----:B------:R-:W-:-:S03]  /*11600*/  SHF.R.S32.HI R80, RZ, 0x1f, R6 ;  /* 0x0000001fff507819 */ /* 0x000fc60000011406 */
[----:B------:R1:W-:Y:S01]  /*11610*/  STL [R1+0x14c], R160 ;  /* 0x00014ca001007387 */ /* 0x0003e20000100800 */
[----:B---3--:R-:W-:-:S03]  /*11620*/  LEA.HI.X R159, R6, R3, R80, 0x3, P2 ;  /* 0x00000003069f7211 */ /* 0x008fc600010f1c50 */
[----:B------:R3:W-:Y:S01]  /*11630*/  STL [R1+0x140], R161 ;  /* 0x000140a101007387 */ /* 0x0007e20000100800 */
[----:B-1----:R-:W-:Y:S01]  /*11640*/  IADD3 R160, P1, R2, UR10, RZ ;  /* 0x0000000a02a07c10 */ /* 0x002fe2000ff3e0ff */
[----:B------:R-:W-:Y:S02]  /*11650*/  ULDC UR10, c[0x0][0x238] ;  /* 0x00008e00000a7ab9 */ /* 0x000fe40000000800 */
[----:B------:R-:W4:Y:S01]  /*11660*/  LDL R2, [R1+0x19c] ;  /* 0x00019c0001027983 */ /* 0x000f220000100800 */
[----:B------:R-:W-:Y:S01]  /*11670*/  IADD3.X R3, R72, UR11, RZ, P0, !PT ;  /* 0x0000000b48037c10 */ /* 0x000fe200087fe4ff */
[----:B------:R-:W-:Y:S02]  /*11680*/  ULDC UR11, c[0x0][0x238] ;  /* 0x00008e00000b7ab9 */ /* 0x000fe40000000800 */
[----:B------:R1:W-:Y:S04]  /*11690*/  STL [R1+0x150], R160 ;  /* 0x000150a001007387 */ /* 0x0003e80000100800 */
[----:B------:R-:W2:Y:S04]  /*116a0*/  LDL R191, [R1+0x190] ;  /* 0x0001900001bf7983 */ /* 0x000ea80000100800 */
[----:B------:R1:W-:Y:S04]  /*116b0*/  STL [R1+0x148], R3 ;  /* 0x0001480301007387 */ /* 0x0003e80000100800 */
[----:B------:R-:W2:Y:S04]  /*116c0*/  LDL R190, [R1+0x194] ;  /* 0x0001940001be7983 */ /* 0x000ea80000100800 */
[----:B---3--:R-:W3:Y:S04]  /*116d0*/  LDL R161, [R1+0x198] ;  /* 0x0001980001a17983 */ /* 0x008ee80000100800 */
[----:B-1----:R-:W3:Y:S01]  /*116e0*/  LDL R160, [R1+0x1a0] ;  /* 0x0001a00001a07983 */ /* 0x002ee20000100800 */
[----:B------:R-:W-:-:S06]  /*116f0*/  SHF.L.U64.HI R3, R6, 0x2, R80 ;  /* 0x0000000206037819 */ /* 0x000fcc0000010250 */
[----:B------:R1:W5:Y:S01]  /*11700*/  LDL.LU R3, [R1+0x448] ;  /* 0x0004480001037983 */ /* 0x0003620000300800 */
[----:B------:R-:W-:Y:S01]  /*11710*/  IADD3 R158, P3, R158, UR8, RZ ;  /* 0x000000089e9e7c10 */ /* 0x000fe2000ff7e0ff */
[----:B------:R-:W-:-:S03]  /*11720*/  ULDC UR8, c[0x0][0x238] ;  /* 0x00008e0000087ab9 */ /* 0x000fc60000000800 */
[----:B------:R-:W-:Y:S01]  /*11730*/  IADD3.X R159, R159, UR9, RZ, P3, !PT ;  /* 0x000000099f9f7c10 */ /* 0x000fe20009ffe4ff */
[----:B------:R-:W-:Y:S01]  /*11740*/  ULDC UR9, c[0x0][0x238] ;  /* 0x00008e0000097ab9 */ /* 0x000fe20000000800 */
[----:B----4-:R-:W-:-:S04]  /*11750*/  SHF.R.S32.HI R81, RZ, 0x1f, R2 ;  /* 0x0000001fff517819 */ /* 0x010fc80000011402 */
[----:B------:R-:W-:Y:S02]  /*11760*/  SHF.L.U64.HI R2, R2, 0x2, R81 ;  /* 0x0000000202027819 */ /* 0x000fe40000010251 */
[----:B--2---:R-:W-:-:S03]  /*11770*/  SHF.R.S32.HI R82, RZ, 0x1f, R191 ;  /* 0x0000001fff527819 */ /* 0x004fc600000114bf */
[----:B------:R2:W-:Y:S01]  /*11780*/  STL [R1+0x15c], R2 ;  /* 0x00015c0201007387 */ /* 0x0005e20000100800 */
[----:B------:R-:W-:Y:S02]  /*11790*/  SHF.L.U64.HI R191, R191, 0x2, R82 ;  /* 0x00000002bfbf7819 */ /* 0x000fe40000010252 */
[----:B------:R-:W-:Y:S01]  /*117a0*/  SHF.R.S32.HI R83, RZ, 0x1f, R190 ;  /* 0x0000001fff537819 */ /* 0x000fe200000114be */
[----:B--2---:R1:W5:Y:S01]  /*117b0*/  LDL.LU R2, [R1+0x444] ;  /* 0x0004440001027983 */ /* 0x0043620000300800 */
[----:B---3--:R-:W-:-:S03]  /*117c0*/  SHF.R.S32.HI R84, RZ, 0x1f, R161 ;  /* 0x0000001fff547819 */ /* 0x008fc600000114a1 */
[----:B------:R2:W-:Y:S01]  /*117d0*/  STL [R1+0x160], R191 ;  /* 0x000160bf01007387 */ /* 0x0005e20000100800 */
[----:B------:R-:W-:Y:S02]  /*117e0*/  SHF.R.S32.HI R85, RZ, 0x1f, R160 ;  /* 0x0000001fff557819 */ /* 0x000fe400000114a0 */
[----:B--2---:R-:W-:Y:S02]  /*117f0*/  SHF.L.U64.HI R191, R190, 0x2, R83 ;  /* 0x00000002bebf7819 */ /* 0x004fe40000010253 */
[----:B------:R-:W-:Y:S02]  /*11800*/  SHF.L.U64.HI R190, R161, 0x2, R84 ;  /* 0x00000002a1be7819 */ /* 0x000fe40000010254 */
[----:B------:R-:W-:Y:S01]  /*11810*/  SHF.L.U64.HI R161, R160, 0x2, R85 ;  /* 0x00000002a0a17819 */ /* 0x000fe20000010255 */
[----:B------:R-:W-:Y:S01]  /*11820*/  STL [R1+0x164], R191 ;  /* 0x000164bf01007387 */ /* 0x000fe20000100800 */
[----:B------:R-:W-:-:S03]  /*11830*/  SHF.R.S32.HI R160, RZ, 0x7, R0 ;  /* 0x00000007ffa07819 */ /* 0x000fc60000011400 */
[----:B------:R-:W-:Y:S04]  /*11840*/  STL [R1+0x168], R190 ;  /* 0x000168be01007387 */ /* 0x000fe80000100800 */
[----:B------:R1:W5:Y:S04]  /*11850*/  LDL.LU R0, [R1+0x440] ;  /* 0x0004400001007983 */ /* 0x0003680000300800 */
[----:B------:R2:W-:Y:S02]  /*11860*/  STL [R1+0x16c], R161 ;  /* 0x00016ca101007387 */ /* 0x0005e40000100800 */
[----:B--2---:R-:W-:-:S02]  /*11870*/  IADD3.X R161, R5, UR4, RZ, P1, !PT ;  /* 0x0000000405a17c10 */ /* 0x004fc40008ffe4ff */
[----:B------:R-:W2:Y:S03]  /*11880*/  S2R R5, SR_TID.X ;  /* 0x0000000000057919 */ /* 0x000ea60000002100 */
[----:B------:R3:W-:Y:S01]  /*11890*/  STL [R1+0x10], R161 ;  /* 0x000010a101007387 */ /* 0x0007e20000100800 */
[----:B--2---:R-:W-:-:S04]  /*118a0*/  SHF.R.U32.HI R5, RZ, 0x6, R5 ;  /* 0x00000006ff057819 */ /* 0x004fc80000011605 */
[----:B------:R-:W-:-:S04]  /*118b0*/  SGXT.U32 R5, R5, 0x2 ;  /* 0x000000020505781a */ /* 0x000fc80000000000 */
[C---:B------:R-:W-:Y:S02]  /*118c0*/  LOP3.LUT R191, R5.reuse, 0x78, RZ, 0xfc, !PT ;  /* 0x0000007805bf7812 */ /* 0x040fe400078efcff */
[C---:B------:R-:W-:Y:S02]  /*118d0*/  LOP3.LUT R190, R5.reuse, 0x74, RZ, 0xfc, !PT ;  /* 0x0000007405be7812 */ /* 0x040fe400078efcff */
[----:B---3--:R-:W-:Y:S01]  /*118e0*/  LOP3.LUT R161, R5, 0x70, RZ, 0xfc, !PT ;  /* 0x0000007005a17812 */ /* 0x008fe200078efcff */
[----:B------:R-:W-:Y:S01]  /*118f0*/  IMAD R191, R191, UR5, RZ ;  /* 0x00000005bfbf7c24 */ /* 0x000fe2000f8e02ff */
[C---:B------:R-:W-:Y:S01]  /*11900*/  LOP3.LUT R191, R5.reuse, 0x68, RZ, 0xfc, !PT ;  /* 0x0000006805bf7812 */ /* 0x040fe200078efcff */
[----:B------:R-:W-:Y:S01]  /*11910*/  IMAD R190, R190, UR6, RZ ;  /* 0x00000006bebe7c24 */ /* 0x000fe2000f8e02ff */
[----:B------:R-:W-:Y:S01]  /*11920*/  LOP3.LUT R190, R5, 0x64, RZ, 0xfc, !PT ;  /* 0x0000006405be7812 */ /* 0x000fe200078efcff */
[----:B------:R-:W-:Y:S01]  /*11930*/  IMAD R161, R161, UR8, RZ ;  /* 0x00000008a1a17c24 */ /* 0x000fe2000f8e02ff */
[----:B------:R-:W-:-:S02]  /*11940*/  LOP3.LUT R161, R5, 0x60, RZ, 0xfc, !PT ;  /* 0x0000006005a17812 */ /* 0x000fc400078efcff */
[----:B------:R-:W2:Y:S02]  /*11950*/  S2R R5, SR_TID.X ;  /* 0x0000000000057919 */ /* 0x000ea40000002100 */
[----:B--2---:R-:W-:-:S04]  /*11960*/  SHF.R.U32.HI R5, RZ, 0x6, R5 ;  /* 0x00000006ff057819 */ /* 0x004fc80000011605 */
[----:B------:R-:W-:-:S04]  /*11970*/  SGXT.U32 R5, R5, 0x2 ;  /* 0x000000020505781a */ /* 0x000fc80000000000 */
[----:B------:R-:W-:-:S05]  /*11980*/  LOP3.LUT R5, R5, 0x6c, RZ, 0xfc, !PT ;  /* 0x0000006c05057812 */ /* 0x000fca00078efcff */
[----:B------:R-:W-:-:S06]  /*11990*/  IMAD R5, R5, UR9, RZ ;  /* 0x0000000905057c24 */ /* 0x000fcc000f8e02ff */
[----:B------:R-:W2:Y:S01]  /*119a0*/  S2R R5, SR_TID.X ;  /* 0x0000000000057919 */ /* 0x000ea20000002100 */
[----:B------:R-:W-:Y:S02]  /*119b0*/  IMAD R191, R191, UR10, RZ ;  /* 0x0000000abfbf7c24 */ /* 0x000fe4000f8e02ff */
[----:B------:R-:W-:Y:S02]  /*119c0*/  IMAD R190, R190, UR11, RZ ;  /* 0x0000000bbebe7c24 */ /* 0x000fe4000f8e02ff */
[----:B------:R-:W-:Y:S01]  /*119d0*/  IMAD R161, R161, UR18, RZ ;  /* 0x00000012a1a17c24 */ /* 0x000fe2000f8e02ff */
[----:B--2---:R-:W-:-:S04]  /*119e0*/  SHF.R.U32.HI R5, RZ, 0x6, R5 ;  /* 0x00000006ff057819 */ /* 0x004fc80000011605 */
[----:B------:R-:W-:-:S04]  /*119f0*/  SGXT.U32 R5, R5, 0x2 ;  /* 0x000000020505781a */ /* 0x000fc80000000000 */
[C---:B------:R-:W-:Y:S02]  /*11a00*/  LOP3.LUT R191, R5.reuse, 0x58, RZ, 0xfc, !PT ;  /* 0x0000005805bf7812 */ /* 0x040fe400078efcff */
[C---:B------:R-:W-:Y:S02]  /*11a10*/  LOP3.LUT R190, R5.reuse, 0x54, RZ, 0xfc, !PT ;  /* 0x0000005405be7812 */ /* 0x040fe400078efcff */
[----:B------:R-:W-:Y:S02]  /*11a20*/  LOP3.LUT R161, R5, 0x50, RZ, 0xfc, !PT ;  /* 0x0000005005a17812 */ /* 0x000fe400078efcff */
        /* <DEDUP_REMOVED lines=34> */
[----:B------:R3:W-:Y:S02]  /*11c50*/  STL [R1+0x154], R160 ;  /* 0x000154a001007387 */ /* 0x0007e40000100800 */
[----:B---3--:R-:W-:-:S05]  /*11c60*/  VIADD R160, R160, 0xfffffffe ;  /* 0xfffffffea0a07836 */ /* 0x008fca0000000000 */
[----:B------:R1:W-:Y:S01]  /*11c70*/  STL [R1+0x200], R160 ;  /* 0x000200a001007387 */ /* 0x0003e20000100800 */
[C---:B------:R-:W-:Y:S01]  /*11c80*/  SHF.L.U64.HI R153, R154.reuse, 0x2, R153 ;  /* 0x000000029a997819 */ /* 0x040fe20000010299 */
[----:B------:R-:W-:Y:S01]  /*11c90*/  IMAD.SHL.U32 R154, R154, 0x4, RZ ;  /* 0x000000049a9a7824 */ /* 0x000fe200078e00ff */
[----:B------:R-:W-:Y:S02]  /*11ca0*/  CS2R R24, SRZ ;  /* 0x0000000000187805 */ /* 0x000fe4000001ff00 */
[----:B------:R-:W-:Y:S02]  /*11cb0*/  CS2R R26, SRZ ;  /* 0x00000000001a7805 */ /* 0x000fe4000001ff00 */
[----:B------:R-:W-:Y:S02]  /*11cc0*/  CS2R R28, SRZ ;  /* 0x00000000001c7805 */ /* 0x000fe4000001ff00 */
[----:B------:R-:W-:Y:S02]  /*11cd0*/  CS2R R30, SRZ ;  /* 0x00000000001e7805 */ /* 0x000fe4000001ff00 */
[----:B------:R-:W-:-:S02]  /*11ce0*/  CS2R R32, SRZ ;  /* 0x0000000000207805 */ /* 0x000fc4000001ff00 */
[----:B------:R-:W-:Y:S02]  /*11cf0*/  CS2R R34, SRZ ;  /* 0x0000000000227805 */ /* 0x000fe4000001ff00 */
[----:B------:R-:W-:Y:S02]  /*11d00*/  CS2R R36, SRZ ;  /* 0x0000000000247805 */ /* 0x000fe4000001ff00 */
[----:B--2---:R-:W-:Y:S02]  /*11d10*/  SHF.R.U32.HI R5, RZ, 0x6, R5 ;  /* 0x00000006ff057819 */ /* 0x004fe40000011605 */
        /* <DEDUP_REMOVED lines=25> */
[----:B------:R-:W-:Y:S01]  /*11eb0*/  SGXT.U32 R5, R5, 0x2 ;  /* 0x000000020505781a */ /* 0x000fe20000000000 */
[----:B------:R-:W-:Y:S02]  /*11ec0*/  IMAD R191, R191, UR28, RZ ;  /* 0x0000001cbfbf7c24 */ /* 0x000fe4000f8e02ff */
[----:B------:R-:W-:-:S02]  /*11ed0*/  IMAD R190, R190, UR29, RZ ;  /* 0x0000001dbebe7c24 */ /* 0x000fc4000f8e02ff */
[----:B------:R-:W-:Y:S01]  /*11ee0*/  IMAD R161, R161, UR30, RZ ;  /* 0x0000001ea1a17c24 */ /* 0x000fe2000f8e02ff */
[----:B------:R-:W-:Y:S01]  /*11ef0*/  UIADD3 UR12, UR12, -0x100, URZ ;  /* 0xffffff000c0c7890 */ /* 0x000fe2000fffe03f */
[----:B------:R-:W-:Y:S01]  /*11f00*/  UMOV UR14, 0x1 ;  /* 0x00000001000e7882 */ /* 0x000fe20000000000 */
[----:B------:R-:W-:Y:S01]  /*11f10*/  UMOV UR13, 0xffffffff ;  /* 0xffffffff000d7882 */ /* 0x000fe20000000000 */
[----:B-1----:R-:W-:-:S09]  /*11f20*/  UMOV UR4, URZ ;  /* 0x0000003f00047c82 */ /* 0x002fd20008000000 */
.L_x_1:
[----:B------:R-:W-:Y:S01]  /*11f30*/  UIADD3 UR13, UR13, 0x1, URZ ;  /* 0x000000010d0d7890 */ /* 0x000fe2000fffe03f */
[----:B------:R-:W-:-:S04]  /*11f40*/  DEPBAR.LE SB0, 0x2 ;  /* 0x000080800000791a */ /* 0x000fc80000000000 */
[----:B------:R-:W-:Y:S01]  /*11f50*/  BAR.SYNC.DEFER_BLOCKING 0x0 ;  /* 0x0000000000007b1d */ /* 0x000fe20000010000 */
[----:B------:R-:W-:-:S04]  /*11f60*/  UISETP.GT.AND UP0, UPT, UR13, 0x2, UPT ;  /* 0x000000020d00788c */ /* 0x000fc8000bf04270 */
[----:B------:R-:W-:Y:S02]  /*11f70*/  USEL UR13, UR13, URZ, !UP0 ;  /* 0x0000003f0d0d7287 */ /* 0x000fe4000c000000 */
[----:B------:R-:W-:Y:S01]  /*11f80*/  USHF.L.U32 UR6, UR15, 0x8, URZ ;  /* 0x000000080f067899 */ /* 0x000fe2000800063f */
[----:B------:R-:W2:Y:S01]  /*11f90*/  LDL R160, [R1+0x200] ;  /* 0x0002000001a07983 */ /* 0x000ea20000100800 */
[----:B------:R-:W-:Y:S02]  /*11fa0*/  ULEA UR5, UR13, UR7, 0xf ;  /* 0x000000070d057291 */ /* 0x000fe4000f8e783f */
[----:B------:R-:W-:Y:S01]  /*11fb0*/  ULOP3.LUT UR8, UR6, 0x400, URZ, 0xc0, !UPT ;  /* 0x0000040006087892 */ /* 0x000fe2000f8ec03f */
[----:B------:R-:W3:Y:S01]  /*11fc0*/  LDL R161, [R1+0x1a0] ;  /* 0x0001a00001a17983 */ /* 0x000ee20000100800 */
[----:B------:R-:W-:Y:S02]  /*11fd0*/  ULEA UR6, UR13, UR7, 0x11 ;  /* 0x000000070d067291 */ /* 0x000fe4000f8e883f */
[----:B------:R-:W-:Y:S01]  /*11fe0*/  UIADD3 UR5, UR5, 0x60000, URZ ;  /* 0x0006000005057890 */ /* 0x000fe2000fffe03f */
[----:B------:R-:W4:Y:S01]  /*11ff0*/  LDL R190, [R1+0x16c] ;  /* 0x00016c0001be7983 */ /* 0x000f220000100800 */
[----:B------:R-:W-:Y:S01]  /*12000*/  ULEA.HI UR6, UR6, UR8, URZ, 0x1c ;  /* 0x0000000806067291 */ /* 0x000fe2000f8fe03f */
[----:B------:R-:W-:Y:S01]  /*12010*/  ISETP.GE.AND P1, PT, R5, UR12, PT ;  /* 0x0000000c05007c0c */ /* 0x000fe2000bf26270 */
[----:B------:R-:W-:Y:S01]  /*12020*/  USHF.R.U32.HI UR5, URZ, 0x4, UR5 ;  /* 0x000000043f057899 */ /* 0x000fe20008011605 */
[----:B-----5:R-:W-:Y:S01]  /*12030*/  STL [R1+0x448], R157 ;  /* 0x0004489d01007387 */ /* 0x020fe20000100800 */
[----:B------:R-:W-:-:S02]  /*12040*/  ULOP3.LUT UR10, UR6, 0x3fff, URZ, 0xc0, !UPT ;  /* 0x00003fff060a7892 */ /* 0x000fc4000f8ec03f */
[----:B------:R-:W-:Y:S01]  /*12050*/  USGXT.U32 UR8, UR5, 0xe ;  /* 0x0000000e0508789a */ /* 0x000fe20008000000 */
[----:B------:R-:W-:Y:S01]  /*12060*/  WARPGROUP.ARRIVE ;  /* 0x00000000000079c5 */ /* 0x000fe20000000000 */
[----:B------:R-:W-:Y:S01]  /*12070*/  UMOV UR11, 0x40000040 ;  /* 0x40000040000b7882 */ /* 0x000fe20000000000 */
[----:B------:R-:W-:Y:S01]  /*12080*/  UMOV UR9, 0x40000040 ;  /* 0x4000004000097882 */ /* 0x000fe20000000000 */
[----:B------:R-:W-:Y:S01]  /*12090*/  UMOV UR5, URZ ;  /* 0x0000003f00057c82 */ /* 0x000fe20008000000 */
[----:B------:R-:W-:Y:S01]  /*120a0*/  UMOV UR6, URZ ;  /* 0x0000003f00067c82 */ /* 0x000fe20008000000 */
[----:B------:R1:W-:Y:S03]  /*120b0*/  STL [R1+0x444], R156 ;  /* 0x0004449c01007387 */ /* 0x0003e60000100800 */
[----:B------:R-:W-:Y:S01]  /*120c0*/  HGMMA.64x128x8.F32.TF32 R24, gdesc[UR8], R24 ;  /* 0x05e00000081879f0 */ /* 0x000fe20008702818 */
[----:B------:R-:W-:Y:S01]  /*120d0*/  UIADD3 UR10, UP1, UR10, 0x2, URZ ;  /* 0x000000020a0a7890 */ /* 0x000fe2000ff3e03f */
[----:B------:R2:W-:Y:S01]  /*120e0*/  STL [R1+0x440], R0 ;  /* 0x0004400001007387 */ /* 0x0005e20000100800 */
[----:B------:R-:W-:-:S02]  /*120f0*/  UIADD3 UR8, UP0, UR8, 0x2, URZ ;  /* 0x0000000208087890 */ /* 0x000fc4000ff1e03f */
[----:B------:R-:W-:Y:S01]  /*12100*/  UIADD3.X UR11, UR6, 0x40000040, URZ, UP1, !UPT ;  /* 0x40000040060b7890 */ /* 0x000fe20008ffe43f */
[----:B------:R-:W4:Y:S01]  /*12110*/  LDL R5, [R1+0x180] ;  /* 0x0001800001057983 */ /* 0x000f220000100800 */
[----:B------:R-:W-:Y:S02]  /*12120*/  UIADD3.X UR9, UR5, 0x40000040, URZ, UP0, !UPT ;  /* 0x4000004005097890 */ /* 0x000fe400087fe43f */
[----:B------:R-:W-:Y:S01]  /*12130*/  UIADD3.64 UR22, UR10, 0x2, URZ ;  /* 0x000000020a167897 */ /* 0x000fe2000fffe03f */
[----:B-1----:R-:W4:Y:S01]  /*12140*/  LDL R156, [R1+0x1b0] ;  /* 0x0001b000019c7983 */ /* 0x002f220000100800 */
[----:B------:R-:W-:Y:S02]  /*12150*/  UIADD3.64 UR20, UR8, 0x2, URZ ;  /* 0x0000000208147897 */ /* 0x000fe4000fffe03f */
[----:B------:R-:W-:Y:S01]  /*12160*/  UIADD3 UR14, UR14, 0x1, URZ ;  /* 0x000000010e0e7890 */ /* 0x000fe2000fffe03f */
[----:B------:R-:W1:Y:S01]  /*12170*/  S2R R191, SR_TID.X ;  /* 0x0000000000bf7919 */ /* 0x000e620000002100 */
[----:B------:R-:W-:Y:S01]  /*12180*/  ULDC UR6, c[0x0][0x238] ;  /* 0x00008e0000067ab9 */ /* 0x000fe20000000800 */
[----:B------:R-:W-:-:S12]  /*12190*/  HGMMA.64x128x8.F32.TF32 R24, gdesc[UR8], R24 ;  /* 0x05e00000081879f0 */ /* 0x000fd80008702818 */
[----:B------:R-:W-:Y:S01]  /*121a0*/  HGMMA.64x128x8.F32.TF32 R24, gdesc[UR20], R24 ;  /* 0x05e00000141879f0 */ /* 0x000fe20008702818 */
[----:B------:R-:W-:Y:S02]  /*121b0*/  UIADD3.64 UR22, UR10, 0x4, URZ ;  /* 0x000000040a167897 */ /* 0x000fe4000fffe03f */
[----:B------:R-:W-:Y:S01]  /*121c0*/  UIADD3.64 UR20, UR8, 0x4, URZ ;  /* 0x0000000408147897 */ /* 0x000fe2000fffe03f */
[----:B--2---:R-:W-:-:S08]  /*121d0*/  ISETP.LE.AND P0, PT, R160, UR4, PT ;  /* 0x00000004a0007c0c */ /* 0x004fd0000bf03270 */
[----:B------:R-:W-:Y:S01]  /*121e0*/  HGMMA.64x128x8.F32.TF32 R24, gdesc[UR20], R24 ;  /* 0x05e00000141879f0 */ /* 0x000fe20008702818 */
[----:B------:R-:W-:Y:S02]  /*121f0*/  UIADD3.64 UR22, UR10, 0x7fe, URZ ;  /* 0x000007fe0a167897 */ /* 0x000fe4000fffe03f */
[----:B------:R-:W-:-:S09]  /*12200*/  UIADD3.64 UR20, UR8, 0x1fe, URZ ;  /* 0x000001fe08147897 */ /* 0x000fd2000fffe03f */
        /* <DEDUP_REMOVED lines=29> */
[----:B------:R-:W-:Y:S02]  /*123e0*/  UIADD3.64 UR20, UR8, 0x602, URZ ;  /* 0x0000060208147897 */ /* 0x000fe4000fffe03f */
[----:B------:R-:W-:Y:S02]  /*123f0*/  UIADD3.64 UR10, UR10, 0x1804, URZ ;  /* 0x000018040a0a7897 */ /* 0x000fe4000fffe03f */
[----:B------:R-:W-:-:S05]  /*12400*/  UIADD3.64 UR8, UR8, 0x604, URZ ;  /* 0x0000060408087897 */ /* 0x000fca000fffe03f */
[----:B------:R-:W-:Y:S01]  /*12410*/  HGMMA.64x128x8.F32.TF32 R24, gdesc[UR20], R24 ;  /* 0x05e00000141879f0 */ /* 0x000fe20008702818 */
[----:B-1----:R-:W-:Y:S02]  /*12420*/  SHF.R.U32.HI R0, RZ, 0x6, R191 ;  /* 0x00000006ff007819 */ /* 0x002fe400000116bf */
[----:B------:R-:W1:Y:S09]  /*12430*/  S2R R191, SR_TID.X ;  /* 0x0000000000bf7919 */ /* 0x000e720000002100 */
[----:B------:R-:W-:Y:S01]  /*12440*/  HGMMA.64x128x8.F32.TF32 R24, gdesc[UR8], R24, gsb0 ;  /* 0x05e00000081879f0 */ /* 0x000fe20008002818 */
[----:B------:R-:W-:Y:S01]  /*12450*/  SEL R160, RZ, 0x4, P1 ;  /* 0x00000004ffa07807 */ /* 0x000fe20000800000 */
[----:B------:R-:W-:-:S03]  /*12460*/  UISETP.GT.AND UP0, UPT, UR14, 0x2, UPT ;  /* 0x000000020e00788c */ /* 0x000fc6000bf04270 */
[----:B------:R-:W-:Y:S01]  /*12470*/  SEL R160, R160, RZ, !P0 ;  /* 0x000000ffa0a07207 */ /* 0x000fe20004000000 */
[----:B------:R-:W-:-:S03]  /*12480*/  USEL UR14, UR14, URZ, !UP0 ;  /* 0x0000003f0e0e7287 */ /* 0x000fc6000c000000 */
[----:B------:R-:W-:Y:S01]  /*12490*/  ISETP.NE.U32.AND P1, PT, R160, RZ, PT ;  /* 0x000000ffa000720c */ /* 0x000fe20003f25070 */
[----:B------:R-:W-:Y:S01]  /*124a0*/  ULEA UR5, UR14, UR7, 0xf ;  /* 0x000000070e057291 */ /* 0x000fe2000f8e783f */
[----:B---3--:R-:W-:Y:S02]  /*124b0*/  LEA R160, P2, R161, R158, 0x2 ;  /* 0x0000009ea1a07211 */ /* 0x008fe400078410ff */
[----:B------:R-:W-:-:S03]  /*124c0*/  SGXT.U32 R0, R0, 0x2 ;  /* 0x000000020000781a */ /* 0x000fc60000000000 */
[----:B----4-:R-:W-:Y:S02]  /*124d0*/  IMAD.X R161, R159, 0x1, R190, P2 ;  /* 0x000000019fa17824 */ /* 0x010fe400010e06be */
[----:B------:R-:W-:Y:S01]  /*124e0*/  VIADD R190, R2, UR5 ;  /* 0x0000000502be7c36 */ /* 0x000fe20008000000 */
[----:B------:R-:W-:Y:S01]  /*124f0*/  LOP3.LUT R0, R0, 0x20, RZ, 0xfc, !PT ;  /* 0x0000002000007812 */ /* 0x000fe200078efcff */
[----:B------:R2:W-:Y:S04]  /*12500*/  STL [R1+0x44c], R2 ;  /* 0x00044c0201007387 */ /* 0x0005e80000100800 */
[----:B------:R-:W3:Y:S01]  /*12510*/  LDL R157, [R1+0x168] ;  /* 0x00016800019d7983 */ /* 0x000ee20000100800 */
[----:B------:R-:W-:Y:S02]  /*12520*/  WARPGROUP.DEPBAR.LE gsb0, 0x1 ;  /* 0x00008000000079c5 */ /* 0x000fe40000010100 */
[----:B------:R-:W-:Y:S06]  /*12530*/  BAR.SYNC.DEFER_BLOCKING 0x0 ;  /* 0x0000000000007b1d */ /* 0x000fec0000010000 */
[----:B------:R-:W-:Y:S01]  /*12540*/  @!PT LDS RZ, [RZ] ;  /* 0x00000000fffff984 */ /* 0x000fe20000000800 */
[----:B------:R-:W-:Y:S01]  /*12550*/  @!PT LDS RZ, [RZ] ;  /* 0x00000000fffff984 */ /* 0x000fe20000000800 */
[----:B------:R-:W-:Y:S01]  /*12560*/  @!PT LDS RZ, [RZ] ;  /* 0x00000000fffff984 */ /* 0x000fe20000000800 */
[----:B------:R4:W-:Y:S01]  /*12570*/  LDGSTS.E [R190+0x60000], desc[UR16][R160.64], P1 ;  /* 0x60000000a0be7fae */ /* 0x0009e20008921850 */
[----:B------:R-:W-:-:S02]  /*12580*/  ISETP.GE.AND P1, PT, R0, UR12, PT ;  /* 0x0000000c00007c0c */ /* 0x000fc4000bf26270 */
[----:B-1----:R-:W-:Y:S02]  /*12590*/  SHF.R.U32.HI R0, RZ, 0x6, R191 ;  /* 0x00000006ff007819 */ /* 0x002fe400000116bf */
[----:B------:R-:W1:Y:S01]  /*125a0*/  S2R R191, SR_TID.X ;  /* 0x0000000000bf7919 */ /* 0x000e620000002100 */
[----:B----4-:R-:W-:-:S04]  /*125b0*/  SEL R160, RZ, 0x4, P1 ;  /* 0x00000004ffa07807 */ /* 0x010fc80000800000 */
[----:B------:R-:W-:-:S04]  /*125c0*/  SEL R160, R160, RZ, !P0 ;  /* 0x000000ffa0a07207 */ /* 0x000fc80004000000 */
[----:B------:R-:W-:Y:S02]  /*125d0*/  ISETP.NE.U32.AND P1, PT, R160, RZ, PT ;  /* 0x000000ffa000720c */ /* 0x000fe40003f25070 */
[----:B------:R-:W-:Y:S02]  /*125e0*/  IADD3 R160, P2, R156, R158, RZ ;  /* 0x0000009e9ca07210 */ /* 0x000fe40007f5e0ff */
[----:B------:R-:W-:Y:S01]  /*125f0*/  SGXT.U32 R0, R0, 0x2 ;  /* 0x000000020000781a */ /* 0x000fe20000000000 */
[----:B------:R-:W4:Y:S02]  /*12600*/  LDL R156, [R1+0x43c] ;  /* 0x00043c00019c7983 */ /* 0x000f240000100800 */
[----:B------:R-:W-:Y:S01]  /*12610*/  IMAD.X R161, R159, 0x1, R5, P2 ;  /* 0x000000019fa17824 */ /* 0x000fe200010e0605 */
[----:B------:R-:W-:-:S05]  /*12620*/  LOP3.LUT R0, R0, 0x40, RZ, 0xfc, !PT ;  /* 0x0000004000007812 */ /* 0x000fca00078efcff */
[----:B------:R2:W-:Y:S01]  /*12630*/  LDGSTS.E [R190+0x62000], desc[UR16][R160.64], P1 ;  /* 0x62000000a0be7fae */ /* 0x0005e20008921850 */
[----:B------:R-:W-:Y:S02]  /*12640*/  ISETP.GE.AND P1, PT, R0, UR12, PT ;  /* 0x0000000c00007c0c */ /* 0x000fe4000bf26270 */
[----:B-1----:R-:W-:-:S04]  /*12650*/  SHF.R.U32.HI R0, RZ, 0x6, R191 ;  /* 0x00000006ff007819 */ /* 0x002fc800000116bf */
[----:B------:R-:W-:-:S04]  /*12660*/  SGXT.U32 R0, R0, 0x2 ;  /* 0x000000020000781a */ /* 0x000fc80000000000 */
[----:B------:R-:W-:Y:S02]  /*12670*/  LOP3.LUT R0, R0, 0x40, RZ, 0xfc, !PT ;  /* 0x0000004000007812 */ /* 0x000fe400078efcff */
[----:B--2---:R-:W-:-:S03]  /*12680*/  SEL R160, RZ, 0x4, P1 ;  /* 0x00000004ffa07807 */ /* 0x004fc60000800000 */
[----:B------:R-:W-:Y:S01]  /*12690*/  IMAD R0, R0, UR6, RZ ;  /* 0x0000000600007c24 */ /* 0x000fe2000f8e02ff */
[----:B------:R-:W-:Y:S01]  /*126a0*/  SEL R160, R160, RZ, !P0 ;  /* 0x000000ffa0a07207 */ /* 0x000fe20004000000 */
[----:B------:R-:W-:-:S03]  /*126b0*/  ULDC UR6, c[0x0][0x238] ;  /* 0x00008e0000067ab9 */ /* 0x000fc60000000800 */
[----:B------:R-:W-:Y:S01]  /*126c0*/  ISETP.NE.U32.AND P1, PT, R160, RZ, PT ;  /* 0x000000ffa000720c */ /* 0x000fe20003f25070 */
[----:B------:R-:W-:Y:S02]  /*126d0*/  IMAD.WIDE R160, R0, 0x4, R158 ;  /* 0x0000000400a07825 */ /* 0x000fe400078e029e */
[----:B------:R-:W2:Y:S01]  /*126e0*/  LDL R0, [R1+0x198] ;  /* 0x0001980001007983 */ /* 0x000ea20000100800 */
[----:B------:R-:W-:Y:S02]  /*126f0*/  SHF.R.U32.HI R5, RZ, 0x6, R191 ;  /* 0x00000006ff057819 */ /* 0x000fe400000116bf */
[----:B------:R-:W1:Y:S02]  /*12700*/  S2R R191, SR_TID.X ;  /* 0x0000000000bf7919 */ /* 0x000e640000002100 */
[----:B------:R-:W-:-:S04]  /*12710*/  SGXT.U32 R5, R5, 0x2 ;  /* 0x000000020505781a */ /* 0x000fc80000000000 */
[----:B------:R-:W-:Y:S01]  /*12720*/  LOP3.LUT R5, R5, 0x60, RZ, 0xfc, !PT ;  /* 0x0000006005057812 */ /* 0x000fe200078efcff */
[----:B------:R1:W-:Y:S03]  /*12730*/  LDGSTS.E [R190+0x64000], desc[UR16][R160.64], P1 ;  /* 0x64000000a0be7fae */ /* 0x0003e60008921850 */
[----:B------:R-:W-:Y:S02]  /*12740*/  ISETP.GE.AND P1, PT, R5, UR12, PT ;  /* 0x0000000c05007c0c */ /* 0x000fe4000bf26270 */
[----:B------:R-:W3:Y:S02]  /*12750*/  LDL R5, [R1+0x1ac] ;  /* 0x0001ac0001057983 */ /* 0x000ee40000100800 */
[----:B-1----:R-:W-:Y:S02]  /*12760*/  SEL R160, RZ, 0x4, P1 ;  /* 0x00000004ffa07807 */ /* 0x002fe40000800000 */
[----:B------:R-:W-:-:S04]  /*12770*/  SHF.R.U32.HI R2, RZ, 0x6, R191 ;  /* 0x00000006ff027819 */ /* 0x000fc800000116bf */
[----:B------:R-:W-:-:S04]  /*12780*/  SGXT.U32 R2, R2, 0x2 ;  /* 0x000000020202781a */ /* 0x000fc80000000000 */
[----:B------:R-:W-:Y:S02]  /*12790*/  LOP3.LUT R2, R2, 0x60, RZ, 0xfc, !PT ;  /* 0x0000006002027812 */ /* 0x000fe400078efcff */
[----:B------:R-:W-:-:S03]  /*127a0*/  SEL R160, R160, RZ, !P0 ;  /* 0x000000ffa0a07207 */ /* 0x000fc60004000000 */
[----:B------:R-:W-:Y:S01]  /*127b0*/  IMAD R2, R2, UR6, RZ ;  /* 0x0000000602027c24 */ /* 0x000fe2000f8e02ff */
[----:B------:R-:W-:Y:S01]  /*127c0*/  ISETP.NE.U32.AND P1, PT, R160, RZ, PT ;  /* 0x000000ffa000720c */ /* 0x000fe20003f25070 */
[----:B------:R-:W1:Y:S01]  /*127d0*/  S2R R191, SR_TID.X ;  /* 0x0000000000bf7919 */ /* 0x000e620000002100 */
[----:B------:R-:W-:Y:S01]  /*127e0*/  ULDC UR6, c[0x0][0x238] ;  /* 0x00008e0000067ab9 */ /* 0x000fe20000000800 */
[----:B------:R-:W-:Y:S02]  /*127f0*/  IMAD.WIDE R160, R2, 0x4, R158 ;  /* 0x0000000402a07825 */ /* 0x000fe400078e029e */
[----:B------:R-:W3:Y:S08]  /*12800*/  LDL R2, [R1+0x17c] ;  /* 0x00017c0001027983 */ /* 0x000ef00000100800 */
[----:B------:R1:W-:Y:S02]  /*12810*/  LDGSTS.E [R190+0x66000], desc[UR16][R160.64], P1 ;  /* 0x66000000a0be7fae */ /* 0x0003e40008921850 */
[----:B-1----:R-:W-:-:S04]  /*12820*/  SHF.R.U32.HI R191, RZ, 0x6, R191 ;  /* 0x00000006ffbf7819 */ /* 0x002fc800000116bf */
[----:B------:R-:W-:-:S04]  /*12830*/  SGXT.U32 R191, R191, 0x2 ;  /* 0x00000002bfbf781a */ /* 0x000fc80000000000 */
[----:B------:R-:W-:-:S04]  /*12840*/  LOP3.LUT R191, R191, 0x4, RZ, 0xfc, !PT ;  /* 0x00000004bfbf7812 */ /* 0x000fc800078efcff */
[----:B------:R-:W-:Y:S02]  /*12850*/  ISETP.GE.AND P1, PT, R191, UR12, PT ;  /* 0x0000000cbf007c0c */ /* 0x000fe4000bf26270 */
[----:B------:R-:W1:Y:S02]  /*12860*/  S2R R191, SR_TID.X ;  /* 0x0000000000bf7919 */ /* 0x000e640000002100 */
[----:B------:R-:W-:-:S04]  /*12870*/  SEL R160, RZ, 0x4, P1 ;  /* 0x00000004ffa07807 */ /* 0x000fc80000800000 */
[----:B------:R-:W-:-:S04]  /*12880*/  SEL R160, R160, RZ, !P0 ;  /* 0x000000ffa0a07207 */ /* 0x000fc80004000000 */
[----:B------:R-:W-:Y:S01]  /*12890*/  ISETP.NE.U32.AND P1, PT, R160, RZ, PT ;  /* 0x000000ffa000720c */ /* 0x000fe20003f25070 */
[----:B----4-:R-:W-:Y:S02]  /*128a0*/  VIADD R190, R156, UR5 ;  /* 0x000000059cbe7c36 */ /* 0x010fe40008000000 */
[----:B------:R-:W4:Y:S01]  /*128b0*/  LDL R156, [R1+0x438] ;  /* 0x00043800019c7983 */ /* 0x000f220000100800 */
[----:B--2---:R-:W-:Y:S02]  /*128c0*/  LEA R160, P2, R0, R158, 0x2 ;  /* 0x0000009e00a07211 */ /* 0x004fe400078410ff */
[----:B-1----:R-:W-:Y:S02]  /*128d0*/  SHF.R.U32.HI R0, RZ, 0x6, R191 ;  /* 0x00000006ff007819 */ /* 0x002fe400000116bf */
[----:B------:R-:W1:Y:S02]  /*128e0*/  S2R R191, SR_TID.X ;  /* 0x0000000000bf7919 */ /* 0x000e640000002100 */
[----:B------:R-:W-:Y:S01]  /*128f0*/  SGXT.U32 R0, R0, 0x2 ;  /* 0x000000020000781a */ /* 0x000fe20000000000 */
[----:B---3--:R-:W-:-:S02]  /*12900*/  IMAD.X R161, R159, 0x1, R157, P2 ;  /* 0x000000019fa17824 */ /* 0x008fc400010e069d */
[----:B------:R-:W2:Y:S01]  /*12910*/  LDL R157, [R1+0x164] ;  /* 0x00016400019d7983 */ /* 0x000ea20000100800 */
[----:B------:R-:W-:-:S03]  /*12920*/  LOP3.LUT R0, R0, 0x24, RZ, 0xfc, !PT ;  /* 0x0000002400007812 */ /* 0x000fc600078efcff */
[----:B------:R3:W-:Y:S01]  /*12930*/  LDGSTS.E [R190+0x60000], desc[UR16][R160.64], P1 ;  /* 0x60000000a0be7fae */ /* 0x0007e20008921850 */
[----:B------:R-:W-:-:S04]  /*12940*/  ISETP.GE.AND P1, PT, R0, UR12, PT ;  /* 0x0000000c00007c0c */ /* 0x000fc8000bf26270 */
[----:B---3--:R-:W-:Y:S02]  /*12950*/  SEL R160, RZ, 0x4, P1 ;  /* 0x00000004ffa07807 */ /* 0x008fe40000800000 */
[----:B-1----:R-:W-:Y:S02]  /*12960*/  SHF.R.U32.HI R0, RZ, 0x6, R191 ;  /* 0x00000006ff007819 */ /* 0x002fe400000116bf */
[----:B------:R-:W1:Y:S01]  /*12970*/  S2R R191, SR_TID.X ;  /* 0x0000000000bf7919 */ /* 0x000e620000002100 */
[----:B------:R-:W-:-:S04]  /*12980*/  SEL R160, R160, RZ, !P0 ;  /* 0x000000ffa0a07207 */ /* 0x000fc80004000000 */
[----:B------:R-:W-:Y:S02]  /*12990*/  ISETP.NE.U32.AND P1, PT, R160, RZ, PT ;  /* 0x000000ffa000720c */ /* 0x000fe40003f25070 */
[----:B------:R-:W-:Y:S02]  /*129a0*/  IADD3 R160, P2, R5, R158, RZ ;  /* 0x0000009e05a07210 */ /* 0x000fe40007f5e0ff */
[----:B------:R-:W-:Y:S01]  /*129b0*/  SGXT.U32 R0, R0, 0x2 ;  /* 0x000000020000781a */ /* 0x000fe20000000000 */
[----:B------:R-:W3:Y:S03]  /*129c0*/  LDL R5, [R1+0x1a8] ;  /* 0x0001a80001057983 */ /* 0x000ee60000100800 */
[----:B------:R-:W-:Y:S01]  /*129d0*/  LOP3.LUT R0, R0, 0x44, RZ, 0xfc, !PT ;  /* 0x0000004400007812 */ /* 0x000fe200078efcff */
[----:B------:R-:W-:-:S05]  /*129e0*/  IMAD.X R161, R159, 0x1, R2, P2 ;  /* 0x000000019fa17824 */ /* 0x000fca00010e0602 */
[----:B------:R1:W-:Y:S01]  /*129f0*/  LDGSTS.E [R190+0x62000], desc[UR16][R160.64], P1 ;  /* 0x62000000a0be7fae */ /* 0x0003e20008921850 */
[----:B------:R-:W-:Y:S02]  /*12a00*/  ISETP.GE.AND P1, PT, R0, UR12, PT ;  /* 0x0000000c00007c0c */ /* 0x000fe4000bf26270 */
[----:B-1----:R-:W-:-:S04]  /*12a10*/  SHF.R.U32.HI R0, RZ, 0x6, R191 ;  /* 0x00000006ff007819 */ /* 0x002fc800000116bf */
[----:B------:R-:W-:Y:S02]  /*12a20*/  SGXT.U32 R0, R0, 0x2 ;  /* 0x000000020000781a */ /* 0x000fe40000000000 */
[----:B------:R-:W-:Y:S02]  /*12a30*/  SEL R160, RZ, 0x4, P1 ;  /* 0x00000004ffa07807 */ /* 0x000fe40000800000 */
[----:B------:R-:W-:Y:S02]  /*12a40*/  LOP3.LUT R0, R0, 0x44, RZ, 0xfc, !PT ;  /* 0x0000004400007812 */ /* 0x000fe400078efcff */
[----:B------:R-:W-:-:S03]  /*12a50*/  SEL R160, R160, RZ, !P0 ;  /* 0x000000ffa0a07207 */ /* 0x000fc60004000000 */
[----:B------:R-:W-:Y:S01]  /*12a60*/  IMAD R0, R0, UR6, RZ ;  /* 0x0000000600007c24 */ /* 0x000fe2000f8e02ff */
[----:B------:R-:W-:Y:S01]  /*12a70*/  ISETP.NE.U32.AND P1, PT, R160, RZ, PT ;  /* 0x000000ffa000720c */ /* 0x000fe20003f25070 */
[----:B------:R-:W-:Y:S02]  /*12a80*/  ULDC UR6, c[0x0][0x238] ;  /* 0x00008e0000067ab9 */ /* 0x000fe40000000800 */
[----:B------:R-:W-:Y:S02]  /*12a90*/  IMAD.WIDE R160, R0, 0x4, R158 ;  /* 0x0000000400a07825 */ /* 0x000fe400078e029e */
[----:B------:R-:W2:Y:S01]  /*12aa0*/  LDL R0, [R1+0x194] ;  /* 0x0001940001007983 */ /* 0x000ea20000100800 */
[----:B------:R-:W-:Y:S02]  /*12ab0*/  SHF.R.U32.HI R2, RZ, 0x6, R191 ;  /* 0x00000006ff027819 */ /* 0x000fe400000116bf */
[----:B------:R-:W1:Y:S02]  /*12ac0*/  S2R R191, SR_TID.X ;  /* 0x0000000000bf7919 */ /* 0x000e640000002100 */
[----:B------:R-:W-:-:S03]  /*12ad0*/  SGXT.U32 R2, R2, 0x2 ;  /* 0x000000020202781a */ /* 0x000fc60000000000 */
[----:B------:R1:W-:Y:S01]  /*12ae0*/  LDGSTS.E [R190+0x64000], desc[UR16][R160.64], P1 ;  /* 0x64000000a0be7fae */ /* 0x0003e20008921850 */
[----:B------:R-:W-:-:S04]  /*12af0*/  LOP3.LUT R2, R2, 0x64, RZ, 0xfc, !PT ;  /* 0x0000006402027812 */ /* 0x000fc800078efcff */
[----:B------:R-:W-:-:S04]  /*12b00*/  ISETP.GE.AND P1, PT, R2, UR12, PT ;  /* 0x0000000c02007c0c */ /* 0x000fc8000bf26270 */
        /* <DEDUP_REMOVED lines=26> */
[----:B------:R-:W-:-:S02]  /*12cb0*/  IMAD.X R161, R159, 0x1, R157, P2 ;  /* 0x000000019fa17824 */ /* 0x000fc400010e069d */
[----:B------:R-:W2:Y:S01]  /*12cc0*/  LDL R157, [R1+0x160] ;  /* 0x00016000019d7983 */ /* 0x000ea20000100800 */
[----:B------:R-:W-:-:S03]  /*12cd0*/  LOP3.LUT R0, R0, 0x28, RZ, 0xfc, !PT ;  /* 0x0000002800007812 */ /* 0x000fc600078efcff */
[----:B------:R1:W-:Y:S01]  /*12ce0*/  LDGSTS.E [R190+0x60000], desc[UR16][R160.64], P1 ;  /* 0x60000000a0be7fae */ /* 0x0003e20008921850 */
[----:B------:R-:W-:-:S04]  /*12cf0*/  ISETP.GE.AND P1, PT, R0, UR12, PT ;  /* 0x0000000c00007c0c */ /* 0x000fc8000bf26270 */
[----:B-1----:R-:W-:Y:S02]  /*12d00*/  SEL R160, RZ, 0x4, P1 ;  /* 0x00000004ffa07807 */ /* 0x002fe40000800000 */
[----:B------:R-:W-:Y:S02]  /*12d10*/  SHF.R.U32.HI R0, RZ, 0x6, R191 ;  /* 0x00000006ff007819 */ /* 0x000fe400000116bf */
[----:B------:R-:W1:Y:S01]  /*12d20*/  S2R R191, SR_TID.X ;  /* 0x0000000000bf7919 */ /* 0x000e620000002100 */
[----:B------:R-:W-:-:S04]  /*12d30*/  SEL R160, R160, RZ, !P0 ;  /* 0x000000ffa0a07207 */ /* 0x000fc80004000000 */
[----:B------:R-:W-:Y:S02]  /*12d40*/  ISETP.NE.U32.AND P1, PT, R160, RZ, PT ;  /* 0x000000ffa000720c */ /* 0x000fe40003f25070 */
[----:B---3--:R-:W-:Y:S02]  /*12d50*/  IADD3 R160, P2, R5, R158, RZ ;  /* 0x0000009e05a07210 */ /* 0x008fe40007f5e0ff */
        /* <DEDUP_REMOVED lines=13> */
[----:B------:R-:W-:Y:S01]  /*12e30*/  ULDC UR6, c[0x0][0x238] ;  /* 0x00008e0000067ab9 */ /* 0x000fe20000000800 */
[----:B------:R-:W-:Y:S01]  /*12e40*/  SHF.R.U32.HI R2, RZ, 0x6, R191 ;  /* 0x00000006ff027819 */ /* 0x000fe200000116bf */
[----:B------:R-:W-:Y:S01]  /*12e50*/  IMAD.WIDE R160, R0, 0x4, R158 ;  /* 0x0000000400a07825 */ /* 0x000fe200078e029e */
[----:B------:R-:W1:Y:S01]  /*12e60*/  S2R R191, SR_TID.X ;  /* 0x0000000000bf7919 */ /* 0x000e620000002100 */
[----:B------:R-:W2:Y:S01]  /*12e70*/  LDL R0, [R1+0x190] ;  /* 0x0001900001007983 */ /* 0x000ea20000100800 */
[----:B------:R-:W-:-:S04]  /*12e80*/  SGXT.U32 R2, R2, 0x2 ;  /* 0x000000020202781a */ /* 0x000fc80000000000 */
[----:B------:R-:W-:-:S03]  /*12e90*/  LOP3.LUT R2, R2, 0x68, RZ, 0xfc, !PT ;  /* 0x0000006802027812 */ /* 0x000fc600078efcff */
[----:B------:R1:W-:Y:S01]  /*12ea0*/  LDGSTS.E [R190+0x64000], desc[UR16][R160.64], P1 ;  /* 0x64000000a0be7fae */ /* 0x0003e20008921850 */
        /* <DEDUP_REMOVED lines=21> */
[----:B----4-:R-:W-:Y:S01]  /*13000*/  VIADD R190, R156, UR5 ;  /* 0x000000059cbe7c36 */ /* 0x010fe20008000000 */
[----:B--2---:R-:W-:Y:S02]  /*13010*/  LEA R160, P2, R0, R158, 0x2 ;  /* 0x0000009e00a07211 */ /* 0x004fe400078410ff */
[----:B-1----:R-:W-:Y:S02]  /*13020*/  SHF.R.U32.HI R0, RZ, 0x6, R191 ;  /* 0x00000006ff007819 */ /* 0x002fe400000116bf */
[----:B------:R-:W1:Y:S02]  /*13030*/  S2R R191, SR_TID.X ;  /* 0x0000000000bf7919 */ /* 0x000e640000002100 */
[----:B------:R-:W-:Y:S01]  /*13040*/  SGXT.U32 R0, R0, 0x2 ;  /* 0x000000020000781a */ /* 0x000fe20000000000 */
[----:B------:R-:W-:-:S03]  /*13050*/  IMAD.X R161, R159, 0x1, R157, P2 ;  /* 0x000000019fa17824 */ /* 0x000fc600010e069d */
[----:B------:R-:W-:Y:S02]  /*13060*/  LOP3.LUT R0, R0, 0x2c, RZ, 0xfc, !PT ;  /* 0x0000002c00007812 */ /* 0x000fe400078efcff */
[----:B------:R2:W-:Y:S02]  /*13070*/  LDGSTS.E [R190+0x60000], desc[UR16][R160.64], P1 ;  /* 0x60000000a0be7fae */ /* 0x0005e40008921850 */
[----:B------:R-:W-:-:S04]  /*13080*/  ISETP.GE.AND P1, PT, R0, UR12, PT ;  /* 0x0000000c00007c0c */ /* 0x000fc8000bf26270 */
[----:B--2---:R-:W-:-:S04]  /*13090*/  SEL R160, RZ, 0x4, P1 ;  /* 0x00000004ffa07807 */ /* 0x004fc80000800000 */
[----:B------:R-:W-:Y:S02]  /*130a0*/  SEL R160, R160, RZ, !P0 ;  /* 0x000000ffa0a07207 */ /* 0x000fe40004000000 */
[----:B-1----:R-:W-:Y:S02]  /*130b0*/  SHF.R.U32.HI R0, RZ, 0x6, R191 ;  /* 0x00000006ff007819 */ /* 0x002fe400000116bf */
[----:B------:R-:W1:Y:S01]  /*130c0*/  S2R R191, SR_TID.X ;  /* 0x0000000000bf7919 */ /* 0x000e620000002100 */
[----:B------:R-:W-:Y:S02]  /*130d0*/  ISETP.NE.U32.AND P1, PT, R160, RZ, PT ;  /* 0x000000ffa000720c */ /* 0x000fe40003f25070 */
[----:B---3--:R-:W-:Y:S02]  /*130e0*/  IADD3 R160, P2, R5, R158, RZ ;  /* 0x0000009e05a07210 */ /* 0x008fe40007f5e0ff */
[----:B------:R-:W-:Y:S01]  /*130f0*/  SGXT.U32 R0, R0, 0x2 ;  /* 0x000000020000781a */ /* 0x000fe20000000000 */
[----:B------:R-:W2:Y:S02]  /*13100*/  LDL R5, [R1+0x19c] ;  /* 0x00019c0001057983 */ /* 0x000ea40000100800 */
[----:B------:R-:W-:Y:S01]  /*13110*/  IMAD.X R161, R159, 0x1, R2, P2 ;  /* 0x000000019fa17824 */ /* 0x000fe200010e0602 */
[----:B------:R-:W-:-:S05]  /*13120*/  LOP3.LUT R0, R0, 0x4c, RZ, 0xfc, !PT ;  /* 0x0000004c00007812 */ /* 0x000fca00078efcff */
[----:B------:R3:W-:Y:S01]  /*13130*/  LDGSTS.E [R190+0x62000], desc[UR16][R160.64], P1 ;  /* 0x62000000a0be7fae */ /* 0x0007e20008921850 */
[----:B------:R-:W-:-:S03]  /*13140*/  ISETP.GE.AND P1, PT, R0, UR12, PT ;  /* 0x0000000c00007c0c */ /* 0x000fc6000bf26270 */
[----:B------:R-:W4:Y:S01]  /*13150*/  LDL R0, [R1+0x15c] ;  /* 0x00015c0001007983 */ /* 0x000f220000100800 */
[----:B-1----:R-:W-:-:S04]  /*13160*/  SHF.R.U32.HI R2, RZ, 0x6, R191 ;  /* 0x00000006ff027819 */ /* 0x002fc800000116bf */
[----:B------:R-:W-:Y:S02]  /*13170*/  SGXT.U32 R2, R2, 0x2 ;  /* 0x000000020202781a */ /* 0x000fe40000000000 */
[----:B---3--:R-:W-:Y:S02]  /*13180*/  SEL R160, RZ, 0x4, P1 ;  /* 0x00000004ffa07807 */ /* 0x008fe40000800000 */
        /* <DEDUP_REMOVED lines=9> */
[----:B-1----:R-:W-:-:S02]  /*13220*/  SHF.R.U32.HI R156, RZ, 0x6, R191 ;  /* 0x00000006ff9c7819 */ /* 0x002fc400000116bf */
[----:B------:R-:W1:Y:S02]  /*13230*/  S2R R191, SR_TID.X ;  /* 0x0000000000bf7919 */ /* 0x000e640000002100 */
[----:B------:R-:W-:-:S04]  /*13240*/  SGXT.U32 R156, R156, 0x2 ;  /* 0x000000029c9c781a */ /* 0x000fc80000000000 */
[----:B------:R-:W-:-:S04]  /*13250*/  LOP3.LUT R156, R156, 0x6c, RZ, 0xfc, !PT ;  /* 0x0000006c9c9c7812 */ /* 0x000fc800078efcff */
[----:B------:R-:W-:-:S04]  /*13260*/  ISETP.GE.AND P1, PT, R156, UR12, PT ;  /* 0x0000000c9c007c0c */ /* 0x000fc8000bf26270 */
[----:B------:R-:W-:-:S04]  /*13270*/  SEL R160, RZ, 0x4, P1 ;  /* 0x00000004ffa07807 */ /* 0x000fc80000800000 */
[----:B------:R-:W-:-:S04]  /*13280*/  SEL R160, R160, RZ, !P0 ;  /* 0x000000ffa0a07207 */ /* 0x000fc80004000000 */
[----:B------:R-:W-:Y:S02]  /*13290*/  ISETP.NE.U32.AND P1, PT, R160, RZ, PT ;  /* 0x000000ffa000720c */ /* 0x000fe40003f25070 */
[----:B-1----:R-:W-:-:S04]  /*132a0*/  SHF.R.U32.HI R157, RZ, 0x6, R191 ;  /* 0x00000006ff9d7819 */ /* 0x002fc800000116bf */
[----:B------:R-:W-:Y:S02]  /*132b0*/  SGXT.U32 R157, R157, 0x2 ;  /* 0x000000029d9d781a */ /* 0x000fe40000000000 */
[----:B------:R-:W-:Y:S02]  /*132c0*/  SHF.R.U32.HI R156, RZ, 0x6, R191 ;  /* 0x00000006ff9c7819 */ /* 0x000fe400000116bf */
[----:B------:R-:W-:Y:S01]  /*132d0*/  LOP3.LUT R157, R157, 0x6c, RZ, 0xfc, !PT ;  /* 0x0000006c9d9d7812 */ /* 0x000fe200078efcff */
[----:B------:R-:W1:Y:S01]  /*132e0*/  S2R R191, SR_TID.X ;  /* 0x0000000000bf7919 */ /* 0x000e620000002100 */
[----:B------:R-:W-:-:S03]  /*132f0*/  SGXT.U32 R156, R156, 0x2 ;  /* 0x000000029c9c781a */ /* 0x000fc60000000000 */
[----:B------:R-:W-:Y:S01]  /*13300*/  IMAD R157, R157, UR6, RZ ;  /* 0x000000069d9d7c24 */ /* 0x000fe2000f8e02ff */
[----:B------:R-:W-:Y:S01]  /*13310*/  LOP3.LUT R156, R156, 0x10, RZ, 0xfc, !PT ;  /* 0x000000109c9c7812 */ /* 0x000fe200078efcff */
[----:B------:R-:W-:Y:S02]  /*13320*/  ULDC UR6, c[0x0][0x238] ;  /* 0x00008e0000067ab9 */ /* 0x000fe40000000800 */
[----:B------:R-:W-:-:S05]  /*13330*/  IMAD.WIDE R160, R157, 0x4, R158 ;  /* 0x000000049da07825 */ /* 0x000fca00078e029e */
[----:B------:R1:W-:Y:S01]  /*13340*/  LDGSTS.E [R190+0x66000], desc[UR16][R160.64], P1 ;  /* 0x66000000a0be7fae */ /* 0x0003e20008921850 */
[----:B------:R-:W-:-:S04]  /*13350*/  ISETP.GE.AND P1, PT, R156, UR12, PT ;  /* 0x0000000c9c007c0c */ /* 0x000fc8000bf26270 */
[----:B-1----:R-:W-:-:S04]  /*13360*/  SEL R160, RZ, 0x4, P1 ;  /* 0x00000004ffa07807 */ /* 0x002fc80000800000 */
[----:B------:R-:W-:-:S04]  /*13370*/  SEL R160, R160, RZ, !P0 ;  /* 0x000000ffa0a07207 */ /* 0x000fc80004000000 */
[----:B------:R-:W-:Y:S02]  /*13380*/  ISETP.NE.U32.AND P1, PT, R160, RZ, PT ;  /* 0x000000ffa000720c */ /* 0x000fe40003f25070 */
[----:B--2---:R-:W-:Y:S02]  /*13390*/  LEA R160, P2, R5, R158, 0x2 ;  /* 0x0000009e05a07211 */ /* 0x004fe400078410ff */
[----:B------:R-:W2:Y:S03]  /*133a0*/  LDL R5, [R1+0x1bc] ;  /* 0x0001bc0001057983 */ /* 0x000ea60000100800 */
[----:B----4-:R-:W-:Y:S01]  /*133b0*/  IMAD.X R161, R159, 0x1, R0, P2 ;  /* 0x000000019fa17824 */ /* 0x010fe200010e0600 */
[----:B------:R-:W-:Y:S02]  /*133c0*/  SHF.R.U32.HI R0, RZ, 0x6, R191 ;  /* 0x00000006ff007819 */ /* 0x000fe400000116bf */
[----:B------:R-:W1:Y:S02]  /*133d0*/  S2R R191, SR_TID.X ;  /* 0x0000000000bf7919 */ /* 0x000e640000002100 */
[----:B------:R-:W-:-:S04]  /*133e0*/  SGXT.U32 R0, R0, 0x2 ;  /* 0x000000020000781a */ /* 0x000fc80000000000 */
[----:B------:R-:W-:Y:S01]  /*133f0*/  LOP3.LUT R0, R0, 0x30, RZ, 0xfc, !PT ;  /* 0x0000003000007812 */ /* 0x000fe200078efcff */
[----:B---3--:R-:W-:Y:S01]  /*13400*/  VIADD R190, R2, UR5 ;  /* 0x0000000502be7c36 */ /* 0x008fe20008000000 */
[----:B-1----:R-:W-:-:S04]  /*13410*/  SHF.R.U32.HI R2, RZ, 0x6, R191 ;  /* 0x00000006ff027819 */ /* 0x002fc800000116bf */
[----:B------:R1:W-:Y:S01]  /*13420*/  LDGSTS.E [R190+0x60000], desc[UR16][R160.64], P1 ;  /* 0x60000000a0be7fae */ /* 0x0003e20008921850 */
[----:B------:R-:W-:Y:S02]  /*13430*/  ISETP.GE.AND P1, PT, R0, UR12, PT ;  /* 0x0000000c00007c0c */ /* 0x000fe4000bf26270 */
[----:B------:R-:W-:Y:S02]  /*13440*/  SHF.R.U32.HI R0, RZ, 0x6, R191 ;  /* 0x00000006ff007819 */ /* 0x000fe400000116bf */
[----:B------:R-:W3:Y:S01]  /*13450*/  S2R R191, SR_TID.X ;  /* 0x0000000000bf7919 */ /* 0x000ee20000002100 */
[----:B------:R-:W-:Y:S02]  /*13460*/  SGXT.U32 R2, R2, 0x2 ;  /* 0x000000020202781a */ /* 0x000fe40000000000 */
[----:B-1----:R-:W-:-:S04]  /*13470*/  SEL R160, RZ, 0x4, P1 ;  /* 0x00000004ffa07807 */ /* 0x002fc80000800000 */
[----:B------:R-:W-:Y:S02]  /*13480*/  SEL R160, R160, RZ, !P0 ;  /* 0x000000ffa0a07207 */ /* 0x000fe40004000000 */
[----:B------:R-:W-:Y:S02]  /*13490*/  LOP3.LUT R2, R2, 0x30, RZ, 0xfc, !PT ;  /* 0x0000003002027812 */ /* 0x000fe400078efcff */
[----:B------:R-:W-:Y:S02]  /*134a0*/  ISETP.NE.U32.AND P1, PT, R160, RZ, PT ;  /* 0x000000ffa000720c */ /* 0x000fe40003f25070 */
[----:B------:R-:W-:Y:S01]  /*134b0*/  SGXT.U32 R0, R0, 0x2 ;  /* 0x000000020000781a */ /* 0x000fe20000000000 */
[----:B------:R-:W-:Y:S01]  /*134c0*/  IMAD R2, R2, UR6, RZ ;  /* 0x0000000602027c24 */ /* 0x000fe2000f8e02ff */
[----:B------:R-:W-:Y:S02]  /*134d0*/  ULDC UR6, c[0x0][0x238] ;  /* 0x00008e0000067ab9 */ /* 0x000fe40000000800 */
[----:B------:R-:W-:Y:S01]  /*134e0*/  LOP3.LUT R0, R0, 0x50, RZ, 0xfc, !PT ;  /* 0x0000005000007812 */ /* 0x000fe200078efcff */
[----:B------:R-:W-:-:S06]  /*134f0*/  IMAD.WIDE R160, R2, 0x4, R158 ;  /* 0x0000000402a07825 */ /* 0x000fcc00078e029e */
[----:B------:R1:W-:Y:S01]  /*13500*/  LDGSTS.E [R190+0x62000], desc[UR16][R160.64], P1 ;  /* 0x62000000a0be7fae */ /* 0x0003e20008921850 */
[----:B------:R-:W-:-:S03]  /*13510*/  ISETP.GE.AND P1, PT, R0, UR12, PT ;  /* 0x0000000c00007c0c */ /* 0x000fc6000bf26270 */
[----:B------:R-:W4:Y:S01]  /*13520*/  LDL R0, [R1+0x18c] ;  /* 0x00018c0001007983 */ /* 0x000f220000100800 */
[----:B---3--:R-:W-:-:S04]  /*13530*/  SHF.R.U32.HI R2, RZ, 0x6, R191 ;  /* 0x00000006ff027819 */ /* 0x008fc800000116bf */
[----:B------:R-:W-:Y:S02]  /*13540*/  SGXT.U32 R2, R2, 0x2 ;  /* 0x000000020202781a */ /* 0x000fe40000000000 */
[----:B-1----:R-:W-:Y:S02]  /*13550*/  SEL R160, RZ, 0x4, P1 ;  /* 0x00000004ffa07807 */ /* 0x002fe40000800000 */
        /* <DEDUP_REMOVED lines=32> */
[----:B--2---:R-:W-:Y:S02]  /*13760*/  IADD3 R160, P2, R5, R158, RZ ;  /* 0x0000009e05a07210 */ /* 0x004fe40007f5e0ff */
[----:B------:R-:W2:Y:S03]  /*13770*/  LDL R5, [R1+0x1b8] ;  /* 0x0001b80001057983 */ /* 0x000ea60000100800 */
[----:B----4-:R-:W-:Y:S01]  /*13780*/  IMAD.X R161, R159, 0x1, R0, P2 ;  /* 0x000000019fa17824 */ /* 0x010fe200010e0600 */
[----:B------:R-:W-:Y:S02]  /*13790*/  SHF.R.U32.HI R0, RZ, 0x6, R191 ;  /* 0x00000006ff007819 */ /* 0x000fe400000116bf */
[----:B------:R-:W1:Y:S02]  /*137a0*/  S2R R191, SR_TID.X ;  /* 0x0000000000bf7919 */ /* 0x000e640000002100 */
[----:B------:R-:W-:-:S04]  /*137b0*/  SGXT.U32 R0, R0, 0x2 ;  /* 0x000000020000781a */ /* 0x000fc80000000000 */
[----:B------:R-:W-:Y:S01]  /*137c0*/  LOP3.LUT R0, R0, 0x34, RZ, 0xfc, !PT ;  /* 0x0000003400007812 */ /* 0x000fe200078efcff */
[----:B---3--:R-:W-:-:S05]  /*137d0*/  VIADD R190, R2, UR5 ;  /* 0x0000000502be7c36 */ /* 0x008fca0008000000 */
[----:B------:R3:W-:Y:S01]  /*137e0*/  LDGSTS.E [R190+0x60000], desc[UR16][R160.64], P1 ;  /* 0x60000000a0be7fae */ /* 0x0007e20008921850 */
[----:B------:R-:W-:Y:S02]  /*137f0*/  ISETP.GE.AND P1, PT, R0, UR12, PT ;  /* 0x0000000c00007c0c */ /* 0x000fe4000bf26270 */
[--C-:B-1----:R-:W-:Y:S02]  /*13800*/  SHF.R.U32.HI R0, RZ, 0x6, R191.reuse ;  /* 0x00000006ff007819 */ /* 0x102fe400000116bf */
[----:B------:R-:W-:Y:S02]  /*13810*/  SHF.R.U32.HI R2, RZ, 0x6, R191 ;  /* 0x00000006ff027819 */ /* 0x000fe400000116bf */
[----:B------:R-:W1:Y:S01]  /*13820*/  S2R R191, SR_TID.X ;  /* 0x0000000000bf7919 */ /* 0x000e620000002100 */
[----:B---3--:R-:W-:Y:S02]  /*13830*/  SEL R160, RZ, 0x4, P1 ;  /* 0x00000004ffa07807 */ /* 0x008fe40000800000 */
[----:B------:R-:W-:-:S02]  /*13840*/  SGXT.U32 R2, R2, 0x2 ;  /* 0x000000020202781a */ /* 0x000fc40000000000 */
        /* <DEDUP_REMOVED lines=92> */
[--C-:B-1----:R-:W-:Y:S02]  /*13e10*/  SHF.R.U32.HI R157, RZ, 0x6, R191.reuse ;  /* 0x00000006ff9d7819 */ /* 0x102fe400000116bf */
[----:B------:R-:W-:Y:S02]  /*13e20*/  SHF.R.U32.HI R156, RZ, 0x6, R191 ;  /* 0x00000006ff9c7819 */ /* 0x000fe400000116bf */
[----:B------:R-:W-:Y:S01]  /*13e30*/  SGXT.U32 R157, R157, 0x2 ;  /* 0x000000029d9d781a */ /* 0x000fe20000000000 */
[----:B------:R-:W1:Y:S03]  /*13e40*/  S2R R191, SR_TID.X ;  /* 0x0000000000bf7919 */ /* 0x000e660000002100 */
[----:B------:R-:W-:-:S02]  /*13e50*/  LOP3.LUT R157, R157, 0x78, RZ, 0xfc, !PT ;  /* 0x000000789d9d7812 */ /* 0x000fc400078efcff */
[----:B------:R-:W-:-:S03]  /*13e60*/  SGXT.U32 R156, R156, 0x2 ;  /* 0x000000029c9c781a */ /* 0x000fc60000000000 */
[----:B------:R-:W-:Y:S01]  /*13e70*/  IMAD R157, R157, UR6, RZ ;  /* 0x000000069d9d7c24 */ /* 0x000fe2000f8e02ff */
[----:B------:R-:W-:Y:S01]  /*13e80*/  LOP3.LUT R156, R156, 0x1c, RZ, 0xfc, !PT ;  /* 0x0000001c9c9c7812 */ /* 0x000fe200078efcff */
[----:B------:R-:W-:Y:S02]  /*13e90*/  ULDC UR6, c[0x0][0x238] ;  /* 0x00008e0000067ab9 */ /* 0x000fe40000000800 */
[----:B------:R-:W-:-:S05]  /*13ea0*/  IMAD.WIDE R160, R157, 0x4, R158 ;  /* 0x000000049da07825 */ /* 0x000fca00078e029e */
[----:B------:R2:W-:Y:S01]  /*13eb0*/  LDGSTS.E [R190+0x66000], desc[UR16][R160.64], P1 ;  /* 0x66000000a0be7fae */ /* 0x0005e20008921850 */
[----:B------:R-:W-:-:S03]  /*13ec0*/  ISETP.GE.AND P1, PT, R156, UR12, PT ;  /* 0x0000000c9c007c0c */ /* 0x000fc6000bf26270 */
[----:B------:R-:W3:Y:S01]  /*13ed0*/  LDL R156, [R1+0x150] ;  /* 0x00015000019c7983 */ /* 0x000ee20000100800 */
[----:B--2---:R-:W-:-:S04]  /*13ee0*/  SEL R160, RZ, 0x4, P1 ;  /* 0x00000004ffa07807 */ /* 0x004fc80000800000 */
[----:B------:R-:W-:-:S04]  /*13ef0*/  SEL R160, R160, RZ, !P0 ;  /* 0x000000ffa0a07207 */ /* 0x000fc80004000000 */
[----:B------:R-:W-:Y:S02]  /*13f00*/  ISETP.NE.U32.AND P1, PT, R160, RZ, PT ;  /* 0x000000ffa000720c */ /* 0x000fe40003f25070 */
[----:B----4-:R-:W-:Y:S02]  /*13f10*/  IADD3 R160, P2, R0, R158, RZ ;  /* 0x0000009e00a07210 */ /* 0x010fe40007f5e0ff */
[----:B-1----:R-:W-:Y:S02]  /*13f20*/  SHF.R.U32.HI R0, RZ, 0x6, R191 ;  /* 0x00000006ff007819 */ /* 0x002fe400000116bf */
[----:B------:R-:W1:Y:S02]  /*13f30*/  S2R R191, SR_TID.X ;  /* 0x0000000000bf7919 */ /* 0x000e640000002100 */
[----:B------:R-:W-:Y:S01]  /*13f40*/  SGXT.U32 R0, R0, 0x2 ;  /* 0x000000020000781a */ /* 0x000fe20000000000 */
[----:B------:R-:W-:-:S03]  /*13f50*/  IMAD.X R161, R159, 0x1, R5, P2 ;  /* 0x000000019fa17824 */ /* 0x000fc600010e0605 */
[----:B------:R-:W-:Y:S01]  /*13f60*/  LOP3.LUT R0, R0, 0x3c, RZ, 0xfc, !PT ;  /* 0x0000003c00007812 */ /* 0x000fe200078efcff */
[----:B---3--:R-:W-:Y:S02]  /*13f70*/  VIADD R190, R2, UR5 ;  /* 0x0000000502be7c36 */ /* 0x008fe40008000000 */
[----:B------:R-:W2:Y:S04]  /*13f80*/  LDL R2, [R1+0x170] ;  /* 0x0001700001027983 */ /* 0x000ea80000100800 */
[----:B------:R3:W-:Y:S01]  /*13f90*/  LDGSTS.E [R190+0x60000], desc[UR16][R160.64], P1 ;  /* 0x60000000a0be7fae */ /* 0x0007e20008921850 */
[----:B------:R-:W-:Y:S02]  /*13fa0*/  ISETP.GE.AND P1, PT, R0, UR12, PT ;  /* 0x0000000c00007c0c */ /* 0x000fe4000bf26270 */
[----:B-1----:R-:W-:-:S04]  /*13fb0*/  SHF.R.U32.HI R5, RZ, 0x6, R191 ;  /* 0x00000006ff057819 */ /* 0x002fc800000116bf */
[----:B------:R-:W-:Y:S02]  /*13fc0*/  SGXT.U32 R5, R5, 0x2 ;  /* 0x000000020505781a */ /* 0x000fe40000000000 */
[----:B---3--:R-:W-:Y:S02]  /*13fd0*/  SEL R160, RZ, 0x4, P1 ;  /* 0x00000004ffa07807 */ /* 0x008fe40000800000 */
[----:B------:R-:W-:Y:S02]  /*13fe0*/  LOP3.LUT R5, R5, 0x3c, RZ, 0xfc, !PT ;  /* 0x0000003c05057812 */ /* 0x000fe400078efcff */
[----:B------:R-:W-:-:S03]  /*13ff0*/  SEL R160, R160, RZ, !P0 ;  /* 0x000000ffa0a07207 */ /* 0x000fc60004000000 */
[----:B------:R-:W-:Y:S01]  /*14000*/  IMAD R5, R5, UR6, RZ ;  /* 0x0000000605057c24 */ /* 0x000fe2000f8e02ff */
[----:B------:R-:W-:Y:S01]  /*14010*/  ISETP.NE.U32.AND P1, PT, R160, RZ, PT ;  /* 0x000000ffa000720c */ /* 0x000fe20003f25070 */
[----:B------:R-:W-:Y:S02]  /*14020*/  ULDC UR6, c[0x0][0x238] ;  /* 0x00008e0000067ab9 */ /* 0x000fe40000000800 */
[----:B------:R-:W-:Y:S02]  /*14030*/  IMAD.WIDE R160, R5, 0x4, R158 ;  /* 0x0000000405a07825 */ /* 0x000fe400078e029e */
[----:B------:R-:W3:Y:S01]  /*14040*/  LDL.LU R5, [R1+0x10] ;  /* 0x0000100001057983 */ /* 0x000ee20000300800 */
[----:B------:R-:W-:Y:S02]  /*14050*/  SHF.R.U32.HI R0, RZ, 0x6, R191 ;  /* 0x00000006ff007819 */ /* 0x000fe400000116bf */
[----:B------:R-:W1:Y:S02]  /*14060*/  S2R R191, SR_TID.X ;  /* 0x0000000000bf7919 */ /* 0x000e640000002100 */
[----:B------:R-:W-:-:S03]  /*14070*/  SGXT.U32 R0, R0, 0x2 ;  /* 0x000000020000781a */ /* 0x000fc60000000000 */
[----:B------:R4:W-:Y:S01]  /*14080*/  LDGSTS.E [R190+0x62000], desc[UR16][R160.64], P1 ;  /* 0x62000000a0be7fae */ /* 0x0009e20008921850 */
[----:B------:R-:W-:-:S04]  /*14090*/  LOP3.LUT R0, R0, 0x5c, RZ, 0xfc, !PT ;  /* 0x0000005c00007812 */ /* 0x000fc800078efcff */
[----:B------:R-:W-:-:S04]  /*140a0*/  ISETP.GE.AND P1, PT, R0, UR12, PT ;  /* 0x0000000c00007c0c */ /* 0x000fc8000bf26270 */
[----:B----4-:R-:W-:-:S04]  /*140b0*/  SEL R160, RZ, 0x4, P1 ;  /* 0x00000004ffa07807 */ /* 0x010fc80000800000 */
[----:B------:R-:W-:Y:S02]  /*140c0*/  SEL R160, R160, RZ, !P0 ;  /* 0x000000ffa0a07207 */ /* 0x000fe40004000000 */
[----:B-1----:R-:W-:-:S04]  /*140d0*/  SHF.R.U32.HI R157, RZ, 0x6, R191 ;  /* 0x00000006ff9d7819 */ /* 0x002fc800000116bf */
[----:B------:R-:W-:Y:S02]  /*140e0*/  SGXT.U32 R157, R157, 0x2 ;  /* 0x000000029d9d781a */ /* 0x000fe40000000000 */
[----:B------:R-:W-:Y:S02]  /*140f0*/  ISETP.NE.U32.AND P1, PT, R160, RZ, PT ;  /* 0x000000ffa000720c */ /* 0x000fe40003f25070 */
[----:B------:R-:W-:Y:S02]  /*14100*/  LOP3.LUT R157, R157, 0x5c, RZ, 0xfc, !PT ;  /* 0x0000005c9d9d7812 */ /* 0x000fe400078efcff */
[----:B------:R-:W-:Y:S02]  /*14110*/  SHF.R.U32.HI R0, RZ, 0x6, R191 ;  /* 0x00000006ff007819 */ /* 0x000fe400000116bf */
[----:B------:R-:W1:Y:S01]  /*14120*/  S2R R191, SR_TID.X ;  /* 0x0000000000bf7919 */ /* 0x000e620000002100 */
[----:B------:R-:W-:Y:S01]  /*14130*/  IMAD R157, R157, UR6, RZ ;  /* 0x000000069d9d7c24 */ /* 0x000fe2000f8e02ff */
[----:B------:R-:W-:-:S03]  /*14140*/  SGXT.U32 R0, R0, 0x2 ;  /* 0x000000020000781a */ /* 0x000fc60000000000 */
[----:B------:R-:W-:Y:S01]  /*14150*/  IMAD.WIDE R160, R157, 0x4, R158 ;  /* 0x000000049da07825 */ /* 0x000fe200078e029e */
[----:B------:R-:W-:Y:S01]  /*14160*/  LOP3.LUT R0, R0, 0x7c, RZ, 0xfc, !PT ;  /* 0x0000007c00007812 */ /* 0x000fe200078efcff */
[----:B------:R-:W-:Y:S01]  /*14170*/  ULEA UR5, UR14, UR7, 0x11 ;  /* 0x000000070e057291 */ /* 0x000fe2000f8e883f */
[----:B------:R-:W4:Y:S04]  /*14180*/  LDL.LU R157, [R1+0x130] ;  /* 0x00013000019d7983 */ /* 0x000f280000300800 */
[----:B------:R1:W-:Y:S01]  /*14190*/  LDGSTS.E [R190+0x64000], desc[UR16][R160.64], P1 ;  /* 0x64000000a0be7fae */ /* 0x0003e20008921850 */
[----:B------:R-:W-:-:S04]  /*141a0*/  ISETP.GE.AND P1, PT, R0, UR12, PT ;  /* 0x0000000c00007c0c */ /* 0x000fc8000bf26270 */
[----:B-1----:R-:W-:-:S04]  /*141b0*/  SEL R160, RZ, 0x4, P1 ;  /* 0x00000004ffa07807 */ /* 0x002fc80000800000 */
[----:B------:R-:W-:-:S04]  /*141c0*/  SEL R160, R160, RZ, !P0 ;  /* 0x000000ffa0a07207 */ /* 0x000fc80004000000 */
[----:B------:R-:W-:Y:S02]  /*141d0*/  ISETP.NE.U32.AND P1, PT, R160, RZ, PT ;  /* 0x000000ffa000720c */ /* 0x000fe40003f25070 */
[----:B------:R-:W-:Y:S01]  /*141e0*/  LOP3.LUT R0, R191, 0x7f, RZ, 0xc0, !PT ;  /* 0x0000007fbf007812 */ /* 0x000fe200078ec0ff */
[----:B--2---:R-:W-:Y:S02]  /*141f0*/  IMAD.WIDE R160, R2, 0x4, R158 ;  /* 0x0000000402a07825 */ /* 0x004fe400078e029e */
[----:B------:R-:W2:Y:S08]  /*14200*/  LDL.LU R2, [R1+0x128] ;  /* 0x0001280001027983 */ /* 0x000eb00000300800 */
[----:B------:R1:W-:Y:S01]  /*14210*/  LDGSTS.E [R190+0x66000], desc[UR16][R160.64], P1 ;  /* 0x66000000a0be7fae */ /* 0x0003e20008921850 */
[----:B------:R-:W-:-:S03]  /*14220*/  ISETP.GE.AND P1, PT, R0, UR12, PT ;  /* 0x0000000c00007c0c */ /* 0x000fc6000bf26270 */
[----:B------:R-:W2:Y:S04]  /*14230*/  LDL.LU R0, [R1+0x148] ;  /* 0x0001480001007983 */ /* 0x000ea80000300800 */
[----:B------:R-:W2:Y:S01]  /*14240*/  LDL R191, [R1+0xd4] ;  /* 0x0000d40001bf7983 */ /* 0x000ea20000100800 */
[----:B-1----:R-:W-:Y:S01]  /*14250*/  SEL R160, RZ, 0x4, P1 ;  /* 0x00000004ffa07807 */ /* 0x002fe20000800000 */
[----:B------:R-:W-:Y:S02]  /*14260*/  VIADD R190, R3, UR5 ;  /* 0x0000000503be7c36 */ /* 0x000fe40008000000 */
[----:B------:R-:W0:Y:S01]  /*14270*/  LDGDEPBAR ;  /* 0x00000000000079af */ /* 0x000e220000000000 */
[----:B------:R-:W-:-:S04]  /*14280*/  SEL R160, R160, RZ, !P0 ;  /* 0x000000ffa0a07207 */ /* 0x000fc80004000000 */
[----:B------:R-:W-:Y:S02]  /*14290*/  ISETP.NE.U32.AND P0, PT, R160, RZ, PT ;  /* 0x000000ffa000720c */ /* 0x000fe40003f05070 */
[C---:B------:R-:W-:Y:S02]  /*142a0*/  IADD3 R160, P1, R4.reuse, R156, RZ ;  /* 0x0000009c04a07210 */ /* 0x040fe40007f3e0ff */
[----:B------:R-:W2:Y:S03]  /*142b0*/  LDL R156, [R1+0xd0] ;  /* 0x0000d000019c7983 */ /* 0x000ea60000100800 */
[----:B---3--:R-:W-:Y:S01]  /*142c0*/  IMAD.X R161, R5, 0x1, R7, P1 ;  /* 0x0000000105a17824 */ /* 0x008fe200008e0607 */
[----:B------:R1:W-:Y:S05]  /*142d0*/  STL [R1+0x450], R5 ;  /* 0x0004500501007387 */ /* 0x0003ea0000100800 */
[----:B------:R3:W-:Y:S04]  /*142e0*/  LDGSTS.E [R190], desc[UR16][R160.64], P0 ;  /* 0x00000000a0be7fae */ /* 0x0007e80008121850 */
[----:B-1----:R-:W2:Y:S04]  /*142f0*/  LDL R5, [R1+0xf0] ;  /* 0x0000f00001057983 */ /* 0x002ea80000100800 */
[----:B------:R1:W-:Y:S04]  /*14300*/  STL [R1+0x454], R3 ;  /* 0x0004540301007387 */ /* 0x0003e80000100800 */
[----:B------:R-:W3:Y:S04]  /*14310*/  LDL R161, [R1+0x134] ;  /* 0x0001340001a17983 */ /* 0x000ee80000100800 */
[----:B-1----:R-:W2:Y:S04]  /*14320*/  LDL R3, [R1+0xf4] ;  /* 0x0000f40001037983 */ /* 0x002ea80000100800 */
[----:B----4-:R1:W-:Y:S01]  /*14330*/  STL [R1+0x458], R157 ;  /* 0x0004589d01007387 */ /* 0x0103e20000100800 */
[----:B---3--:R-:W-:-:S05]  /*14340*/  IADD3 R160, P1, R4, R161, RZ ;  /* 0x000000a104a07210 */ /* 0x008fca0007f3e0ff */
[----:B------:R-:W-:Y:S02]  /*14350*/  IMAD.X R161, R157, 0x1, R7, P1 ;  /* 0x000000019da17824 */ /* 0x000fe400008e0607 */
[----:B-1----:R-:W3:Y:S04]  /*14360*/  LDL.LU R157, [R1+0x14c] ;  /* 0x00014c00019d7983 */ /* 0x002ee80000300800 */
[----:B------:R1:W-:Y:S04]  /*14370*/  LDGSTS.E [R190+0x400], desc[UR16][R160.64], P0 ;  /* 0x00400000a0be7fae */ /* 0x0003e80008121850 */
[----:B------:R-:W1:Y:S02]  /*14380*/  LDL R161, [R1+0x114] ;  /* 0x0001140001a17983 */ /* 0x000e640000100800 */
[----:B-1----:R-:W-:-:S02]  /*14390*/  IADD3 R160, P1, R4, R161, RZ ;  /* 0x000000a104a07210 */ /* 0x002fc40007f3e0ff */
[----:B------:R-:W4:Y:S03]  /*143a0*/  LDL R161, [R1+0x110] ;  /* 0x0001100001a17983 */ /* 0x000f260000100800 */
[----:B----4-:R-:W-:-:S05]  /*143b0*/  IMAD.X R161, R161, 0x1, R7, P1 ;  /* 0x00000001a1a17824 */ /* 0x010fca00008e0607 */
[----:B------:R2:W-:Y:S02]  /*143c0*/  LDGSTS.E [R190+0x800], desc[UR16][R160.64], P0 ;  /* 0x00800000a0be7fae */ /* 0x0005e40008121850 */
[C---:B--2---:R-:W-:Y:S02]  /*143d0*/  IADD3 R160, P1, R4.reuse, R3, RZ ;  /* 0x0000000304a07210 */ /* 0x044fe40007f3e0ff */
[----:B------:R-:W2:Y:S03]  /*143e0*/  LDL R3, [R1+0xc] ;  /* 0x00000c0001037983 */ /* 0x000ea60000100800 */
[----:B------:R-:W-:Y:S02]  /*143f0*/  IMAD.X R161, R5, 0x1, R7, P1 ;  /* 0x0000000105a17824 */ /* 0x000fe400008e0607 */
[----:B------:R-:W4:Y:S04]  /*14400*/  LDL R5, [R1+0x14] ;  /* 0x0000140001057983 */ /* 0x000f280000100800 */
[----:B------:R1:W-:Y:S02]  /*14410*/  LDGSTS.E [R190+0xc00], desc[UR16][R160.64], P0 ;  /* 0x00c00000a0be7fae */ /* 0x0003e40008121850 */
[----:B-1----:R-:W-:-:S02]  /*14420*/  IADD3 R160, P1, R4, R191, RZ ;  /* 0x000000bf04a07210 */ /* 0x002fc40007f3e0ff */
[----:B------:R-:W3:Y:S03]  /*14430*/  LDL R191, [R1+0x34] ;  /* 0x0000340001bf7983 */ /* 0x000ee60000100800 */
[----:B------:R-:W-:Y:S02]  /*14440*/  IMAD.X R161, R156, 0x1, R7, P1 ;  /* 0x000000019ca17824 */ /* 0x000fe400008e0607 */
[----:B------:R-:W2:Y:S04]  /*14450*/  LDL R156, [R1+0x30] ;  /* 0x00003000019c7983 */ /* 0x000ea80000100800 */
[----:B------:R1:W-:Y:S04]  /*14460*/  LDGSTS.E [R190+0x1000], desc[UR16][R160.64], P0 ;  /* 0x01000000a0be7fae */ /* 0x0003e80008121850 */
[----:B------:R-:W1:Y:S02]  /*14470*/  LDL R161, [R1+0xb4] ;  /* 0x0000b40001a17983 */ /* 0x000e640000100800 */
[----:B-1----:R-:W-:-:S02]  /*14480*/  IADD3 R160, P1, R4, R161, RZ ;  /* 0x000000a104a07210 */ /* 0x002fc40007f3e0ff */
[----:B------:R-:W4:Y:S03]  /*14490*/  LDL R161, [R1+0xb0] ;  /* 0x0000b00001a17983 */ /* 0x000f260000100800 */
[----:B----4-:R-:W-:-:S05]  /*144a0*/  IMAD.X R161, R161, 0x1, R7, P1 ;  /* 0x00000001a1a17824 */ /* 0x010fca00008e0607 */
[----:B------:R1:W-:Y:S04]  /*144b0*/  LDGSTS.E [R190+0x1400], desc[UR16][R160.64], P0 ;  /* 0x01400000a0be7fae */ /* 0x0003e80008121850 */
[----:B------:R-:W1:Y:S02]  /*144c0*/  LDL R161, [R1+0x94] ;  /* 0x0000940001a17983 */ /* 0x000e640000100800 */
[----:B-1----:R-:W-:Y:S02]  /*144d0*/  IADD3 R160, P1, R4, R161, RZ ;  /* 0x000000a104a07210 */ /* 0x002fe40007f3e0ff */
        /* <DEDUP_REMOVED lines=12> */
[----:B------:R3:W-:Y:S02]  /*145a0*/  LDGSTS.E [R190+0x2000], desc[UR16][R160.64], P0 ;  /* 0x02000000a0be7fae */ /* 0x0007e40008121850 */
[----:B---3--:R-:W-:-:S05]  /*145b0*/  IADD3 R160, P1, R4, R191, RZ ;  /* 0x000000bf04a07210 */ /* 0x008fca0007f3e0ff */
[----:B--2---:R-:W-:-:S05]  /*145c0*/  IMAD.X R161, R156, 0x1, R7, P1 ;  /* 0x000000019ca17824 */ /* 0x004fca00008e0607 */
[----:B------:R1:W-:Y:S02]  /*145d0*/  LDGSTS.E [R190+0x2400], desc[UR16][R160.64], P0 ;  /* 0x02400000a0be7fae */ /* 0x0003e40008121850 */
[----:B-1----:R-:W-:-:S05]  /*145e0*/  IADD3 R160, P1, R4, R5, RZ ;  /* 0x0000000504a07210 */ /* 0x002fca0007f3e0ff */
[----:B------:R-:W-:Y:S02]  /*145f0*/  IMAD.X R161, R3, 0x1, R7, P1 ;  /* 0x0000000103a17824 */ /* 0x000fe400008e0607 */
[----:B------:R-:W2:Y:S04]  /*14600*/  LDL R3, [R1+0x420] ;  /* 0x0004200001037983 */ /* 0x000ea80000100800 */
[----:B------:R1:W-:Y:S02]  /*14610*/  LDGSTS.E [R190+0x2800], desc[UR16][R160.64], P0 ;  /* 0x02800000a0be7fae */ /* 0x0003e40008121850 */
[----:B-1----:R-:W-:-:S05]  /*14620*/  IADD3 R160, P1, R4, R249, RZ ;  /* 0x000000f904a07210 */ /* 0x002fca0007f3e0ff */
[----:B------:R-:W-:-:S05]  /*14630*/  IMAD.X R161, R248, 0x1, R7, P1 ;  /* 0x00000001f8a17824 */ /* 0x000fca00008e0607 */
        /* <DEDUP_REMOVED lines=59> */
[----:B------:R-:W-:Y:S01]  /*149f0*/  IMAD.X R161, R20, 0x1, R7, P1 ;  /* 0x0000000114a17824 */ /* 0x000fe200008e0607 */
[----:B------:R-:W-:Y:S04]  /*14a00*/  STL [R1+0x4e4], R248 ;  /* 0x0004e4f801007387 */ /* 0x000fe80000100800 */
[----:B------:R1:W-:Y:S01]  /*14a10*/  LDGSTS.E [R190+0x7c00], desc[UR16][R160.64], P0 ;  /* 0x07c00000a0be7fae */ /* 0x0003e20008121850 */
[----:B--2---:R-:W-:-:S03]  /*14a20*/  VIADD R191, R3, UR5 ;  /* 0x0000000503bf7c36 */ /* 0x004fc60008000000 */
[----:B------:R-:W-:Y:S01]  /*14a30*/  STL [R1+0x45c], R157 ;  /* 0x00045c9d01007387 */ /* 0x000fe20000100800 */
[----:B-1----:R-:W-:-:S03]  /*14a40*/  IADD3 R160, P1, R4, R157, RZ ;  /* 0x0000009d04a07210 */ /* 0x002fc60007f3e0ff */
[----:B------:R1:W-:Y:S02]  /*14a50*/  STL [R1+0x460], R0 ;  /* 0x0004600001007387 */ /* 0x0003e40000100800 */
[----:B------:R-:W-:-:S05]  /*14a60*/  IMAD.X R161, R0, 0x1, R7, P1 ;  /* 0x0000000100a17824 */ /* 0x000fca00008e0607 */
[----:B------:R2:W-:Y:S04]  /*14a70*/  LDGSTS.E [R191+0x100], desc[UR16][R160.64], P0 ;  /* 0x00100000a0bf7fae */ /* 0x0005e80008121850 */
[----:B-1----:R-:W3:Y:S04]  /*14a80*/  LDL.LU R0, [R1+0x108] ;  /* 0x0001080001007983 */ /* 0x002ee80000300800 */
[----:B------:R-:W4:Y:S04]  /*14a90*/  LDL R248, [R1+0xe8] ;  /* 0x0000e80001f87983 */ /* 0x000f280000100800 */
[----:B------:R-:W4:Y:S04]  /*14aa0*/  LDL R190, [R1+0xcc] ;  /* 0x0000cc0001be7983 */ /* 0x000f280000100800 */
[----:B------:R-:W4:Y:S04]  /*14ab0*/  LDL R3, [R1+0xc8] ;  /* 0x0000c80001037983 */ /* 0x000f280000100800 */
[----:B------:R-:W4:Y:S04]  /*14ac0*/  LDL.LU R157, [R1+0x144] ;  /* 0x00014400019d7983 */ /* 0x000f280000300800 */
[----:B------:R-:W4:Y:S04]  /*14ad0*/  LDL.LU R5, [R1+0x120] ;  /* 0x0001200001057983 */ /* 0x000f280000300800 */
[----:B------:R-:W4:Y:S04]  /*14ae0*/  LDL.LU R156, [R1+0x140] ;  /* 0x00014000019c7983 */ /* 0x000f280000300800 */
[----:B------:R-:W2:Y:S04]  /*14af0*/  LDL R161, [R1+0x12c] ;  /* 0x00012c0001a17983 */ /* 0x000ea80000100800 */
[----:B------:R1:W-:Y:S01]  /*14b00*/  STL [R1+0x464], R2 ;  /* 0x0004640201007387 */ /* 0x0003e20000100800 */
[----:B--2---:R-:W-:-:S05]  /*14b10*/  IADD3 R160, P1, R4, R161, RZ ;  /* 0x000000a104a07210 */ /* 0x004fca0007f3e0ff */
[----:B------:R-:W-:Y:S02]  /*14b20*/  IMAD.X R161, R2, 0x1, R7, P1 ;  /* 0x0000000102a17824 */ /* 0x000fe400008e0607 */
[----:B-1----:R-:W2:Y:S04]  /*14b30*/  LDL R2, [R1+0xec] ;  /* 0x0000ec0001027983 */ /* 0x002ea80000100800 */
[----:B------:R1:W-:Y:S04]  /*14b40*/  LDGSTS.E [R191+0x500], desc[UR16][R160.64], P0 ;  /* 0x00500000a0bf7fae */ /* 0x0003e80008121850 */
[----:B------:R-:W1:Y:S04]  /*14b50*/  LDL R161, [R1+0x10c] ;  /* 0x00010c0001a17983 */ /* 0x000e680000100800 */
[----:B---3--:R3:W-:Y:S01]  /*14b60*/  STL [R1+0x468], R0 ;  /* 0x0004680001007387 */ /* 0x0087e20000100800 */
[----:B-1----:R-:W-:-:S05]  /*14b70*/  IADD3 R160, P1, R4, R161, RZ ;  /* 0x000000a104a07210 */ /* 0x002fca0007f3e0ff */
[--C-:B------:R-:W-:Y:S02]  /*14b80*/  IMAD.X R161, R0, 0x1, R7.reuse, P1 ;  /* 0x0000000100a17824 */ /* 0x100fe400008e0607 */
[----:B---3--:R-:W3:Y:S04]  /*14b90*/  LDL.LU R0, [R1+0x100] ;  /* 0x0001000001007983 */ /* 0x008ee80000300800 */
[----:B------:R2:W-:Y:S02]  /*14ba0*/  LDGSTS.E [R191+0x900], desc[UR16][R160.64], P0 ;  /* 0x00900000a0bf7fae */ /* 0x0005e40008121850 */
[----:B--2---:R-:W-:Y:S02]  /*14bb0*/  IADD3 R160, P1, R4, R2, RZ ;  /* 0x0000000204a07210 */ /* 0x004fe40007f3e0ff */
[----:B------:R-:W2:Y:S03]  /*14bc0*/  LDL R2, [R1+0x4] ;  /* 0x0000040001027983 */ /* 0x000ea60000100800 */
[----:B----4-:R-:W-:-:S05]  /*14bd0*/  IMAD.X R161, R248, 0x1, R7, P1 ;  /* 0x00000001f8a17824 */ /* 0x010fca00008e0607 */
[----:B------:R1:W-:Y:S02]  /*14be0*/  LDGSTS.E [R191+0xd00], desc[UR16][R160.64], P0 ;  /* 0x00d00000a0bf7fae */ /* 0x0003e40008121850 */
[C---:B-1----:R-:W-:Y:S02]  /*14bf0*/  IADD3 R160, P1, R4.reuse, R190, RZ ;  /* 0x000000be04a07210 */ /* 0x042fe40007f3e0ff */
[----:B------:R-:W4:Y:S03]  /*14c00*/  LDL R190, [R1+0x2c] ;  /* 0x00002c0001be7983 */ /* 0x000f260000100800 */
[----:B------:R-:W-:Y:S02]  /*14c10*/  IMAD.X R161, R3, 0x1, R7, P1 ;  /* 0x0000000103a17824 */ /* 0x000fe400008e0607 */
[----:B------:R-:W3:Y:S04]  /*14c20*/  LDL R3, [R1+0x28] ;  /* 0x0000280001037983 */ /* 0x000ee80000100800 */
[----:B------:R-:W2:Y:S04]  /*14c30*/  LDL.LU R248, [R1+0x8] ;  /* 0x0000080001f87983 */ /* 0x000ea80000300800 */
        /* <DEDUP_REMOVED lines=21> */
[----:B-1----:R-:W-:-:S05]  /*14d90*/  IADD3 R160, P1, R4, R190, RZ ;  /* 0x000000be04a07210 */ /* 0x002fca0007f3e0ff */
[----:B---3--:R-:W-:-:S05]  /*14da0*/  IMAD.X R161, R3, 0x1, R7, P1 ;  /* 0x0000000103a17824 */ /* 0x008fca00008e0607 */
[----:B------:R2:W-:Y:S02]  /*14db0*/  LDGSTS.E [R191+0x2500], desc[UR16][R160.64], P0 ;  /* 0x02500000a0bf7fae */ /* 0x0005e40008121850 */
[----:B--2---:R-:W-:-:S05]  /*14dc0*/  IADD3 R160, P1, R4, R248, RZ ;  /* 0x000000f804a07210 */ /* 0x004fca0007f3e0ff */
[----:B------:R-:W-:Y:S02]  /*14dd0*/  IMAD.X R161, R2, 0x1, R7, P1 ;  /* 0x0000000102a17824 */ /* 0x000fe400008e0607 */
[----:B------:R-:W2:Y:S04]  /*14de0*/  LDL R2, [R1+0x41c] ;  /* 0x00041c0001027983 */ /* 0x000ea80000100800 */
[----:B------:R1:W-:Y:S04]  /*14df0*/  LDGSTS.E [R191+0x2900], desc[UR16][R160.64], P0 ;  /* 0x02900000a0bf7fae */ /* 0x0003e80008121850 */
[----:B------:R3:W-:Y:S01]  /*14e00*/  STL [R1+0x4e8], R246 ;  /* 0x0004e8f601007387 */ /* 0x0007e20000100800 */
[----:B-1----:R-:W-:-:S05]  /*14e10*/  IADD3 R160, P1, R4, R247, RZ ;  /* 0x000000f704a07210 */ /* 0x002fca0007f3e0ff */
[----:B------:R-:W-:Y:S02]  /*14e20*/  IMAD.X R161, R246, 0x1, R7, P1 ;  /* 0x00000001f6a17824 */ /* 0x000fe400008e0607 */
[----:B---3--:R-:W3:Y:S04]  /*14e30*/  LDL R246, [R1+0x124] ;  /* 0x0001240001f67983 */ /* 0x008ee80000100800 */
        /* <DEDUP_REMOVED lines=60> */
[----:B------:R1:W-:Y:S01]  /*15200*/  LDGSTS.E [R191+0x7d00], desc[UR16][R160.64], P0 ;  /* 0x07d00000a0bf7fae */ /* 0x0003e20008121850 */
[----:B--2---:R-:W-:Y:S01]  /*15210*/  VIADD R190, R2, UR5 ;  /* 0x0000000502be7c36 */ /* 0x004fe20008000000 */
[----:B-1----:R-:W-:-:S05]  /*15220*/  IADD3 R160, P1, R4, R157, RZ ;  /* 0x0000009d04a07210 */ /* 0x002fca0007f3e0ff */
[----:B------:R-:W-:Y:S01]  /*15230*/  IMAD.X R161, R156, 0x1, R7, P1 ;  /* 0x000000019ca17824 */ /* 0x000fe200008e0607 */
[----:B------:R1:W-:Y:S04]  /*15240*/  STL [R1+0x46c], R157 ;  /* 0x00046c9d01007387 */ /* 0x0003e80000100800 */
[----:B------:R3:W-:Y:S04]  /*15250*/  LDGSTS.E [R190+0x200], desc[UR16][R160.64], P0 ;  /* 0x00200000a0be7fae */ /* 0x0007e80008121850 */
[----:B------:R2:W-:Y:S04]  /*15260*/  STL [R1+0x470], R156 ;  /* 0x0004709c01007387 */ /* 0x0005e80000100800 */
[----:B------:R-:W4:Y:S01]  /*15270*/  LDL R191, [R1+0xc4] ;  /* 0x0000c40001bf7983 */ /* 0x000f220000100800 */
[----:B---3--:R-:W-:-:S03]  /*15280*/  IADD3 R160, P1, R4, R246, RZ ;  /* 0x000000f604a07210 */ /* 0x008fc60007f3e0ff */
[----:B-1----:R-:W3:Y:S02]  /*15290*/  LDL R157, [R1+0xc0] ;  /* 0x0000c000019d7983 */ /* 0x002ee40000100800 */
[----:B------:R-:W-:Y:S02]  /*152a0*/  IMAD.X R161, R5, 0x1, R7, P1 ;  /* 0x0000000105a17824 */ /* 0x000fe400008e0607 */
[----:B--2---:R-:W2:Y:S04]  /*152b0*/  LDL.LU R156, [R1+0xf8] ;  /* 0x0000f800019c7983 */ /* 0x004ea80000300800 */
[----:B------:R-:W2:Y:S04]  /*152c0*/  LDL.LU R2, [R1+0x13c] ;  /* 0x00013c0001027983 */ /* 0x000ea80000300800 */
[----:B------:R-:W2:Y:S04]  /*152d0*/  LDL.LU R3, [R1+0x118] ;  /* 0x0001180001037983 */ /* 0x000ea80000300800 */
[----:B------:R-:W2:Y:S04]  /*152e0*/  LDL R246, [R1+0xa4] ;  /* 0x0000a40001f67983 */ /* 0x000ea80000100800 */
[----:B------:R1:W-:Y:S04]  /*152f0*/  STL [R1+0x474], R5 ;  /* 0x0004740501007387 */ /* 0x0003e80000100800 */
[----:B------:R4:W-:Y:S04]  /*15300*/  LDGSTS.E [R190+0x600], desc[UR16][R160.64], P0 ;  /* 0x00600000a0be7fae */ /* 0x0009e80008121850 */
[----:B-1----:R-:W3:Y:S04]  /*15310*/  LDL R5, [R1+0xe0] ;  /* 0x0000e00001057983 */ /* 0x002ee80000100800 */
[----:B------:R-:W4:Y:S04]  /*15320*/  LDL R161, [R1+0x104] ;  /* 0x0001040001a17983 */ /* 0x000f280000100800 */
[----:B------:R1:W-:Y:S01]  /*15330*/  STL [R1+0x478], R0 ;  /* 0x0004780001007387 */ /* 0x0003e20000100800 */
[----:B----4-:R-:W-:-:S05]  /*15340*/  IADD3 R160, P1, R4, R161, RZ ;  /* 0x000000a104a07210 */ /* 0x010fca0007f3e0ff */
[----:B------:R-:W-:Y:S02]  /*15350*/  IMAD.X R161, R0, 0x1, R7, P1 ;  /* 0x0000000100a17824 */ /* 0x000fe400008e0607 */
[----:B-1----:R-:W4:Y:S04]  /*15360*/  LDL R0, [R1+0xa0] ;  /* 0x0000a00001007983 */ /* 0x002f280000100800 */
[----:B------:R1:W-:Y:S04]  /*15370*/  LDGSTS.E [R190+0xa00], desc[UR16][R160.64], P0 ;  /* 0x00a00000a0be7fae */ /* 0x0003e80008121850 */
[----:B------:R-:W1:Y:S02]  /*15380*/  LDL R161, [R1+0xe4] ;  /* 0x0000e40001a17983 */ /* 0x000e640000100800 */
[----:B-1----:R-:W-:-:S05]  /*15390*/  IADD3 R160, P1, R4, R161, RZ ;  /* 0x000000a104a07210 */ /* 0x002fca0007f3e0ff */
[--C-:B---3--:R-:W-:Y:S02]  /*153a0*/  IMAD.X R161, R5, 0x1, R7.reuse, P1 ;  /* 0x0000000105a17824 */ /* 0x108fe400008e0607 */
[----:B------:R-:W3:Y:S04]  /*153b0*/  LDL R5, [R1+0x20] ;  /* 0x0000200001057983 */ /* 0x000ee80000100800 */
[----:B------:R1:W-:Y:S02]  /*153c0*/  LDGSTS.E [R190+0xe00], desc[UR16][R160.64], P0 ;  /* 0x00e00000a0be7fae */ /* 0x0003e40008121850 */
[----:B-1----:R-:W-:Y:S02]  /*153d0*/  IADD3 R160, P1, R4, R191, RZ ;  /* 0x000000bf04a07210 */ /* 0x002fe40007f3e0ff */
[----:B------:R-:W3:Y:S03]  /*153e0*/  LDL R191, [R1+0x40] ;  /* 0x0000400001bf7983 */ /* 0x000ee60000100800 */
[----:B------:R-:W-:-:S02]  /*153f0*/  IMAD.X R161, R157, 0x1, R7, P1 ;  /* 0x000000019da17824 */ /* 0x000fc400008e0607 */
[----:B------:R-:W3:Y:S04]  /*15400*/  LDL R157, [R1+0x24] ;  /* 0x00002400019d7983 */ /* 0x000ee80000100800 */
[----:B------:R2:W-:Y:S02]  /*15410*/  LDGSTS.E [R190+0x1200], desc[UR16][R160.64], P0 ;  /* 0x01200000a0be7fae */ /* 0x0005e40008121850 */
[----:B--2---:R-:W-:Y:S02]  /*15420*/  IADD3 R160, P1, R4, R246, RZ ;  /* 0x000000f604a07210 */ /* 0x004fe40007f3e0ff */
[----:B------:R-:W2:Y:S03]  /*15430*/  LDL.LU R246, [R1] ;  /* 0x0000000001f67983 */ /* 0x000ea60000300800 */
[----:B----4-:R-:W-:-:S02]  /*15440*/  IMAD.X R161, R0, 0x1, R7, P1 ;  /* 0x0000000100a17824 */ /* 0x010fc400008e0607 */
[----:B------:R-:W4:Y:S04]  /*15450*/  LDL.LU R0, [R1+0xbc] ;  /* 0x0000bc0001007983 */ /* 0x000f280000300800 */
[----:B------:R1:W-:Y:S04]  /*15460*/  LDGSTS.E [R190+0x1600], desc[UR16][R160.64], P0 ;  /* 0x01600000a0be7fae */ /* 0x0003e80008121850 */
[----:B------:R-:W1:Y:S02]  /*15470*/  LDL R161, [R1+0x84] ;  /* 0x0000840001a17983 */ /* 0x000e640000100800 */
[----:B-1----:R-:W-:-:S02]  /*15480*/  IADD3 R160, P1, R4, R161, RZ ;  /* 0x000000a104a07210 */ /* 0x002fc40007f3e0ff */
[----:B------:R-:W3:Y:S03]  /*15490*/  LDL R161, [R1+0x80] ;  /* 0x0000800001a17983 */ /* 0x000ee60000100800 */
[----:B---3--:R-:W-:-:S05]  /*154a0*/  IMAD.X R161, R161, 0x1, R7, P1 ;  /* 0x00000001a1a17824 */ /* 0x008fca00008e0607 */
[----:B------:R1:W-:Y:S04]  /*154b0*/  LDGSTS.E [R190+0x1a00], desc[UR16][R160.64], P0 ;  /* 0x01a00000a0be7fae */ /* 0x0003e80008121850 */
[----:B------:R-:W1:Y:S02]  /*154c0*/  LDL R161, [R1+0x64] ;  /* 0x0000640001a17983 */ /* 0x000e640000100800 */
[----:B-1----:R-:W-:Y:S02]  /*154d0*/  IADD3 R160, P1, R4, R161, RZ ;  /* 0x000000a104a07210 */ /* 0x002fe40007f3e0ff */
[----:B------:R-:W3:Y:S03]  /*154e0*/  LDL R161, [R1+0x60] ;  /* 0x0000600001a17983 */ /* 0x000ee60000100800 */
[----:B---3--:R-:W-:-:S05]  /*154f0*/  IMAD.X R161, R161, 0x1, R7, P1 ;  /* 0x00000001a1a17824 */ /* 0x008fca00008e0607 */
[----:B------:R1:W-:Y:S04]  /*15500*/  LDGSTS.E [R190+0x1e00], desc[UR16][R160.64], P0 ;  /* 0x01e00000a0be7fae */ /* 0x0003e80008121850 */
[----:B------:R-:W1:Y:S02]  /*15510*/  LDL R161, [R1+0x44] ;  /* 0x0000440001a17983 */ /* 0x000e640000100800 */
[----:B-1----:R-:W-:-:S05]  /*15520*/  IADD3 R160, P1, R4, R161, RZ ;  /* 0x000000a104a07210 */ /* 0x002fca0007f3e0ff */
[--C-:B------:R-:W-:Y:S02]  /*15530*/  IMAD.X R161, R191, 0x1, R7.reuse, P1 ;  /* 0x00000001bfa17824 */ /* 0x100fe400008e0607 */
[----:B------:R-:W3:Y:S04]  /*15540*/  LDL R191, [R1+0x410] ;  /* 0x0004100001bf7983 */ /* 0x000ee80000100800 */
[----:B------:R1:W-:Y:S02]  /*15550*/  LDGSTS.E [R190+0x2200], desc[UR16][R160.64], P0 ;  /* 0x02200000a0be7fae */ /* 0x0003e40008121850 */
[----:B-1----:R-:W-:Y:S02]  /*15560*/  IADD3 R160, P1, R4, R157, RZ ;  /* 0x0000009d04a07210 */ /* 0x002fe40007f3e0ff */
[----:B------:R-:W4:Y:S03]  /*15570*/  LDL R157, [R1+0x11c] ;  /* 0x00011c00019d7983 */ /* 0x000f260000100800 */
[----:B------:R-:W-:-:S02]  /*15580*/  IMAD.X R161, R5, 0x1, R7, P1 ;  /* 0x0000000105a17824 */ /* 0x000fc400008e0607 */
[----:B------:R-:W4:Y:S04]  /*15590*/  LDL R5, [R1+0xfc] ;  /* 0x0000fc0001057983 */ /* 0x000f280000100800 */
[----:B------:R2:W-:Y:S02]  /*155a0*/  LDGSTS.E [R190+0x2600], desc[UR16][R160.64], P0 ;  /* 0x02600000a0be7fae */ /* 0x0005e40008121850 */
[----:B--2---:R-:W-:-:S05]  /*155b0*/  IADD3 R160, P1, R4, R246, RZ ;  /* 0x000000f604a07210 */ /* 0x004fca0007f3e0ff */
        /* <DEDUP_REMOVED lines=64> */
[----:B------:R1:W-:Y:S04]  /*159c0*/  LDGSTS.E [R190+0x7e00], desc[UR16][R160.64], P0 ;  /* 0x07e00000a0be7fae */ /* 0x0003e80008121850 */
[----:B------:R-:W2:Y:S01]  /*159d0*/  LDL.LU R190, [R1+0x138] ;  /* 0x0001380001be7983 */ /* 0x000ea20000300800 */
[----:B-1----:R-:W-:Y:S01]  /*159e0*/  IADD3 R160, P1, R4, R2, RZ ;  /* 0x0000000204a07210 */ /* 0x002fe20007f3e0ff */
[----:B---3--:R-:W-:Y:S02]  /*159f0*/  VIADD R191, R191, UR5 ;  /* 0x00000005bfbf7c36 */ /* 0x008fe40008000000 */
[----:B------:R1:W-:Y:S04]  /*15a00*/  STL [R1+0x47c], R2 ;  /* 0x00047c0201007387 */ /* 0x0003e80000100800 */
[----:B-1----:R-:W3:Y:S01]  /*15a10*/  LDL R2, [R1+0xd8] ;  /* 0x0000d80001027983 */ /* 0x002ee20000100800 */
[----:B--2---:R-:W-:-:S03]  /*15a20*/  IMAD.X R161, R190, 0x1, R7, P1 ;  /* 0x00000001bea17824 */ /* 0x004fc600008e0607 */
[----:B------:R1:W-:Y:S04]  /*15a30*/  STL [R1+0x480], R190 ;  /* 0x000480be01007387 */ /* 0x0003e80000100800 */
[----:B------:R4:W-:Y:S04]  /*15a40*/  LDGSTS.E [R191+0x300], desc[UR16][R160.64], P0 ;  /* 0x00300000a0bf7fae */ /* 0x0009e80008121850 */
[----:B-1----:R-:W2:Y:S01]  /*15a50*/  LDL R190, [R1+0xb8] ;  /* 0x0000b80001be7983 */ /* 0x002ea20000100800 */
[----:B----4-:R-:W-:-:S03]  /*15a60*/  IADD3 R160, P1, R4, R157, RZ ;  /* 0x0000009d04a07210 */ /* 0x010fc60007f3e0ff */
[----:B------:R-:W4:Y:S02]  /*15a70*/  LDL.LU R157, [R1+0x78] ;  /* 0x00007800019d7983 */ /* 0x000f240000300800 */
[----:B------:R-:W-:Y:S02]  /*15a80*/  IMAD.X R161, R3, 0x1, R7, P1 ;  /* 0x0000000103a17824 */ /* 0x000fe400008e0607 */
[----:B------:R1:W-:Y:S04]  /*15a90*/  STL [R1+0x484], R3 ;  /* 0x0004840301007387 */ /* 0x0003e80000100800 */
[----:B------:R3:W-:Y:S04]  /*15aa0*/  LDGSTS.E [R191+0x700], desc[UR16][R160.64], P0 ;  /* 0x00700000a0bf7fae */ /* 0x0007e80008121850 */
[----:B-1----:R-:W2:Y:S01]  /*15ab0*/  LDL R3, [R1+0xdc] ;  /* 0x0000dc0001037983 */ /* 0x002ea20000100800 */
[----:B---3--:R-:W-:-:S03]  /*15ac0*/  IADD3 R160, P1, R4, R5, RZ ;  /* 0x0000000504a07210 */ /* 0x008fc60007f3e0ff */
[----:B------:R-:W3:Y:S02]  /*15ad0*/  LDL R5, [R1+0x98] ;  /* 0x0000980001057983 */ /* 0x000ee40000100800 */
[----:B------:R-:W-:-:S05]  /*15ae0*/  IMAD.X R161, R156, 0x1, R7, P1 ;  /* 0x000000019ca17824 */ /* 0x000fca00008e0607 */
[----:B------:R2:W-:Y:S04]  /*15af0*/  LDGSTS.E [R191+0xb00], desc[UR16][R160.64], P0 ;  /* 0x00b00000a0bf7fae */ /* 0x0005e80008121850 */
[----:B------:R-:W-:Y:S01]  /*15b00*/  STL [R1+0x488], R156 ;  /* 0x0004889c01007387 */ /* 0x000fe20000100800 */
[----:B--2---:R-:W-:-:S05]  /*15b10*/  IADD3 R160, P1, R4, R3, RZ ;  /* 0x0000000304a07210 */ /* 0x004fca0007f3e0ff */
[----:B------:R-:W-:Y:S02]  /*15b20*/  IMAD.X R161, R2, 0x1, R7, P1 ;  /* 0x0000000102a17824 */ /* 0x000fe400008e0607 */
[----:B------:R-:W2:Y:S04]  /*15b30*/  LDL R2, [R1+0x5c] ;  /* 0x00005c0001027983 */ /* 0x000ea80000100800 */
[----:B------:R1:W-:Y:S04]  /*15b40*/  LDGSTS.E [R191+0xf00], desc[UR16][R160.64], P0 ;  /* 0x00f00000a0bf7fae */ /* 0x0003e80008121850 */
[----:B------:R4:W-:Y:S01]  /*15b50*/  STL [R1+0x4d0], R0 ;  /* 0x0004d00001007387 */ /* 0x0009e20000100800 */
[----:B-1----:R-:W-:-:S03]  /*15b60*/  IADD3 R160, P1, R4, R0, RZ ;  /* 0x0000000004a07210 */ /* 0x002fc60007f3e0ff */
[----:B----4-:R-:W4:Y:S02]  /*15b70*/  LDL.LU R0, [R1+0x9c] ;  /* 0x00009c0001007983 */ /* 0x010f240000300800 */
[----:B------:R-:W-:Y:S02]  /*15b80*/  IMAD.X R161, R190, 0x1, R7, P1 ;  /* 0x00000001bea17824 */ /* 0x000fe400008e0607 */
[----:B------:R-:W2:Y:S04]  /*15b90*/  LDL.LU R3, [R1+0x3c] ;  /* 0x00003c0001037983 */ /* 0x000ea80000300800 */
[----:B------:R4:W-:Y:S02]  /*15ba0*/  LDGSTS.E [R191+0x1300], desc[UR16][R160.64], P0 ;  /* 0x01300000a0bf7fae */ /* 0x0009e40008121850 */
[----:B----4-:R-:W-:-:S02]  /*15bb0*/  IADD3 R160, P1, R4, R0, RZ ;  /* 0x0000000004a07210 */ /* 0x010fc40007f3e0ff */
[----:B------:R1:W-:Y:S04]  /*15bc0*/  STL [R1+0x4d8], R0 ;  /* 0x0004d80001007387 */ /* 0x0003e80000100800 */
[----:B-1----:R-:W4:Y:S01]  /*15bd0*/  LDL.LU R0, [R1+0x7c] ;  /* 0x00007c0001007983 */ /* 0x002f220000300800 */
[----:B---3--:R-:W-:-:S03]  /*15be0*/  IMAD.X R161, R5, 0x1, R7, P1 ;  /* 0x0000000105a17824 */ /* 0x008fc600008e0607 */
[----:B------:R-:W3:Y:S04]  /*15bf0*/  LDL.LU R190, [R1+0x1c] ;  /* 0x00001c0001be7983 */ /* 0x000ee80000300800 */
[----:B------:R4:W-:Y:S02]  /*15c00*/  LDGSTS.E [R191+0x1700], desc[UR16][R160.64], P0 ;  /* 0x01700000a0bf7fae */ /* 0x0009e40008121850 */
[----:B----4-:R-:W-:Y:S02]  /*15c10*/  IADD3 R160, P1, R4, R0, RZ ;  /* 0x0000000004a07210 */ /* 0x010fe40007f3e0ff */
[----:B------:R1:W-:Y:S03]  /*15c20*/  STL [R1+0x4e0], R0 ;  /* 0x0004e00001007387 */ /* 0x0003e60000100800 */
[----:B------:R-:W-:-:S05]  /*15c30*/  IMAD.X R161, R157, 0x1, R7, P1 ;  /* 0x000000019da17824 */ /* 0x000fca00008e0607 */
[----:B------:R2:W-:Y:S04]  /*15c40*/  LDGSTS.E [R191+0x1b00], desc[UR16][R160.64], P0 ;  /* 0x01b00000a0bf7fae */ /* 0x0005e80008121850 */
[----:B-1----:R-:W4:Y:S04]  /*15c50*/  LDL.LU R0, [R1+0x18] ;  /* 0x0000180001007983 */ /* 0x002f280000300800 */
[----:B------:R1:W-:Y:S04]  /*15c60*/  STL [R1+0x4d4], R157 ;  /* 0x0004d49d01007387 */ /* 0x0003e80000100800 */
[----:B-1----:R-:W3:Y:S01]  /*15c70*/  LDL.LU R157, [R1+0x58] ;  /* 0x00005800019d7983 */ /* 0x002ee20000300800 */
[----:B--2---:R-:W-:-:S05]  /*15c80*/  IADD3 R160, P1, R4, R2, RZ ;  /* 0x0000000204a07210 */ /* 0x004fca0007f3e0ff */
[----:B---3--:R-:W-:Y:S01]  /*15c90*/  IMAD.X R161, R157, 0x1, R7, P1 ;  /* 0x000000019da17824 */ /* 0x008fe200008e0607 */
[----:B------:R1:W-:Y:S04]  /*15ca0*/  STL [R1+0x4dc], R157 ;  /* 0x0004dc9d01007387 */ /* 0x0003e80000100800 */
[----:B------:R2:W-:Y:S04]  /*15cb0*/  LDGSTS.E [R191+0x1f00], desc[UR16][R160.64], P0 ;  /* 0x01f00000a0bf7fae */ /* 0x0005e80008121850 */
[----:B-1----:R-:W3:Y:S01]  /*15cc0*/  LDL.LU R157, [R1+0x38] ;  /* 0x00003800019d7983 */ /* 0x002ee20000300800 */
[----:B--2---:R-:W-:-:S03]  /*15cd0*/  IADD3 R160, P1, R4, R3, RZ ;  /* 0x0000000304a07210 */ /* 0x004fc60007f3e0ff */
[----:B------:R1:W-:Y:S04]  /*15ce0*/  STL [R1+0x48c], R4 ;  /* 0x00048c0401007387 */ /* 0x0003e80000100800 */
[----:B------:R-:W-:Y:S04]  /*15cf0*/  STL [R1+0x490], R7 ;  /* 0x0004900701007387 */ /* 0x000fe80000100800 */
[----:B------:R-:W-:Y:S01]  /*15d00*/  STL [R1+0x494], R6 ;  /* 0x0004940601007387 */ /* 0x000fe20000100800 */
[----:B---3--:R-:W-:-:S05]  /*15d10*/  IMAD.X R161, R157, 0x1, R7, P1 ;  /* 0x000000019da17824 */ /* 0x008fca00008e0607 */
[----:B------:R2:W-:Y:S02]  /*15d20*/  LDGSTS.E [R191+0x2300], desc[UR16][R160.64], P0 ;  /* 0x02300000a0bf7fae */ /* 0x0005e40008121850 */
[----:B--2---:R-:W-:-:S05]  /*15d30*/  IADD3 R160, P1, R4, R190, RZ ;  /* 0x000000be04a07210 */ /* 0x004fca0007f3e0ff */
[----:B----4-:R-:W-:-:S05]  /*15d40*/  IMAD.X R161, R0, 0x1, R7, P1 ;  /* 0x0000000100a17824 */ /* 0x010fca00008e0607 */
[----:B------:R2:W-:Y:S02]  /*15d50*/  LDGSTS.E [R191+0x2700], desc[UR16][R160.64], P0 ;  /* 0x02700000a0bf7fae */ /* 0x0005e40008121850 */
[----:B--2---:R-:W-:-:S05]  /*15d60*/  IADD3 R160, P1, R4, R251, RZ ;  /* 0x000000fb04a07210 */ /* 0x004fca0007f3e0ff */
[----:B------:R-:W-:-:S05]  /*15d70*/  IMAD.X R161, R250, 0x1, R7, P1 ;  /* 0x00000001faa17824 */ /* 0x000fca00008e0607 */
        /* <DEDUP_REMOVED lines=61> */
[----:B--2---:R-:W-:Y:S02]  /*16150*/  IADD3 R160, P1, R4, R152, RZ ;  /* 0x0000009804a07210 */ /* 0x004fe40007f3e0ff */
[----:B-1----:R-:W2:Y:S01]  /*16160*/  LDL.LU R4, [R1+0x14] ;  /* 0x0000140001047983 */ /* 0x002ea20000300800 */
[----:B------:R-:W-:-:S05]  /*16170*/  IADD3 R8, P3, R8, R154, RZ ;  /* 0x0000009a08087210 */ /* 0x000fca0007f7e0ff */
[----:B------:R-:W-:Y:S01]  /*16180*/  IMAD.X R16, R16, 0x1, R153, P3 ;  /* 0x0000000110107824 */ /* 0x000fe200018e0699 */
[-C--:B------:R-:W-:Y:S01]  /*16190*/  IADD3 R17, P3, R17, R154.reuse, RZ ;  /* 0x0000009a11117210 */ /* 0x080fe20007f7e0ff */
[----:B------:R-:W-:Y:S01]  /*161a0*/  IMAD.X R161, R14, 0x1, R7, P1 ;  /* 0x000000010ea17824 */ /* 0x000fe200008e0607 */
[----:B------:R-:W-:-:S03]  /*161b0*/  IADD3 R9, P2, R9, R154, RZ ;  /* 0x0000009a09097210 */ /* 0x000fc60007f5e0ff */
[--C-:B------:R-:W-:Y:S01]  /*161c0*/  IMAD.X R94, R94, 0x1, R153.reuse, P3 ;  /* 0x000000015e5e7824 */ /* 0x100fe200018e0699 */
[-C--:B------:R-:W-:Y:S02]  /*161d0*/  IADD3 R95, P3, R95, R154.reuse, RZ ;  /* 0x0000009a5f5f7210 */ /* 0x080fe40007f7e0ff */
[----:B------:R-:W-:Y:S01]  /*161e0*/  SHF.R.S32.HI R2, RZ, 0x1f, R6 ;  /* 0x0000001fff027819 */ /* 0x000fe20000011406 */
[--C-:B------:R-:W-:Y:S01]  /*161f0*/  IMAD.X R18, R18, 0x1, R153.reuse, P2 ;  /* 0x0000000112127824 */ /* 0x100fe200010e0699 */
[----:B------:R1:W-:Y:S01]  /*16200*/  LDGSTS.E [R191+0x7f00], desc[UR16][R160.64], P0 ;  /* 0x07f00000a0bf7fae */ /* 0x0003e20008121850 */
[----:B------:R-:W-:Y:S01]  /*16210*/  IADD3 R19, P2, R19, R154, RZ ;  /* 0x0000009a13137210 */ /* 0x000fe20007f5e0ff */
[--C-:B------:R-:W-:Y:S01]  /*16220*/  IMAD.X R108, R108, 0x1, R153.reuse, P3 ;  /* 0x000000016c6c7824 */ /* 0x100fe200018e0699 */
[C---:B------:R-:W-:Y:S01]  /*16230*/  SHF.L.U64.HI R2, R6.reuse, 0x2, R2 ;  /* 0x0000000206027819 */ /* 0x040fe20000010202 */
[----:B------:R-:W-:Y:S01]  /*16240*/  UIADD3 UR4, UR4, 0x1, URZ ;  /* 0x0000000104047890 */ /* 0x000fe2000fffe03f */
[----:B------:R-:W-:Y:S01]  /*16250*/  LEA R158, P0, R6, R158, 0x2 ;  /* 0x0000009e069e7211 */ /* 0x000fe200078010ff */
[----:B------:R-:W-:Y:S01]  /*16260*/  UIADD3 UR12, UR12, -0x80, URZ ;  /* 0xffffff800c0c7890 */ /* 0x000fe2000fffe03f */
[-C--:B------:R-:W-:Y:S01]  /*16270*/  IADD3 R109, P3, R109, R154.reuse, RZ ;  /* 0x0000009a6d6d7210 */ /* 0x080fe20007f7e0ff */
[--C-:B------:R-:W-:Y:S01]  /*16280*/  IMAD.X R96, R96, 0x1, R153.reuse, P2 ;  /* 0x0000000160607824 */ /* 0x100fe200010e0699 */
[-C--:B------:R-:W-:Y:S01]  /*16290*/  IADD3 R10, P1, R10, R154.reuse, RZ ;  /* 0x0000009a0a0a7210 */ /* 0x080fe20007f3e0ff */
[----:B------:R-:W-:Y:S01]  /*162a0*/  IMAD.X R159, R159, 0x1, R2, P0 ;  /* 0x000000019f9f7824 */ /* 0x000fe200000e0602 */
[-C--:B------:R-:W-:Y:S01]  /*162b0*/  IADD3 R97, P2, R97, R154.reuse, RZ ;  /* 0x0000009a61617210 */ /* 0x080fe20007f5e0ff */
[--C-:B------:R-:W-:Y:S01]  /*162c0*/  IMAD.X R122, R122, 0x1, R153.reuse, P3 ;  /* 0x000000017a7a7824 */ /* 0x100fe200018e0699 */
        /* <DEDUP_REMOVED lines=9> */
[----:B------:R-:W3:Y:S01]  /*16360*/  LDL.LU R2, [R1+0x24] ;  /* 0x0000240001027983 */ /* 0x000ee20000300800 */
        /* <DEDUP_REMOVED lines=41> */
[----:B------:R-:W4:Y:S01]  /*16600*/  LDL.LU R156, [R1+0x2c] ;  /* 0x00002c00019c7983 */ /* 0x000f220000300800 */
[----:B------:R-:W-:Y:S01]  /*16610*/  IADD3 R225, P3, R225, R154, RZ ;  /* 0x0000009ae1e17210 */ /* 0x000fe20007f7e0ff */
[----:B------:R-:W-:-:S02]  /*16620*/  IMAD.X R170, R170, 0x1, R153, P1 ;  /* 0x00000001aaaa7824 */ /* 0x000fc400008e0699 */
[----:B------:R-:W3:Y:S01]  /*16630*/  LDL.LU R5, [R1+0x34] ;  /* 0x0000340001057983 */ /* 0x000ee20000300800 */
[-C--:B------:R-:W-:Y:S01]  /*16640*/  IADD3 R185, P1, R185, R154.reuse, RZ ;  /* 0x0000009ab9b97210 */ /* 0x080fe20007f3e0ff */
[--C-:B------:R-:W-:Y:S02]  /*16650*/  IMAD.X R198, R198, 0x1, R153.reuse, P2 ;  /* 0x00000001c6c67824 */ /* 0x100fe400010e0699 */
[----:B------:R-:W-:Y:S01]  /*16660*/  STL [R1+0x49c], R159 ;  /* 0x00049c9f01007387 */ /* 0x000fe20000100800 */
[-C--:B------:R-:W-:Y:S01]  /*16670*/  IADD3 R12, P6, R12, R154.reuse, RZ ;  /* 0x0000009a0c0c7210 */ /* 0x080fe20007fde0ff */
[--C-:B------:R-:W-:Y:S01]  /*16680*/  IMAD.X R172, R172, 0x1, R153.reuse, P0 ;  /* 0x00000001acac7824 */ /* 0x100fe200000e0699 */
[-C--:B------:R-:W-:Y:S01]  /*16690*/  IADD3 R213, P2, R213, R154.reuse, RZ ;  /* 0x0000009ad5d57210 */ /* 0x080fe20007f5e0ff */
[----:B------:R-:W-:Y:S01]  /*166a0*/  STL [R1+0x498], R158 ;  /* 0x0004989e01007387 */ /* 0x000fe20000100800 */
[----:B------:R-:W-:Y:S01]  /*166b0*/  IMAD.X R224, R224, 0x1, R153, P3 ;  /* 0x00000001e0e07824 */ /* 0x000fe200018e0699 */
[----:B------:R-:W-:-:S02]  /*166c0*/  IADD3 R13, P5, R13, R154, RZ ;  /* 0x0000009a0d0d7210 */ /* 0x000fc40007fbe0ff */
[----:B------:R-:W-:Y:S01]  /*166d0*/  STL [R1+0x4a0], R152 ;  /* 0x0004a09801007387 */ /* 0x000fe20000100800 */
[-C--:B------:R-:W-:Y:S01]  /*166e0*/  IADD3 R187, P0, R187, R154.reuse, RZ ;  /* 0x0000009abbbb7210 */ /* 0x080fe20007f1e0ff */
[--C-:B------:R-:W-:Y:S01]  /*166f0*/  IMAD.X R14, R14, 0x1, R153.reuse, P4 ;  /* 0x000000010e0e7824 */ /* 0x100fe200020e0699 */
[-C--:B------:R-:W-:Y:S01]  /*16700*/  IADD3 R239, P3, R239, R154.reuse, RZ ;  /* 0x0000009aefef7210 */ /* 0x080fe20007f7e0ff */
[----:B------:R-:W-:Y:S01]  /*16710*/  STL [R1+0x4a4], R8 ;  /* 0x0004a40801007387 */ /* 0x000fe20000100800 */
[-C--:B------:R-:W-:Y:S01]  /*16720*/  IADD3 R15, P4, R15, R154.reuse, RZ ;  /* 0x0000009a0f0f7210 */ /* 0x080fe20007f9e0ff */
[--C-:B------:R-:W-:Y:S02]  /*16730*/  IMAD.X R184, R184, 0x1, R153.reuse, P1 ;  /* 0x00000001b8b87824 */ /* 0x100fe400008e0699 */
[----:B------:R-:W-:Y:S01]  /*16740*/  STL [R1+0x4a8], R9 ;  /* 0x0004a80901007387 */ /* 0x000fe20000100800 */
[----:B------:R-:W-:Y:S01]  /*16750*/  IADD3 R201, P1, R201, R154, RZ ;  /* 0x0000009ac9c97210 */ /* 0x000fe20007f3e0ff */
[----:B------:R-:W-:-:S02]  /*16760*/  IMAD.X R212, R212, 0x1, R153, P2 ;  /* 0x00000001d4d47824 */ /* 0x000fc400010e0699 */
[----:B------:R-:W-:Y:S01]  /*16770*/  STL [R1+0x4ac], R10 ;  /* 0x0004ac0a01007387 */ /* 0x000fe20000100800 */
[--C-:B------:R-:W-:Y:S01]  /*16780*/  IMAD.X R186, R186, 0x1, R153.reuse, P0 ;  /* 0x00000001baba7824 */ /* 0x100fe200000e0699 */
[-C--:B------:R-:W-:Y:S02]  /*16790*/  IADD3 R227, P2, R227, R154.reuse, RZ ;  /* 0x0000009ae3e37210 */ /* 0x080fe40007f5e0ff */
[----:B------:R-:W-:Y:S01]  /*167a0*/  STL [R1+0x4b0], R11 ;  /* 0x0004b00b01007387 */ /* 0x000fe20000100800 */
[----:B------:R-:W-:Y:S01]  /*167b0*/  IMAD.X R238, R238, 0x1, R153, P3 ;  /* 0x00000001eeee7824 */ /* 0x000fe200018e0699 */
[-C--:B------:R-:W-:Y:S02]  /*167c0*/  IADD3 R203, P0, R203, R154.reuse, RZ ;  /* 0x0000009acbcb7210 */ /* 0x080fe40007f1e0ff */
[----:B------:R-:W-:Y:S01]  /*167d0*/  STL [R1+0x4b4], R12 ;  /* 0x0004b40c01007387 */ /* 0x000fe20000100800 */
[----:B------:R-:W-:-:S03]  /*167e0*/  IADD3 R246, P3, R246, R154, RZ ;  /* 0x0000009af6f67210 */ /* 0x000fc60007f7e0ff */
[----:B------:R-:W-:Y:S01]  /*167f0*/  STL [R1+0x4b8], R13 ;  /* 0x0004b80d01007387 */ /* 0x000fe20000100800 */
[----:B------:R-:W-:-:S03]  /*16800*/  IMAD.X R200, R200, 0x1, R153, P1 ;  /* 0x00000001c8c87824 */ /* 0x000fc600008e0699 */
[----:B------:R-:W-:Y:S01]  /*16810*/  STL [R1+0x4bc], R14 ;  /* 0x0004bc0e01007387 */ /* 0x000fe20000100800 */
[----:B------:R-:W-:-:S03]  /*16820*/  IADD3 R215, P1, R215, R154, RZ ;  /* 0x0000009ad7d77210 */ /* 0x000fc60007f3e0ff */
[----:B------:R-:W-:Y:S01]  /*16830*/  STL [R1+0x4c0], R15 ;  /* 0x0004c00f01007387 */ /* 0x000fe20000100800 */
[----:B------:R-:W-:-:S03]  /*16840*/  IMAD.X R226, R226, 0x1, R153, P2 ;  /* 0x00000001e2e27824 */ /* 0x000fc600010e0699 */
[----:B------:R-:W-:Y:S01]  /*16850*/  STL [R1+0x4c4], R16 ;  /* 0x0004c41001007387 */ /* 0x000fe20000100800 */
[----:B------:R-:W-:Y:S01]  /*16860*/  IMAD.X R202, R202, 0x1, R153, P0 ;  /* 0x00000001caca7824 */ /* 0x000fe200000e0699 */
[-C--:B------:R-:W-:Y:S02]  /*16870*/  IADD3 R241, P2, R241, R154.reuse, RZ ;  /* 0x0000009af1f17210 */ /* 0x080fe40007f5e0ff */
[----:B------:R-:W-:Y:S01]  /*16880*/  STL [R1+0x4c8], R17 ;  /* 0x0004c81101007387 */ /* 0x000fe20000100800 */
[----:B------:R-:W-:-:S03]  /*16890*/  IADD3 R217, P0, R217, R154, RZ ;  /* 0x0000009ad9d97210 */ /* 0x000fc60007f1e0ff */
[----:B------:R-:W-:Y:S04]  /*168a0*/  STL [R1+0x4cc], R18 ;  /* 0x0004cc1201007387 */ /* 0x000fe80000100800 */
[----:B------:R1:W-:Y:S01]  /*168b0*/  STL [R1], R246 ;  /* 0x000000f601007387 */ /* 0x0003e20000100800 */
[--C-:B------:R-:W-:Y:S01]  /*168c0*/  IMAD.X R214, R214, 0x1, R153.reuse, P1 ;  /* 0x00000001d6d67824 */ /* 0x100fe200008e0699 */
[-C--:B------:R-:W-:Y:S01]  /*168d0*/  IADD3 R229, P1, R229, R154.reuse, RZ ;  /* 0x0000009ae5e57210 */ /* 0x080fe20007f3e0ff */
[--C-:B------:R-:W-:Y:S01]  /*168e0*/  IMAD.X R240, R240, 0x1, R153.reuse, P2 ;  /* 0x00000001f0f07824 */ /* 0x100fe200010e0699 */
[-C--:B------:R-:W-:Y:S01]  /*168f0*/  IADD3 R248, P2, R248, R154.reuse, RZ ;  /* 0x0000009af8f87210 */ /* 0x080fe20007f5e0ff */
[--C-:B------:R-:W-:Y:S01]  /*16900*/  IMAD.X R216, R216, 0x1, R153.reuse, P0 ;  /* 0x00000001d8d87824 */ /* 0x100fe200000e0699 */
[----:B------:R-:W0:Y:S04]  /*16910*/  LDGDEPBAR ;  /* 0x00000000000079af */ /* 0x000e280000000000 */
[----:B-1----:R-:W4:Y:S01]  /*16920*/  LDL.LU R246, [R1+0x4e8] ;  /* 0x0004e80001f67983 */ /* 0x002f220000300800 */
[-C--:B------:R-:W-:Y:S01]  /*16930*/  IADD3 R231, P0, R231, R154.reuse, RZ ;  /* 0x0000009ae7e77210 */ /* 0x080fe20007f1e0ff */
[--C-:B------:R-:W-:Y:S01]  /*16940*/  IMAD.X R228, R228, 0x1, R153.reuse, P1 ;  /* 0x00000001e4e47824 */ /* 0x100fe200008e0699 */
[-C--:B------:R-:W-:Y:S01]  /*16950*/  IADD3 R243, P1, R243, R154.reuse, RZ ;  /* 0x0000009af3f37210 */ /* 0x080fe20007f3e0ff */
[----:B------:R1:W-:Y:S02]  /*16960*/  STL [R1+0x8], R248 ;  /* 0x000008f801007387 */ /* 0x0003e40000100800 */
[--C-:B------:R-:W-:Y:S01]  /*16970*/  IMAD.X R230, R230, 0x1, R153.reuse, P0 ;  /* 0x00000001e6e67824 */ /* 0x100fe200000e0699 */
[-C--:B------:R-:W-:Y:S01]  /*16980*/  IADD3 R245, P0, R245, R154.reuse, RZ ;  /* 0x0000009af5f57210 */ /* 0x080fe20007f1e0ff */
[--C-:B------:R-:W-:Y:S01]  /*16990*/  IMAD.X R242, R242, 0x1, R153.reuse, P1 ;  /* 0x00000001f2f27824 */ /* 0x100fe200008e0699 */
[----:B-1----:R-:W4:Y:S03]  /*169a0*/  LDL.LU R248, [R1+0x4e4] ;  /* 0x0004e40001f87983 */ /* 0x002f260000300800 */
[----:B------:R-:W-:Y:S01]  /*169b0*/  IMAD.X R244, R244, 0x1, R153, P0 ;  /* 0x00000001f4f47824 */ /* 0x000fe200000e0699 */
[-C--:B------:R-:W-:Y:S01]  /*169c0*/  IADD3 R190, P0, R190, R154.reuse, RZ ;  /* 0x0000009abebe7210 */ /* 0x080fe20007f1e0ff */
[----:B------:R-:W4:Y:S01]  /*169d0*/  LDL.LU R16, [R1+0x4] ;  /* 0x0000040001107983 */ /* 0x000f220000300800 */
[----:B--2---:R-:W-:-:S05]  /*169e0*/  IADD3 R4, P1, R4, R154, RZ ;  /* 0x0000009a04047210 */ /* 0x004fca0007f3e0ff */
[----:B------:R-:W-:Y:S04]  /*169f0*/  STL [R1+0x14], R4 ;  /* 0x0000140401007387 */ /* 0x000fe80000100800 */
[----:B------:R-:W2:Y:S04]  /*16a00*/  LDL.LU R15, [R1+0x44] ;  /* 0x00004400010f7983 */ /* 0x000ea80000300800 */
[----:B------:R1:W-:Y:S04]  /*16a10*/  STL [R1+0x1c], R190 ;  /* 0x00001cbe01007387 */ /* 0x0003e80000100800 */
[----:B-1----:R-:W2:Y:S01]  /*16a20*/  LDL.LU R190, [R1+0xc] ;  /* 0x00000c0001be7983 */ /* 0x002ea20000300800 */
[--C-:B------:R-:W-:Y:S01]  /*16a30*/  IMAD.X R88, R88, 0x1, R153.reuse, P6 ;  /* 0x0000000158587824 */ /* 0x100fe200030e0699 */
[-C--:B------:R-:W-:Y:S01]  /*16a40*/  IADD3 R89, P6, R89, R154.reuse, RZ ;  /* 0x0000009a59597210 */ /* 0x080fe20007fde0ff */
[--C-:B------:R-:W-:Y:S01]  /*16a50*/  IMAD.X R90, R90, 0x1, R153.reuse, P5 ;  /* 0x000000015a5a7824 */ /* 0x100fe200028e0699 */
[----:B------:R-:W2:Y:S03]  /*16a60*/  LDL.LU R14, [R1+0x4c] ;  /* 0x00004c00010e7983 */ /* 0x000ea60000300800 */
[--C-:B------:R-:W-:Y:S01]  /*16a70*/  IMAD.X R102, R102, 0x1, R153.reuse, P6 ;  /* 0x0000000166667824 */ /* 0x100fe200030e0699 */
[-C--:B------:R-:W-:Y:S01]  /*16a80*/  IADD3 R103, P6, R103, R154.reuse, RZ ;  /* 0x0000009a67677210 */ /* 0x080fe20007fde0ff */
[--C-:B------:R-:W-:Y:S01]  /*16a90*/  IMAD.X R92, R92, 0x1, R153.reuse, P4 ;  /* 0x000000015c5c7824 */ /* 0x100fe200020e0699 */
[-C--:B------:R-:W-:Y:S01]  /*16aa0*/  IADD3 R91, P5, R91, R154.reuse, RZ ;  /* 0x0000009a5b5b7210 */ /* 0x080fe20007fbe0ff */
[----:B------:R-:W2:Y:S02]  /*16ab0*/  LDL.LU R13, [R1+0x54] ;  /* 0x00005400010d7983 */ /* 0x000ea40000300800 */
[--C-:B------:R-:W-:Y:S01]  /*16ac0*/  IMAD.X R116, R116, 0x1, R153.reuse, P6 ;  /* 0x0000000174747824 */ /* 0x100fe200030e0699 */
[-C--:B------:R-:W-:Y:S01]  /*16ad0*/  IADD3 R117, P6, R117, R154.reuse, RZ ;  /* 0x0000009a75757210 */ /* 0x080fe20007fde0ff */
[----:B------:R-:W-:Y:S01]  /*16ae0*/  IMAD.X R104, R104, 0x1, R153, P5 ;  /* 0x0000000168687824 */ /* 0x000fe200028e0699 */
[----:B------:R-:W-:-:S02]  /*16af0*/  IADD3 R93, P4, R93, R154, RZ ;  /* 0x0000009a5d5d7210 */ /* 0x000fc40007f9e0ff */
        /* <DEDUP_REMOVED lines=47> */
[----:B------:R-:W-:Y:S01]  /*16df0*/  IMAD.X R220, R220, 0x1, R153, P5 ;  /* 0x00000001dcdc7824 */ /* 0x000fe200028e0699 */
[----:B------:R-:W-:-:S03]  /*16e00*/  IADD3 R235, P5, R235, R154, RZ ;  /* 0x0000009aebeb7210 */ /* 0x000fc60007fbe0ff */
[--C-:B------:R-:W-:Y:S01]  /*16e10*/  IMAD.X R222, R222, 0x1, R153.reuse, P4 ;  /* 0x00000001dede7824 */ /* 0x100fe200020e0699 */
[-C--:B------:R-:W-:Y:S01]  /*16e20*/  IADD3 R237, P4, R237, R154.reuse, RZ ;  /* 0x0000009aeded7210 */ /* 0x080fe20007f9e0ff */
[----:B------:R-:W-:Y:S01]  /*16e30*/  IMAD.X R234, R234, 0x1, R153, P5 ;  /* 0x00000001eaea7824 */ /* 0x000fe200028e0699 */
[----:B------:R-:W-:-:S03]  /*16e40*/  IADD3 R249, P5, R249, R154, RZ ;  /* 0x0000009af9f97210 */ /* 0x000fc60007fbe0ff */
[--C-:B------:R-:W-:Y:S01]  /*16e50*/  IMAD.X R236, R236, 0x1, R153.reuse, P4 ;  /* 0x00000001ecec7824 */ /* 0x100fe200020e0699 */
[----:B------:R-:W-:Y:S01]  /*16e60*/  IADD3 R251, P4, R251, R154, RZ ;  /* 0x0000009afbfb7210 */ /* 0x000fe20007f9e0ff */
[----:B------:R-:W-:-:S04]  /*16e70*/  IMAD.X R252, R252, 0x1, R153, P3 ;  /* 0x00000001fcfc7824 */ /* 0x000fc800018e0699 */
[--C-:B------:R-:W-:Y:S01]  /*16e80*/  IMAD.X R250, R250, 0x1, R153.reuse, P4 ;  /* 0x00000001fafa7824 */ /* 0x100fe200020e0699 */
[-C--:B---3--:R-:W-:Y:S02]  /*16e90*/  IADD3 R5, P4, R5, R154.reuse, RZ ;  /* 0x0000009a05057210 */ /* 0x088fe40007f9e0ff */
[-C--:B------:R-:W-:Y:S01]  /*16ea0*/  IADD3 R3, P3, R3, R154.reuse, RZ ;  /* 0x0000009a03037210 */ /* 0x080fe20007f7e0ff */
[--C-:B------:R-:W-:Y:S02]  /*16eb0*/  IMAD.X R0, R0, 0x1, R153.reuse, P0 ;  /* 0x0000000100007824 */ /* 0x100fe400000e0699 */
[----:B----4-:R-:W-:Y:S01]  /*16ec0*/  IMAD.X R246, R246, 0x1, R153, P6 ;  /* 0x00000001f6f67824 */ /* 0x010fe200030e0699 */
[----:B------:R-:W-:-:S05]  /*16ed0*/  IADD3 R2, P6, R2, R154, RZ ;  /* 0x0000009a02027210 */ /* 0x000fca0007fde0ff */
[----:B------:R1:W-:Y:S04]  /*16ee0*/  STL [R1+0x24], R2 ;  /* 0x0000240201007387 */ /* 0x0003e80000100800 */
[----:B-1----:R-:W3:Y:S01]  /*16ef0*/  LDL.LU R2, [R1+0x20] ;  /* 0x0000200001027983 */ /* 0x002ee20000300800 */
[----:B------:R-:W-:-:S03]  /*16f00*/  IMAD.X R248, R248, 0x1, R153, P5 ;  /* 0x00000001f8f87824 */ /* 0x000fc600028e0699 */
[----:B------:R-:W4:Y:S01]  /*16f10*/  LDL.LU R12, [R1+0x5c] ;  /* 0x00005c00010c7983 */ /* 0x000f220000300800 */
[----:B------:R-:W-:-:S03]  /*16f20*/  IADD3 R156, P5, R156, R154, RZ ;  /* 0x0000009a9c9c7210 */ /* 0x000fc60007fbe0ff */
[----:B------:R-:W4:Y:S04]  /*16f30*/  LDL.LU R11, [R1+0x28] ;  /* 0x00002800010b7983 */ /* 0x000f280000300800 */
[----:B------:R-:W4:Y:S04]  /*16f40*/  LDL.LU R10, [R1+0x64] ;  /* 0x00006400010a7983 */ /* 0x000f280000300800 */
[----:B------:R-:W4:Y:S04]  /*16f50*/  LDL.LU R9, [R1+0x30] ;  /* 0x0000300001097983 */ /* 0x000f280000300800 */
[----:B------:R-:W4:Y:S04]  /*16f60*/  LDL.LU R8, [R1+0x6c] ;  /* 0x00006c0001087983 */ /* 0x000f280000300800 */
[----:B------:R-:W4:Y:S04]  /*16f70*/  LDL.LU R152, [R1+0x74] ;  /* 0x0000740001987983 */ /* 0x000f280000300800 */
[----:B------:R-:W4:Y:S04]  /*16f80*/  LDL.LU R158, [R1+0x40] ;  /* 0x00004000019e7983 */ /* 0x000f280000300800 */
[----:B------:R-:W4:Y:S04]  /*16f90*/  LDL.LU R159, [R1+0x48] ;  /* 0x00004800019f7983 */ /* 0x000f280000300800 */
[----:B------:R-:W-:Y:S04]  /*16fa0*/  STL [R1+0x2c], R156 ;  /* 0x00002c9c01007387 */ /* 0x000fe80000100800 */
[----:B------:R-:W4:Y:S04]  /*16fb0*/  LDL.LU R6, [R1+0x84] ;  /* 0x0000840001067983 */ /* 0x000f280000300800 */
[----:B------:R-:W4:Y:S04]  /*16fc0*/  LDL.LU R191, [R1+0x50] ;  /* 0x0000500001bf7983 */ /* 0x000f280000300800 */
[----:B------:R-:W4:Y:S04]  /*16fd0*/  LDL.LU R160, [R1+0x8c] ;  /* 0x00008c0001a07983 */ /* 0x000f280000300800 */
[----:B------:R-:W4:Y:S01]  /*16fe0*/  LDL.LU R161, [R1+0x94] ;  /* 0x0000940001a17983 */ /* 0x000f220000300800 */
[----:B------:R-:W-:-:S03]  /*16ff0*/  IMAD.X R16, R16, 0x1, R153, P2 ;  /* 0x0000000110107824 */ /* 0x000fc600010e0699 */
[----:B------:R-:W4:Y:S04]  /*17000*/  LDL.LU R7, [R1+0x60] ;  /* 0x0000600001077983 */ /* 0x000f280000300800 */
[----:B------:R1:W-:Y:S04]  /*17010*/  STL [R1+0x34], R5 ;  /* 0x0000340501007387 */ /* 0x0003e80000100800 */
[----:B-1----:R-:W4:Y:S04]  /*17020*/  LDL.LU R5, [R1+0x68] ;  /* 0x0000680001057983 */ /* 0x002f280000300800 */
[----:B------:R-:W4:Y:S04]  /*17030*/  LDL.LU R4, [R1+0xa4] ;  /* 0x0000a40001047983 */ /* 0x000f280000300800 */
[----:B------:R-:W4:Y:S04]  /*17040*/  LDL.LU R156, [R1+0x70] ;  /* 0x00007000019c7983 */ /* 0x000f280000300800 */
[----:B------:R1:W-:Y:S04]  /*17050*/  STL [R1+0x3c], R3 ;  /* 0x00003c0301007387 */ /* 0x0003e80000100800 */
[----:B-1----:R-:W4:Y:S01]  /*17060*/  LDL.LU R3, [R1+0xac] ;  /* 0x0000ac0001037983 */ /* 0x002f220000300800 */
[----:B--2---:R-:W-:Y:S01]  /*17070*/  IADD3 R15, P2, R15, R154, RZ ;  /* 0x0000009a0f0f7210 */ /* 0x004fe20007f5e0ff */
[----:B------:R-:W-:-:S05]  /*17080*/  IMAD.X R190, R190, 0x1, R153, P1 ;  /* 0x00000001bebe7824 */ /* 0x000fca00008e0699 */
[----:B------:R1:W-:Y:S04]  /*17090*/  STL [R1+0xc], R190 ;  /* 0x00000cbe01007387 */ /* 0x0003e80000100800 */
[----:B------:R-:W-:Y:S04]  /*170a0*/  STL [R1+0x4], R16 ;  /* 0x0000041001007387 */ /* 0x000fe80000100800 */
[----:B-1----:R-:W2:Y:S04]  /*170b0*/  LDL.LU R190, [R1+0xb4] ;  /* 0x0000b40001be7983 */ /* 0x002ea80000300800 */
[----:B------:R-:W-:Y:S04]  /*170c0*/  STL [R1+0x44], R15 ;  /* 0x0000440f01007387 */ /* 0x000fe80000100800 */
[----:B------:R1:W-:Y:S04]  /*170d0*/  STL [R1+0x18], R0 ;  /* 0x0000180001007387 */ /* 0x0003e80000100800 */
[----:B-1----:R-:W2:Y:S01]  /*170e0*/  LDL.LU R0, [R1+0x4e0] ;  /* 0x0004e00001007983 */ /* 0x002ea20000300800 */
[----:B------:R-:W-:-:S02]  /*170f0*/  IADD3 R14, P1, R14, R154, RZ ;  /* 0x0000009a0e0e7210 */ /* 0x000fc40007f3e0ff */
[-C--:B------:R-:W-:Y:S01]  /*17100*/  IADD3 R13, P0, R13, R154.reuse, RZ ;  /* 0x0000009a0d0d7210 */ /* 0x080fe20007f1e0ff */
[--C-:B------:R-:W-:Y:S02]  /*17110*/  IMAD.X R157, R157, 0x1, R153.reuse, P3 ;  /* 0x000000019d9d7824 */ /* 0x100fe400018e0699 */
[----:B------:R-:W-:Y:S01]  /*17120*/  STL [R1+0x4c], R14 ;  /* 0x00004c0e01007387 */ /* 0x000fe20000100800 */
[----:B---3--:R-:W-:Y:S01]  /*17130*/  IMAD.X R2, R2, 0x1, R153, P6 ;  /* 0x0000000102027824 */ /* 0x008fe200030e0699 */
[----:B----4-:R-:W-:-:S04]  /*17140*/  IADD3 R12, P6, R12, R154, RZ ;  /* 0x0000009a0c0c7210 */ /* 0x010fc80007fde0ff */
[----:B------:R1:W-:Y:S01]  /*17150*/  STL [R1+0x20], R2 ;  /* 0x0000200201007387 */ /* 0x0003e20000100800 */
[--C-:B------:R-:W-:Y:S01]  /*17160*/  IMAD.X R11, R11, 0x1, R153.reuse, P5 ;  /* 0x000000010b0b7824 */ /* 0x100fe200028e0699 */
[----:B------:R-:W-:Y:S02]  /*17170*/  IADD3 R10, P5, R10, R154, RZ ;  /* 0x0000009a0a0a7210 */ /* 0x000fe40007fbe0ff */
[----:B-1----:R-:W3:Y:S01]  /*17180*/  LDL.LU R2, [R1+0x80] ;  /* 0x0000800001027983 */ /* 0x002ee20000300800 */
[----:B------:R-:W-:-:S03]  /*17190*/  IMAD.X R9, R9, 0x1, R153, P4 ;  /* 0x0000000109097824 */ /* 0x000fc600020e0699 */
[----:B------:R-:W-:Y:S04]  /*171a0*/  STL [R1+0x54], R13 ;  /* 0x0000540d01007387 */ /* 0x000fe80000100800 */
[----:B------:R-:W-:Y:S04]  /*171b0*/  STL [R1+0x5c], R12 ;  /* 0x00005c0c01007387 */ /* 0x000fe80000100800 */
[----:B------:R-:W-:Y:S04]  /*171c0*/  STL [R1+0x28], R11 ;  /* 0x0000280b01007387 */ /* 0x000fe80000100800 */
[----:B------:R-:W-:Y:S04]  /*171d0*/  STL [R1+0x64], R10 ;  /* 0x0000640a01007387 */ /* 0x000fe80000100800 */
[----:B------:R1:W-:Y:S04]  /*171e0*/  STL [R1+0x38], R157 ;  /* 0x0000389d01007387 */ /* 0x0003e80000100800 */
[----:B------:R-:W-:Y:S04]  /*171f0*/  STL [R1+0x30], R9 ;  /* 0x0000300901007387 */ /* 0x000fe80000100800 */
[----:B-1----:R-:W4:Y:S01]  /*17200*/  LDL.LU R157, [R1+0x4dc] ;  /* 0x0004dc00019d7983 */ /* 0x002f220000300800 */
[-C--:B------:R-:W-:Y:S01]  /*17210*/  IADD3 R8, P4, R8, R154.reuse, RZ ;  /* 0x0000009a08087210 */ /* 0x080fe20007f9e0ff */
[----:B------:R-:W-:Y:S01]  /*17220*/  IMAD.X R158, R158, 0x1, R153, P2 ;  /* 0x000000019e9e7824 */ /* 0x000fe200010e0699 */
[----:B------:R-:W-:-:S03]  /*17230*/  IADD3 R152, P3, R152, R154, RZ ;  /* 0x0000009a98987210 */ /* 0x000fc60007f7e0ff */
[----:B------:R-:W-:Y:S01]  /*17240*/  STL [R1+0x6c], R8 ;  /* 0x00006c0801007387 */ /* 0x000fe20000100800 */
[----:B--2---:R-:W-:-:S05]  /*17250*/  IADD3 R0, P2, R0, R154, RZ ;  /* 0x0000009a00007210 */ /* 0x004fca0007f5e0ff */
[----:B------:R1:W-:Y:S04]  /*17260*/  STL [R1+0x7c], R0 ;  /* 0x00007c0001007387 */ /* 0x0003e80000100800 */
[----:B------:R-:W-:Y:S04]  /*17270*/  STL [R1+0x74], R152 ;  /* 0x0000749801007387 */ /* 0x000fe80000100800 */
[----:B-1----:R-:W2:Y:S01]  /*17280*/  LDL.LU R0, [R1+0x4d8] ;  /* 0x0004d80001007983 */ /* 0x002ea20000300800 */
[--C-:B------:R-:W-:Y:S01]  /*17290*/  IMAD.X R159, R159, 0x1, R153.reuse, P1 ;  /* 0x000000019f9f7824 */ /* 0x100fe200008e0699 */
[-C--:B------:R-:W-:Y:S01]  /*172a0*/  IADD3 R6, P1, R6, R154.reuse, RZ ;  /* 0x0000009a06067210 */ /* 0x080fe20007f3e0ff */
[--C-:B------:R-:W-:Y:S01]  /*172b0*/  IMAD.X R191, R191, 0x1, R153.reuse, P0 ;  /* 0x00000001bfbf7824 */ /* 0x100fe200000e0699 */
[----:B------:R-:W-:Y:S04]  /*172c0*/  STL [R1+0x40], R158 ;  /* 0x0000409e01007387 */ /* 0x000fe80000100800 */
[----:B------:R-:W-:Y:S04]  /*172d0*/  STL [R1+0x48], R159 ;  /* 0x0000489f01007387 */ /* 0x000fe80000100800 */
[----:B------:R-:W-:Y:S01]  /*172e0*/  STL [R1+0x84], R6 ;  /* 0x0000840601007387 */ /* 0x000fe20000100800 */
[----:B------:R-:W-:Y:S01]  /*172f0*/  IADD3 R160, P0, R160, R154, RZ ;  /* 0x0000009aa0a07210 */ /* 0x000fe20007f1e0ff */
[----:B------:R-:W-:-:S02]  /*17300*/  IMAD.X R7, R7, 0x1, R153, P5 ;  /* 0x0000000107077824 */ /* 0x000fc400028e0699 */
[----:B----4-:R-:W-:-:S05]  /*17310*/  IMAD.X R157, R157, 0x1, R153, P6 ;  /* 0x000000019d9d7824 */ /* 0x010fca00030e0699 */
[----:B------:R1:W-:Y:S04]  /*17320*/  STL [R1+0x58], R157 ;  /* 0x0000589d01007387 */ /* 0x0003e80000100800 */
[----:B------:R-:W-:Y:S04]  /*17330*/  STL [R1+0x50], R191 ;  /* 0x000050bf01007387 */ /* 0x000fe80000100800 */
[----:B-1----:R-:W4:Y:S01]  /*17340*/  LDL.LU R157, [R1+0x4d4] ;  /* 0x0004d400019d7983 */ /* 0x002f220000300800 */
        /* <DEDUP_REMOVED lines=8> */
[----:B------:R-:W-:Y:S01]  /*173d0*/  IMAD.X R156, R156, 0x1, R153, P3 ;  /* 0x000000019c9c7824 */ /* 0x000fe200018e0699 */
[----:B------:R-:W-:Y:S01]  /*173e0*/  STL [R1+0x60], R7 ;  /* 0x0000600701007387 */ /* 0x000fe20000100800 */
[----:B------:R-:W-:-:S03]  /*173f0*/  IADD3 R3, P3, R3, R154, RZ ;  /* 0x0000009a03037210 */ /* 0x000fc60007f7e0ff */
[----:B------:R1:W-:Y:S04]  /*17400*/  STL [R1+0x68], R5 ;  /* 0x0000680501007387 */ /* 0x0003e80000100800 */
[----:B-1----:R-:W2:Y:S04]  /*17410*/  LDL.LU R5, [R1+0x88] ;  /* 0x0000880001057983 */ /* 0x002ea80000300800 */
[----:B------:R-:W-:Y:S04]  /*17420*/  STL [R1+0xa4], R4 ;  /* 0x0000a40401007387 */ /* 0x000fe80000100800 */
[----:B------:R-:W2:Y:S04]  /*17430*/  LDL.LU R18, [R1+0xc4] ;  /* 0x0000c40001127983 */ /* 0x000ea80000300800 */
[----:B------:R-:W-:Y:S01]  /*17440*/  STL [R1+0x70], R156 ;  /* 0x0000709c01007387 */ /* 0x000fe20000100800 */
[----:B---3--:R-:W-:-:S02]  /*17450*/  IMAD.X R2, R2, 0x1, R153, P1 ;  /* 0x0000000102027824 */ /* 0x008fc400008e0699 */
[----:B----4-:R-:W-:Y:S01]  /*17460*/  IMAD.X R157, R157, 0x1, R153, P2 ;  /* 0x000000019d9d7824 */ /* 0x010fe200010e0699 */
[----:B------:R-:W-:-:S04]  /*17470*/  IADD3 R190, P2, R190, R154, RZ ;  /* 0x0000009abebe7210 */ /* 0x000fc80007f5e0ff */
[----:B------:R1:W-:Y:S04]  /*17480*/  STL [R1+0x78], R157 ;  /* 0x0000789d01007387 */ /* 0x0003e80000100800 */
[----:B------:R3:W-:Y:S04]  /*17490*/  STL [R1+0xac], R3 ;  /* 0x0000ac0301007387 */ /* 0x0007e80000100800 */
[----:B-1----:R-:W4:Y:S04]  /*174a0*/  LDL.LU R157, [R1+0x90] ;  /* 0x00009000019d7983 */ /* 0x002f280000300800 */
[----:B------:R-:W4:Y:S04]  /*174b0*/  LDL.LU R17, [R1+0xcc] ;  /* 0x0000cc0001117983 */ /* 0x000f280000300800 */
[----:B------:R-:W4:Y:S04]  /*174c0*/  LDL.LU R16, [R1+0x98] ;  /* 0x0000980001107983 */ /* 0x000f280000300800 */
[----:B------:R-:W4:Y:S04]  /*174d0*/  LDL.LU R15, [R1+0xd4] ;  /* 0x0000d400010f7983 */ /* 0x000f280000300800 */
[----:B------:R1:W-:Y:S04]  /*174e0*/  STL [R1+0xb4], R190 ;  /* 0x0000b4be01007387 */ /* 0x0003e80000100800 */
[----:B------:R-:W4:Y:S04]  /*174f0*/  LDL.LU R191, [R1+0xa0] ;  /* 0x0000a00001bf7983 */ /* 0x000f280000300800 */
[----:B------:R-:W4:Y:S04]  /*17500*/  LDL.LU R14, [R1+0xdc] ;  /* 0x0000dc00010e7983 */ /* 0x000f280000300800 */
[----:B------:R-:W4:Y:S04]  /*17510*/  LDL.LU R161, [R1+0xa8] ;  /* 0x0000a80001a17983 */ /* 0x000f280000300800 */
[----:B------:R1:W-:Y:S04]  /*17520*/  STL [R1+0x80], R2 ;  /* 0x0000800201007387 */ /* 0x0003e80000100800 */
[----:B------:R-:W4:Y:S04]  /*17530*/  LDL.LU R13, [R1+0xe4] ;  /* 0x0000e400010d7983 */ /* 0x000f280000300800 */
[----:B------:R-:W4:Y:S04]  /*17540*/  LDL.LU R12, [R1+0xb0] ;  /* 0x0000b000010c7983 */ /* 0x000f280000300800 */
[----:B------:R-:W4:Y:S01]  /*17550*/  LDL.LU R11, [R1+0xec] ;  /* 0x0000ec00010b7983 */ /* 0x000f220000300800 */
[----:B--2---:R-:W-:-:S05]  /*17560*/  IADD3 R0, P1, R0, R154, RZ ;  /* 0x0000009a00007210 */ /* 0x004fca0007f3e0ff */
[----:B------:R2:W-:Y:S04]  /*17570*/  STL [R1+0xbc], R0 ;  /* 0x0000bc0001007387 */ /* 0x0005e80000100800 */
[----:B------:R-:W4:Y:S04]  /*17580*/  LDL.LU R10, [R1+0xb8] ;  /* 0x0000b800010a7983 */ /* 0x000f280000300800 */
        /* <DEDUP_REMOVED lines=9> */
[----:B---3--:R-:W3:Y:S04]  /*17620*/  LDL.LU R3, [R1+0xe0] ;  /* 0x0000e00001037983 */ /* 0x008ee80000300800 */
[----:B------:R-:W3:Y:S04]  /*17630*/  LDL.LU R160, [R1+0x11c] ;  /* 0x00011c0001a07983 */ /* 0x000ee80000300800 */
[----:B-1----:R-:W3:Y:S04]  /*17640*/  LDL.LU R190, [R1+0xe8] ;  /* 0x0000e80001be7983 */ /* 0x002ee80000300800 */
[----:B------:R-:W3:Y:S04]  /*17650*/  LDL.LU R2, [R1+0x124] ;  /* 0x0001240001027983 */ /* 0x000ee80000300800 */
[----:B--2---:R-:W2:Y:S01]  /*17660*/  LDL.LU R0, [R1+0xf0] ;  /* 0x0000f00001007983 */ /* 0x004ea20000300800 */
[----:B------:R-:W-:Y:S01]  /*17670*/  IMAD.X R5, R5, 0x1, R153, P0 ;  /* 0x0000000105057824 */ /* 0x000fe200000e0699 */
[----:B------:R-:W-:-:S04]  /*17680*/  IADD3 R18, P0, R18, R154, RZ ;  /* 0x0000009a12127210 */ /* 0x000fc80007f1e0ff */
[----:B------:R1:W-:Y:S04]  /*17690*/  STL [R1+0x88], R5 ;  /* 0x0000880501007387 */ /* 0x0003e80000100800 */
[----:B-1----:R-:W2:Y:S04]  /*176a0*/  LDL.LU R5, [R1+0x12c] ;  /* 0x00012c0001057983 */ /* 0x002ea80000300800 */
[----:B------:R1:W-:Y:S04]  /*176b0*/  STL [R1+0xc4], R18 ;  /* 0x0000c41201007387 */ /* 0x0003e80000100800 */
[----:B-1----:R1:W5:Y:S01]  /*176c0*/  LDL.LU R18, [R1+0x4cc] ;  /* 0x0004cc0001127983 */ /* 0x0023620000300800 */
[----:B----4-:R-:W-:Y:S01]  /*176d0*/  IMAD.X R157, R157, 0x1, R153, P6 ;  /* 0x000000019d9d7824 */ /* 0x010fe200030e0699 */
[----:B------:R-:W-:-:S04]  /*176e0*/  IADD3 R17, P6, R17, R154, RZ ;  /* 0x0000009a11117210 */ /* 0x000fc80007fde0ff */
[----:B------:R4:W-:Y:S01]  /*176f0*/  STL [R1+0x90], R157 ;  /* 0x0000909d01007387 */ /* 0x0009e20000100800 */
[--C-:B------:R-:W-:Y:S01]  /*17700*/  IMAD.X R16, R16, 0x1, R153.reuse, P5 ;  /* 0x0000000110107824 */ /* 0x100fe200028e0699 */
[-C--:B------:R-:W-:Y:S02]  /*17710*/  IADD3 R15, P5, R15, R154.reuse, RZ ;  /* 0x0000009a0f0f7210 */ /* 0x080fe40007fbe0ff */
[----:B----4-:R-:W4:Y:S04]  /*17720*/  LDL.LU R157, [R1+0x134] ;  /* 0x00013400019d7983 */ /* 0x010f280000300800 */
[----:B------:R1:W-:Y:S01]  /*17730*/  STL [R1+0xcc], R17 ;  /* 0x0000cc1101007387 */ /* 0x0003e20000100800 */
[----:B------:R-:W-:Y:S01]  /*17740*/  IMAD.X R191, R191, 0x1, R153, P4 ;  /* 0x00000001bfbf7824 */ /* 0x000fe200020e0699 */
[----:B------:R-:W-:-:S02]  /*17750*/  IADD3 R14, P4, R14, R154, RZ ;  /* 0x0000009a0e0e7210 */ /* 0x000fc40007f9e0ff */
[----:B-1----:R1:W5:Y:S01]  /*17760*/  LDL.LU R17, [R1+0x4c8] ;  /* 0x0004c80001117983 */ /* 0x0023620000300800 */
[----:B------:R-:W-:-:S03]  /*17770*/  IMAD.X R161, R161, 0x1, R153, P3 ;  /* 0x00000001a1a17824 */ /* 0x000fc600018e0699 */
[----:B------:R1:W-:Y:S01]  /*17780*/  STL [R1+0x98], R16 ;  /* 0x0000981001007387 */ /* 0x0003e20000100800 */
[----:B------:R-:W-:-:S03]  /*17790*/  IADD3 R13, P3, R13, R154, RZ ;  /* 0x0000009a0d0d7210 */ /* 0x000fc60007f7e0ff */
[----:B-1----:R1:W5:Y:S04]  /*177a0*/  LDL.LU R16, [R1+0x4c4] ;  /* 0x0004c40001107983 */ /* 0x0023680000300800 */
[----:B------:R1:W-:Y:S01]  /*177b0*/  STL [R1+0xd4], R15 ;  /* 0x0000d40f01007387 */ /* 0x0003e20000100800 */
[--C-:B------:R-:W-:Y:S01]  /*177c0*/  IMAD.X R12, R12, 0x1, R153.reuse, P2 ;  /* 0x000000010c0c7824 */ /* 0x100fe200010e0699 */
[-C--:B------:R-:W-:Y:S02]  /*177d0*/  IADD3 R11, P2, R11, R154.reuse, RZ ;  /* 0x0000009a0b0b7210 */ /* 0x080fe40007f5e0ff */
[----:B-1----:R1:W5:Y:S04]  /*177e0*/  LDL.LU R15, [R1+0x4c0] ;  /* 0x0004c000010f7983 */ /* 0x0023680000300800 */
[----:B------:R1:W-:Y:S04]  /*177f0*/  STL [R1+0xa0], R191 ;  /* 0x0000a0bf01007387 */ /* 0x0003e80000100800 */
[----:B-1----:R-:W4:Y:S04]  /*17800*/  LDL.LU R191, [R1+0x110] ;  /* 0x0001100001bf7983 */ /* 0x002f280000300800 */
[----:B------:R1:W-:Y:S04]  /*17810*/  STL [R1+0xdc], R14 ;  /* 0x0000dc0e01007387 */ /* 0x0003e80000100800 */
[----:B-1----:R1:W5:Y:S04]  /*17820*/  LDL.LU R14, [R1+0x4bc] ;  /* 0x0004bc00010e7983 */ /* 0x0023680000300800 */
[----:B------:R1:W-:Y:S04]  /*17830*/  STL [R1+0xa8], R161 ;  /* 0x0000a8a101007387 */ /* 0x0003e80000100800 */
[----:B-1----:R-:W4:Y:S04]  /*17840*/  LDL.LU R161, [R1+0x150] ;  /* 0x0001500001a17983 */ /* 0x002f280000300800 */
[----:B------:R1:W-:Y:S04]  /*17850*/  STL [R1+0xe4], R13 ;  /* 0x0000e40d01007387 */ /* 0x0003e80000100800 */
[----:B-1----:R1:W5:Y:S04]  /*17860*/  LDL.LU R13, [R1+0x4b8] ;  /* 0x0004b800010d7983 */ /* 0x0023680000300800 */
[----:B------:R1:W-:Y:S04]  /*17870*/  STL [R1+0xb0], R12 ;  /* 0x0000b00c01007387 */ /* 0x0003e80000100800 */
[----:B-1----:R1:W5:Y:S04]  /*17880*/  LDL.LU R12, [R1+0x4b4] ;  /* 0x0004b400010c7983 */ /* 0x0023680000300800 */
[----:B------:R1:W-:Y:S04]  /*17890*/  STL [R1+0xec], R11 ;  /* 0x0000ec0b01007387 */ /* 0x0003e80000100800 */
[----:B-1----:R1:W5:Y:S01]  /*178a0*/  LDL.LU R11, [R1+0x4b0] ;  /* 0x0004b000010b7983 */ /* 0x0023620000300800 */
[----:B------:R-:W-:Y:S01]  /*178b0*/  IMAD.X R10, R10, 0x1, R153, P1 ;  /* 0x000000010a0a7824 */ /* 0x000fe200008e0699 */
[----:B------:R-:W-:-:S04]  /*178c0*/  IADD3 R9, P1, R9, R154, RZ ;  /* 0x0000009a09097210 */ /* 0x000fc80007f3e0ff */
[----:B------:R1:W-:Y:S01]  /*178d0*/  STL [R1+0xb8], R10 ;  /* 0x0000b80a01007387 */ /* 0x0003e20000100800 */
[--C-:B------:R-:W-:Y:S01]  /*178e0*/  IMAD.X R8, R8, 0x1, R153.reuse, P0 ;  /* 0x0000000108087824 */ /* 0x100fe200000e0699 */
[----:B------:R-:W-:Y:S02]  /*178f0*/  IADD3 R152, P0, R152, R154, RZ ;  /* 0x0000009a98987210 */ /* 0x000fe40007f1e0ff */
[----:B-1----:R1:W5:Y:S01]  /*17900*/  LDL.LU R10, [R1+0x4ac] ;  /* 0x0004ac00010a7983 */ /* 0x0023620000300800 */
[----:B------:R-:W-:-:S03]  /*17910*/  IMAD.X R159, R159, 0x1, R153, P6 ;  /* 0x000000019f9f7824 */ /* 0x000fc600030e0699 */
[----:B------:R1:W-:Y:S01]  /*17920*/  STL [R1+0xf4], R9 ;  /* 0x0000f40901007387 */ /* 0x0003e20000100800 */
[-C--:B------:R-:W-:Y:S01]  /*17930*/  IADD3 R158, P6, R158, R154.reuse, RZ ;  /* 0x0000009a9e9e7210 */ /* 0x080fe20007fde0ff */
[--C-:B------:R-:W-:Y:S02]  /*17940*/  IMAD.X R6, R6, 0x1, R153.reuse, P5 ;  /* 0x0000000106067824 */ /* 0x100fe400028e0699 */
[----:B-1----:R1:W5:Y:S04]  /*17950*/  LDL.LU R9, [R1+0x4a8] ;  /* 0x0004a80001097983 */ /* 0x0023680000300800 */
[----:B------:R1:W-:Y:S01]  /*17960*/  STL [R1+0xc0], R8 ;  /* 0x0000c00801007387 */ /* 0x0003e20000100800 */
[----:B------:R-:W-:Y:S01]  /*17970*/  IADD3 R7, P5, R7, R154, RZ ;  /* 0x0000009a07077210 */ /* 0x000fe20007fbe0ff */
[----:B------:R-:W-:-:S02]  /*17980*/  IMAD.X R4, R4, 0x1, R153, P4 ;  /* 0x0000000104047824 */ /* 0x000fc400020e0699 */
[----:B-1----:R1:W5:Y:S04]  /*17990*/  LDL.LU R8, [R1+0x4a4] ;  /* 0x0004a40001087983 */ /* 0x0023680000300800 */
[----:B------:R1:W-:Y:S01]  /*179a0*/  STL [R1+0xfc], R152 ;  /* 0x0000fc9801007387 */ /* 0x0003e20000100800 */
[-C--:B------:R-:W-:Y:S01]  /*179b0*/  IADD3 R156, P4, R156, R154.reuse, RZ ;  /* 0x0000009a9c9c7210 */ /* 0x080fe20007f9e0ff */
[----:B---3--:R-:W-:Y:S02]  /*179c0*/  IMAD.X R3, R3, 0x1, R153, P3 ;  /* 0x0000000103037824 */ /* 0x008fe400018e0699 */
[----:B-1----:R1:W5:Y:S04]  /*179d0*/  LDL.LU R152, [R1+0x4a0] ;  /* 0x0004a00001987983 */ /* 0x0023680000300800 */
[----:B------:R3:W-:Y:S01]  /*179e0*/  STL [R1+0xc8], R159 ;  /* 0x0000c89f01007387 */ /* 0x0007e20000100800 */
[----:B------:R-:W-:-:S03]  /*179f0*/  IADD3 R160, P3, R160, R154, RZ ;  /* 0x0000009aa0a07210 */ /* 0x000fc60007f7e0ff */
[----:B---3--:R1:W5:Y:S04]  /*17a00*/  LDL.LU R159, [R1+0x49c] ;  /* 0x00049c00019f7983 */ /* 0x0083680000300800 */
[----:B------:R3:W-:Y:S01]  /*17a10*/  STL [R1+0x104], R158 ;  /* 0x0001049e01007387 */ /* 0x0007e20000100800 */
[----:B------:R-:W-:-:S03]  /*17a20*/  IMAD.X R190, R190, 0x1, R153, P2 ;  /* 0x00000001bebe7824 */ /* 0x000fc600010e0699 */
[----:B---3--:R1:W5:Y:S04]  /*17a30*/  LDL.LU R158, [R1+0x498] ;  /* 0x00049800019e7983 */ /* 0x0083680000300800 */
[----:B------:R3:W-:Y:S01]  /*17a40*/  STL [R1+0xd0], R6 ;  /* 0x0000d00601007387 */ /* 0x0007e20000100800 */
[----:B------:R-:W-:-:S03]  /*17a50*/  IADD3 R2, P2, R2, R154, RZ ;  /* 0x0000009a02027210 */ /* 0x000fc60007f5e0ff */
[----:B---3--:R1:W5:Y:S04]  /*17a60*/  LDL.LU R6, [R1+0x494] ;  /* 0x0004940001067983 */ /* 0x0083680000300800 */
[----:B------:R3:W-:Y:S01]  /*17a70*/  STL [R1+0x10c], R7 ;  /* 0x00010c0701007387 */ /* 0x0007e20000100800 */
[----:B--2---:R-:W-:-:S03]  /*17a80*/  IMAD.X R0, R0, 0x1, R153, P1 ;  /* 0x0000000100007824 */ /* 0x004fc600008e0699 */
[----:B---3--:R1:W5:Y:S04]  /*17a90*/  LDL.LU R7, [R1+0x490] ;  /* 0x0004900001077983 */ /* 0x0083680000300800 */
[----:B------:R2:W-:Y:S04]  /*17aa0*/  STL [R1+0xd8], R4 ;  /* 0x0000d80401007387 */ /* 0x0005e80000100800 */
[----:B--2---:R1:W5:Y:S04]  /*17ab0*/  LDL.LU R4, [R1+0x48c] ;  /* 0x00048c0001047983 */ /* 0x0043680000300800 */
[----:B------:R2:W-:Y:S04]  /*17ac0*/  STL [R1+0x114], R156 ;  /* 0x0001149c01007387 */ /* 0x0005e80000100800 */
[----:B--2---:R-:W2:Y:S04]  /*17ad0*/  LDL.LU R156, [R1+0x488] ;  /* 0x00048800019c7983 */ /* 0x004ea80000300800 */
[----:B------:R3:W-:Y:S04]  /*17ae0*/  STL [R1+0xe0], R3 ;  /* 0x0000e00301007387 */ /* 0x0007e80000100800 */
[----:B---3--:R-:W3:Y:S04]  /*17af0*/  LDL.LU R3, [R1+0x484] ;  /* 0x0004840001037983 */ /* 0x008ee80000300800 */
[----:B------:R1:W-:Y:S04]  /*17b00*/  STL [R1+0x11c], R160 ;  /* 0x00011ca001007387 */ /* 0x0003e80000100800 */
[----:B-1----:R-:W3:Y:S04]  /*17b10*/  LDL R160, [R1+0x154] ;  /* 0x0001540001a07983 */ /* 0x002ee80000100800 */
[----:B------:R1:W-:Y:S04]  /*17b20*/  STL [R1+0xe8], R190 ;  /* 0x0000e8be01007387 */ /* 0x0003e80000100800 */
[----:B-1----:R-:W3:Y:S04]  /*17b30*/  LDL.LU R190, [R1+0x480] ;  /* 0x0004800001be7983 */ /* 0x002ee80000300800 */
[----:B------:R1:W-:Y:S04]  /*17b40*/  STL [R1+0x124], R2 ;  /* 0x0001240201007387 */ /* 0x0003e80000100800 */
[----:B-1----:R-:W3:Y:S04]  /*17b50*/  LDL.LU R2, [R1+0x47c] ;  /* 0x00047c0001027983 */ /* 0x002ee80000300800 */
[----:B------:R1:W-:Y:S04]  /*17b60*/  STL [R1+0xf0], R0 ;  /* 0x0000f00001007387 */ /* 0x0003e80000100800 */
[----:B-1----:R-:W3:Y:S01]  /*17b70*/  LDL.LU R0, [R1+0x478] ;  /* 0x0004780001007983 */ /* 0x002ee20000300800 */
[----:B------:R-:W-:-:S05]  /*17b80*/  IADD3 R5, P1, R5, R154, RZ ;  /* 0x0000009a05057210 */ /* 0x000fca0007f3e0ff */
[----:B------:R1:W-:Y:S04]  /*17b90*/  STL [R1+0x12c], R5 ;  /* 0x00012c0501007387 */ /* 0x0003e80000100800 */
[----:B-1----:R-:W3:Y:S01]  /*17ba0*/  LDL.LU R5, [R1+0x474] ;  /* 0x0004740001057983 */ /* 0x002ee20000300800 */
[----:B--2---:R-:W-:Y:S01]  /*17bb0*/  IMAD.X R156, R156, 0x1, R153, P0 ;  /* 0x000000019c9c7824 */ /* 0x004fe200000e0699 */
[----:B----4-:R-:W-:-:S04]  /*17bc0*/  IADD3 R157, P0, R157, R154, RZ ;  /* 0x0000009a9d9d7210 */ /* 0x010fc80007f1e0ff */
[----:B------:R1:W-:Y:S04]  /*17bd0*/  STL [R1+0xf8], R156 ;  /* 0x0000f89c01007387 */ /* 0x0003e80000100800 */
[----:B-1----:R-:W2:Y:S04]  /*17be0*/  LDL.LU R156, [R1+0x470] ;  /* 0x00047000019c7983 */ /* 0x002ea80000300800 */
[----:B------:R1:W-:Y:S04]  /*17bf0*/  STL [R1+0x134], R157 ;  /* 0x0001349d01007387 */ /* 0x0003e80000100800 */
[----:B-1----:R-:W4:Y:S01]  /*17c00*/  LDL.LU R157, [R1+0x46c] ;  /* 0x00046c00019d7983 */ /* 0x002f220000300800 */
[----:B---3--:R-:W-:-:S05]  /*17c10*/  IMAD.X R0, R0, 0x1, R153, P6 ;  /* 0x0000000100007824 */ /* 0x008fca00030e0699 */
[----:B------:R1:W-:Y:S04]  /*17c20*/  STL [R1+0x100], R0 ;  /* 0x0001000001007387 */ /* 0x0003e80000100800 */
[----:B-1----:R-:W3:Y:S01]  /*17c30*/  LDL.LU R0, [R1+0x468] ;  /* 0x0004680001007983 */ /* 0x002ee20000300800 */
[----:B------:R-:W-:-:S05]  /*17c40*/  IADD3 R2, P6, R2, R154, RZ ;  /* 0x0000009a02027210 */ /* 0x000fca0007fde0ff */
[----:B------:R1:W-:Y:S04]  /*17c50*/  STL [R1+0x13c], R2 ;  /* 0x00013c0201007387 */ /* 0x0003e80000100800 */
[----:B-1----:R-:W2:Y:S01]  /*17c60*/  LDL.LU R2, [R1+0x464] ;  /* 0x0004640001027983 */ /* 0x002ea20000300800 */
[----:B---3--:R-:W-:Y:S01]  /*17c70*/  IMAD.X R0, R0, 0x1, R153, P5 ;  /* 0x0000000100007824 */ /* 0x008fe200028e0699 */
[----:B----4-:R-:W-:-:S04]  /*17c80*/  IADD3 R157, P5, R157, R154, RZ ;  /* 0x0000009a9d9d7210 */ /* 0x010fc80007fbe0ff */
[----:B------:R1:W-:Y:S04]  /*17c90*/  STL [R1+0x108], R0 ;  /* 0x0001080001007387 */ /* 0x0003e80000100800 */
[----:B-1----:R-:W3:Y:S04]  /*17ca0*/  LDL.LU R0, [R1+0x460] ;  /* 0x0004600001007983 */ /* 0x002ee80000300800 */
[----:B------:R1:W-:Y:S04]  /*17cb0*/  STL [R1+0x144], R157 ;  /* 0x0001449d01007387 */ /* 0x0003e80000100800 */
[----:B-1----:R-:W4:Y:S01]  /*17cc0*/  LDL.LU R157, [R1+0x45c] ;  /* 0x00045c00019d7983 */ /* 0x002f220000300800 */
[----:B------:R-:W-:-:S02]  /*17cd0*/  IMAD.X R191, R191, 0x1, R153, P4 ;  /* 0x00000001bfbf7824 */ /* 0x000fc400020e0699 */
[--C-:B------:R-:W-:Y:S02]  /*17ce0*/  IMAD.X R3, R3, 0x1, R153.reuse, P3 ;  /* 0x0000000103037824 */ /* 0x100fe400018e0699 */
[----:B------:R-:W-:Y:S01]  /*17cf0*/  IMAD.X R5, R5, 0x1, R153, P2 ;  /* 0x0000000105057824 */ /* 0x000fe200010e0699 */
[----:B----4-:R-:W-:-:S05]  /*17d00*/  IADD3 R157, P4, R157, R154, RZ ;  /* 0x0000009a9d9d7210 */ /* 0x010fca0007f9e0ff */
[----:B------:R1:W-:Y:S04]  /*17d10*/  STL [R1+0x14c], R157 ;  /* 0x00014c9d01007387 */ /* 0x0003e80000100800 */
[----:B-1----:R-:W4:Y:S04]  /*17d20*/  LDL.LU R157, [R1+0x458] ;  /* 0x00045800019d7983 */ /* 0x002f280000300800 */
[----:B------:R-:W-:Y:S04]  /*17d30*/  STL [R1+0x110], R191 ;  /* 0x000110bf01007387 */ /* 0x000fe80000100800 */
[----:B------:R1:W-:Y:S04]  /*17d40*/  STL [R1+0x118], R3 ;  /* 0x0001180301007387 */ /* 0x0003e80000100800 */
[----:B-1----:R1:W5:Y:S04]  /*17d50*/  LDL.LU R3, [R1+0x454] ;  /* 0x0004540001037983 */ /* 0x0023680000300800 */
[----:B------:R2:W-:Y:S04]  /*17d60*/  STL [R1+0x120], R5 ;  /* 0x0001200501007387 */ /* 0x0005e80000100800 */
[----:B--2---:R-:W2:Y:S01]  /*17d70*/  LDL.LU R5, [R1+0x450] ;  /* 0x0004500001057983 */ /* 0x004ea20000300800 */
[----:B------:R-:W-:Y:S01]  /*17d80*/  IADD3 R161, P3, R161, R154, RZ ;  /* 0x0000009aa1a17210 */ /* 0x000fe20007f7e0ff */
[----:B------:R-:W-:-:S02]  /*17d90*/  IMAD.X R2, R2, 0x1, R153, P1 ;  /* 0x0000000102027824 */ /* 0x000fc400008e0699 */
[--C-:B------:R-:W-:Y:S02]  /*17da0*/  IMAD.X R156, R156, 0x1, R153.reuse, P5 ;  /* 0x000000019c9c7824 */ /* 0x100fe400028e0699 */
[----:B------:R-:W-:Y:S01]  /*17db0*/  STL [R1+0x150], R161 ;  /* 0x000150a101007387 */ /* 0x000fe20000100800 */
[----:B------:R-:W-:-:S03]  /*17dc0*/  IMAD.X R190, R190, 0x1, R153, P6 ;  /* 0x00000001bebe7824 */ /* 0x000fc600030e0699 */
[----:B------:R1:W-:Y:S01]  /*17dd0*/  STL [R1+0x128], R2 ;  /* 0x0001280201007387 */ /* 0x0003e20000100800 */
[----:B---3--:R-:W-:-:S03]  /*17de0*/  IMAD.X R0, R0, 0x1, R153, P4 ;  /* 0x0000000100007824 */ /* 0x008fc600020e0699 */
[----:B-1----:R1:W5:Y:S01]  /*17df0*/  LDL.LU R2, [R1+0x44c] ;  /* 0x00044c0001027983 */ /* 0x0023620000300800 */
[----:B------:R-:W-:Y:S01]  /*17e00*/  ISETP.NE.U32.AND P2, PT, R160, UR4, PT ;  /* 0x00000004a0007c0c */ /* 0x000fe2000bf45070 */
[----:B----4-:R-:W-:-:S05]  /*17e10*/  IMAD.X R157, R157, 0x1, R153, P0 ;  /* 0x000000019d9d7824 */ /* 0x010fca00000e0699 */
[----:B------:R3:W-:Y:S04]  /*17e20*/  STL [R1+0x130], R157 ;  /* 0x0001309d01007387 */ /* 0x0007e80000100800 */
[----:B---3--:R1:W5:Y:S04]  /*17e30*/  LDL.LU R157, [R1+0x448] ;  /* 0x00044800019d7983 */ /* 0x0083680000300800 */
[----:B------:R3:W-:Y:S04]  /*17e40*/  STL [R1+0x140], R156 ;  /* 0x0001409c01007387 */ /* 0x0007e80000100800 */
[----:B---3--:R1:W5:Y:S01]  /*17e50*/  LDL.LU R156, [R1+0x444] ;  /* 0x00044400019c7983 */ /* 0x0083620000300800 */
[----:B--2---:R-:W-:-:S03]  /*17e60*/  IMAD.X R5, R5, 0x1, R153, P3 ;  /* 0x0000000105057824 */ /* 0x004fc600018e0699 */
[----:B------:R-:W-:Y:S04]  /*17e70*/  STL [R1+0x138], R190 ;  /* 0x000138be01007387 */ /* 0x000fe80000100800 */
[----:B------:R2:W-:Y:S04]  /*17e80*/  STL [R1+0x148], R0 ;  /* 0x0001480001007387 */ /* 0x0005e80000100800 */
[----:B--2---:R1:W5:Y:S04]  /*17e90*/  LDL.LU R0, [R1+0x440] ;  /* 0x0004400001007983 */ /* 0x0043680000300800 */
[----:B------:R2:W-:Y:S02]  /*17ea0*/  STL [R1+0x10], R5 ;  /* 0x0000100501007387 */ /* 0x0005e40000100800 */
[----:B--2---:R-:W2:Y:S02]  /*17eb0*/  S2R R5, SR_TID.X ;  /* 0x0000000000057919 */ /* 0x004ea40000002100 */
[----:B--2---:R-:W-:-:S04]  /*17ec0*/  SHF.R.U32.HI R5, RZ, 0x6, R5 ;  /* 0x00000006ff057819 */ /* 0x004fc80000011605 */
[----:B------:R-:W-:Y:S01]  /*17ed0*/  SGXT.U32 R5, R5, 0x2 ;  /* 0x000000020505781a */ /* 0x000fe20000000000 */
[----:B-1----:R-:W-:Y:S06]  /*17ee0*/  @P2 BRA `(.L_x_1) ;  /* 0xffffffa000102947 */ /* 0x002fec000383ffff */
.L_x_0:
[----:B------:R-:W2:Y:S01]  /*17ef0*/  LDL.LU R93, [R1+0x3bc] ;  /* 0x0003bc00015d7983 */ /* 0x000ea20000300800 */
[----:B------:R-:W1:Y:S01]  /*17f00*/  S2R R160, SR_TID.X ;  /* 0x0000000000a07919 */ /* 0x000e620000002100 */
[----:B------:R-:W-:Y:S02]  /*17f10*/  WARPGROUP.DEPBAR.LE gsb0, 0x0 ;  /* 0x00008000000079c5 */ /* 0x000fe40000010000 */
[----:B------:R-:W-:-:S04]  /*17f20*/  DEPBAR.LE SB0, 0x0 ;  /* 0x000080000000791a */ /* 0x000fc80000000000 */
[----:B------:R-:W3:Y:S01]  /*17f30*/  LDL.LU R91, [R1+0x1c0] ;  /* 0x0001c000015b7983 */ /* 0x000ee20000300800 */
[----:B------:R-:W4:Y:S01]  /*17f40*/  S2R R191, SR_TID.X ;  /* 0x0000000000bf7919 */ /* 0x000f220000002100 */
[----:B-----5:R-:W-:Y:S01]  /*17f50*/  LOP3.LUT R212, R0, R5, RZ, 0xfc, !PT ;  /* 0x0000000500d47212 */ /* 0x020fe200078efcff */
[----:B------:R-:W-:Y:S01]  /*17f60*/  ULDC.64 UR8, c[0x0][0x220] ;  /* 0x0000880000087ab9 */ /* 0x000fe20000000a00 */
[----:B-1----:R-:W-:-:S04]  /*17f70*/  LOP3.LUT R160, R160, 0x80, RZ, 0xc0, !PT ;  /* 0x00000080a0a07812 */ /* 0x002fc800078ec0ff */
[----:B------:R-:W-:Y:S02]  /*17f80*/  R2UR UR4, R160 ;  /* 0x00000000a00472ca */ /* 0x000fe400000e0000 */
[C-C-:B------:R-:W-:Y:S02]  /*17f90*/  LOP3.LUT R210, R0.reuse, 0x4, R5.reuse, 0xfe, !PT ;  /* 0x0000000400d27812 */ /* 0x140fe400078efe05 */
[C-C-:B------:R-:W-:Y:S02]  /*17fa0*/  LOP3.LUT R206, R0.reuse, 0x8, R5.reuse, 0xfe, !PT ;  /* 0x0000000800ce7812 */ /* 0x140fe400078efe05 */
[C-C-:B------:R-:W-:Y:S02]  /*17fb0*/  LOP3.LUT R208, R0.reuse, 0xc, R5.reuse, 0xfe, !PT ;  /* 0x0000000c00d07812 */ /* 0x140fe400078efe05 */
[C-C-:B------:R-:W-:Y:S02]  /*17fc0*/  LOP3.LUT R204, R0.reuse, 0x10, R5.reuse, 0xfe, !PT ;  /* 0x0000001000cc7812 */ /* 0x140fe400078efe05 */
[----:B------:R-:W-:-:S03]  /*17fd0*/  LOP3.LUT R172, R0, 0x14, R5, 0xfe, !PT ;  /* 0x0000001400ac7812 */ /* 0x000fc600078efe05 */
[----:B------:R-:W-:Y:S01]  /*17fe0*/  ULEA UR5, UR4, UR7, 0x4 ;  /* 0x0000000704057291 */ /* 0x000fe2000f8e203f */
[C-C-:B------:R-:W-:Y:S02]  /*17ff0*/  LOP3.LUT R202, R0.reuse, 0x18, R5.reuse, 0xfe, !PT ;  /* 0x0000001800ca7812 */ /* 0x140fe400078efe05 */
[C-C-:B------:R-:W-:Y:S02]  /*18000*/  LOP3.LUT R200, R0.reuse, 0x1c, R5.reuse, 0xfe, !PT ;  /* 0x0000001c00c87812 */ /* 0x140fe400078efe05 */
[C-C-:B------:R-:W-:Y:S02]  /*18010*/  LOP3.LUT R198, R0.reuse, 0x20, R5.reuse, 0xfe, !PT ;  /* 0x0000002000c67812 */ /* 0x140fe400078efe05 */
[C-C-:B------:R-:W-:Y:S02]  /*18020*/  LOP3.LUT R194, R0.reuse, 0x24, R5.reuse, 0xfe, !PT ;  /* 0x0000002400c27812 */ /* 0x140fe400078efe05 */
[C-C-:B------:R-:W-:Y:S02]  /*18030*/  LOP3.LUT R196, R0.reuse, 0x28, R5.reuse, 0xfe, !PT ;  /* 0x0000002800c47812 */ /* 0x140fe400078efe05 */
[----:B------:R-:W-:-:S02]  /*18040*/  LOP3.LUT R188, R0, 0x2c, R5, 0xfe, !PT ;  /* 0x0000002c00bc7812 */ /* 0x000fc400078efe05 */
        /* <DEDUP_REMOVED lines=50> */
[C-C-:B------:R-:W-:Y:S01]  /*18370*/  LOP3.LUT R164, R0.reuse, 0x84, R5.reuse, 0xfe, !PT ;  /* 0x0000008400a47812 */ /* 0x140fe200078efe05 */
[----:B------:R-:W-:Y:S01]  /*18380*/  IMAD.MOV.U32 R4, RZ, RZ, R24 ;  /* 0x000000ffff047224 */ /* 0x000fe200078e0018 */
[----:B------:R-:W-:Y:S01]  /*18390*/  LOP3.LUT R0, R0, 0x80, R5, 0xfe, !PT ;  /* 0x0000008000007812 */ /* 0x000fe200078efe05 */
[----:B------:R-:W-:Y:S02]  /*183a0*/  IMAD.MOV.U32 R5, RZ, RZ, R28 ;  /* 0x000000ffff057224 */ /* 0x000fe400078e001c */
[----:B------:R-:W-:Y:S02]  /*183b0*/  IMAD.MOV.U32 R6, RZ, RZ, R32 ;  /* 0x000000ffff067224 */ /* 0x000fe400078e0020 */
[----:B------:R-:W-:Y:S01]  /*183c0*/  IMAD.MOV.U32 R7, RZ, RZ, R36 ;  /* 0x000000ffff077224 */ /* 0x000fe200078e0024 */
[----:B------:R-:W-:Y:S01]  /*183d0*/  BAR.SYNC.DEFER_BLOCKING 0x0 ;  /* 0x0000000000007b1d */ /* 0x000fe20000010000 */
[----:B------:R-:W-:-:S02]  /*183e0*/  IMAD.MOV.U32 R8, RZ, RZ, R25 ;  /* 0x000000ffff087224 */ /* 0x000fc400078e0019 */
[----:B------:R-:W-:Y:S02]  /*183f0*/  IMAD.MOV.U32 R9, RZ, RZ, R29 ;  /* 0x000000ffff097224 */ /* 0x000fe400078e001d */
[----:B------:R-:W-:Y:S02]  /*18400*/  IMAD.MOV.U32 R10, RZ, RZ, R33 ;  /* 0x000000ffff0a7224 */ /* 0x000fe400078e0021 */
[----:B------:R-:W-:Y:S02]  /*18410*/  IMAD.MOV.U32 R11, RZ, RZ, R37 ;  /* 0x000000ffff0b7224 */ /* 0x000fe400078e0025 */
[----:B------:R-:W-:Y:S02]  /*18420*/  IMAD.MOV.U32 R12, RZ, RZ, R26 ;  /* 0x000000ffff0c7224 */ /* 0x000fe400078e001a */
[----:B------:R-:W-:Y:S02]  /*18430*/  IMAD.MOV.U32 R13, RZ, RZ, R30 ;  /* 0x000000ffff0d7224 */ /* 0x000fe400078e001e */
[----:B------:R-:W-:-:S02]  /*18440*/  IMAD.MOV.U32 R14, RZ, RZ, R34 ;  /* 0x000000ffff0e7224 */ /* 0x000fc400078e0022 */
[----:B------:R-:W-:Y:S02]  /*18450*/  IMAD.MOV.U32 R15, RZ, RZ, R38 ;  /* 0x000000ffff0f7224 */ /* 0x000fe400078e0026 */
[----:B------:R-:W-:Y:S02]  /*18460*/  IMAD.MOV.U32 R36, RZ, RZ, R27 ;  /* 0x000000ffff247224 */ /* 0x000fe400078e001b */
[----:B------:R-:W-:Y:S02]  /*18470*/  IMAD.MOV.U32 R37, RZ, RZ, R31 ;  /* 0x000000ffff257224 */ /* 0x000fe400078e001f */
[----:B------:R-:W-:Y:S02]  /*18480*/  IMAD.MOV.U32 R38, RZ, RZ, R35 ;  /* 0x000000ffff267224 */ /* 0x000fe400078e0023 */
[C---:B----4-:R-:W-:Y:S01]  /*18490*/  IMAD.SHL.U32 R3, R191.reuse, 0x800, RZ ;  /* 0x00000800bf037824 */ /* 0x050fe200078e00ff */
[----:B------:R-:W-:-:S04]  /*184a0*/  LOP3.LUT R161, R191, 0x7f, RZ, 0xc0, !PT ;  /* 0x0000007fbfa17812 */ /* 0x000fc800078ec0ff */
[----:B------:R-:W-:Y:S01]  /*184b0*/  LOP3.LUT R3, R3, 0x3000, RZ, 0xc0, !PT ;  /* 0x0000300003037812 */ /* 0x000fe200078ec0ff */
[----:B------:R-:W-:-:S04]  /*184c0*/  USHF.R.U32.HI UR4, URZ, 0x2, UR4 ;  /* 0x000000023f047899 */ /* 0x000fc80008011604 */
[----:B------:R-:W-:-:S05]  /*184d0*/  IMAD R3, R161, 0x10, R3 ;  /* 0x00000010a1037824 */ /* 0x000fca00078e0203 */
[----:B------:R-:W-:Y:S01]  /*184e0*/  LOP3.LUT R3, R3, UR4, RZ, 0x3c, !PT ;  /* 0x0000000403037c12 */ /* 0x000fe2000f8e3cff */
[----:B------:R-:W-:Y:S01]  /*184f0*/  IMAD.MOV.U32 R20, RZ, RZ, R40 ;  /* 0x000000ffff147224 */ /* 0x000fe200078e0028 */
[----:B------:R-:W-:Y:S02]  /*18500*/  ULDC UR4, c[0x0][0x244] ;  /* 0x0000910000047ab9 */ /* 0x000fe40000000800 */
[----:B------:R-:W-:Y:S01]  /*18510*/  LOP3.LUT R89, R3, 0x40, RZ, 0x3c, !PT ;  /* 0x0000004003597812 */ /* 0x000fe200078e3cff */
        /* <DEDUP_REMOVED lines=13> */
[----:B------:R-:W-:Y:S01]  /*185f0*/  IMAD.MOV.U32 R54, RZ, RZ, R51 ;  /* 0x000000ffff367224 */ /* 0x000fe200078e0033 */
[----:B---3--:R-:W-:Y:S04]  /*18600*/  STS.128 [R91+UR5], R4 ;  /* 0x000000045b007988 */ /* 0x008fe80008000c05 */
[----:B------:R-:W-:Y:S04]  /*18610*/  STS.128 [R91+UR5+0x400], R8 ;  /* 0x000400085b007988 */ /* 0x000fe80008000c05 */
[----:B------:R-:W-:Y:S04]  /*18620*/  STS.128 [R91+UR5+0x80], R12 ;  /* 0x0000800c5b007988 */ /* 0x000fe80008000c05 */
[----:B------:R1:W-:Y:S01]  /*18630*/  STS.128 [R91+UR5+0x480], R36 ;  /* 0x000480245b007988 */ /* 0x0003e20008000c05 */
[----:B------:R-:W-:Y:S06]  /*18640*/  BAR.SYNC.DEFER_BLOCKING 0x0 ;  /* 0x0000000000007b1d */ /* 0x000fec0000010000 */
[----:B------:R-:W3:Y:S04]  /*18650*/  LDS.128 R4, [R3+UR7] ;  /* 0x0000000703047984 */ /* 0x000ee80008000c00 */
[----:B------:R-:W-:Y:S04]  /*18660*/  LDS.128 R8, [R3+UR7+0x800] ;  /* 0x0008000703087984 */ /* 0x000fe80008000c00 */
[----:B------:R-:W4:Y:S04]  /*18670*/  LDS.128 R12, [R89+UR7] ;  /* 0x00000007590c7984 */ /* 0x000f280008000c00 */
[----:B------:R-:W-:Y:S01]  /*18680*/  LDS.128 R16, [R89+UR7+0x800] ;  /* 0x0008000759107984 */ /* 0x000fe20008000c00 */
[----:B------:R-:W-:Y:S06]  /*18690*/  BAR.SYNC.DEFER_BLOCKING 0x0 ;  /* 0x0000000000007b1d */ /* 0x000fec0000010000 */
[----:B------:R-:W-:Y:S04]  /*186a0*/  STS.128 [R91+UR5], R20 ;  /* 0x000000145b007988 */ /* 0x000fe80008000c05 */
[----:B------:R-:W-:Y:S04]  /*186b0*/  STS.128 [R91+UR5+0x400], R24 ;  /* 0x000400185b007988 */ /* 0x000fe80008000c05 */
[----:B------:R-:W-:Y:S04]  /*186c0*/  STS.128 [R91+UR5+0x80], R28 ;  /* 0x0000801c5b007988 */ /* 0x000fe80008000c05 */
[----:B------:R2:W-:Y:S01]  /*186d0*/  STS.128 [R91+UR5+0x480], R52 ;  /* 0x000480345b007988 */ /* 0x0005e20008000c05 */
[----:B------:R-:W-:Y:S01]  /*186e0*/  BAR.SYNC.DEFER_BLOCKING 0x0 ;  /* 0x0000000000007b1d */ /* 0x000fe20000010000 */
[----:B-1----:R-:W-:-:S02]  /*186f0*/  IMAD.MOV.U32 R36, RZ, RZ, R56 ;  /* 0x000000ffff247224 */ /* 0x002fc400078e0038 */
[----:B------:R-:W-:-:S03]  /*18700*/  IMAD.MOV.U32 R37, RZ, RZ, R60 ;  /* 0x000000ffff257224 */ /* 0x000fc600078e003c */
[----:B------:R-:W1:Y:S04]  /*18710*/  LDS.128 R20, [R3+UR7] ;  /* 0x0000000703147984 */ /* 0x000e680008000c00 */
[----:B------:R-:W-:Y:S04]  /*18720*/  LDS.128 R24, [R3+UR7+0x800] ;  /* 0x0008000703187984 */ /* 0x000fe80008000c00 */
[----:B------:R-:W1:Y:S04]  /*18730*/  LDS.128 R28, [R89+UR7] ;  /* 0x00000007591c7984 */ /* 0x000e680008000c00 */
[----:B------:R-:W-:Y:S01]  /*18740*/  LDS.128 R32, [R89+UR7+0x800] ;  /* 0x0008000759207984 */ /* 0x000fe20008000c00 */
[----:B------:R-:W-:-:S02]  /*18750*/  IMAD.MOV.U32 R38, RZ, RZ, R64 ;  /* 0x000000ffff267224 */ /* 0x000fc400078e0040 */
[----:B------:R-:W-:Y:S01]  /*18760*/  IMAD.MOV.U32 R39, RZ, RZ, R68 ;  /* 0x000000ffff277224 */ /* 0x000fe200078e0044 */
[----:B------:R-:W-:Y:S01]  /*18770*/  BAR.SYNC.DEFER_BLOCKING 0x0 ;  /* 0x0000000000007b1d */ /* 0x000fe20000010000 */
[----:B------:R-:W-:Y:S02]  /*18780*/  IMAD.MOV.U32 R40, RZ, RZ, R57 ;  /* 0x000000ffff287224 */ /* 0x000fe400078e0039 */
[----:B------:R-:W-:Y:S02]  /*18790*/  IMAD.MOV.U32 R41, RZ, RZ, R61 ;  /* 0x000000ffff297224 */ /* 0x000fe400078e003d */
[----:B------:R-:W-:Y:S02]  /*187a0*/  IMAD.MOV.U32 R42, RZ, RZ, R65 ;  /* 0x000000ffff2a7224 */ /* 0x000fe400078e0041 */
[----:B------:R-:W-:Y:S01]  /*187b0*/  IMAD.MOV.U32 R43, RZ, RZ, R69 ;  /* 0x000000ffff2b7224 */ /* 0x000fe200078e0045 */
[----:B------:R-:W3:Y:S01]  /*187c0*/  LDC R65, c[0x0][0x248] ;  /* 0x00009200ff417b82 */ /* 0x000ee20000000800 */
[----:B------:R-:W-:-:S02]  /*187d0*/  IMAD.MOV.U32 R44, RZ, RZ, R58 ;  /* 0x000000ffff2c7224 */ /* 0x000fc400078e003a */
[----:B------:R-:W-:Y:S02]  /*187e0*/  IMAD.MOV.U32 R45, RZ, RZ, R62 ;  /* 0x000000ffff2d7224 */ /* 0x000fe400078e003e */
[----:B------:R-:W-:Y:S02]  /*187f0*/  IMAD.MOV.U32 R46, RZ, RZ, R66 ;  /* 0x000000ffff2e7224 */ /* 0x000fe400078e0042 */
[----:B------:R-:W-:Y:S02]  /*18800*/  IMAD.MOV.U32 R47, RZ, RZ, R70 ;  /* 0x000000ffff2f7224 */ /* 0x000fe400078e0046 */
[----:B------:R-:W-:Y:S02]  /*18810*/  IMAD.MOV.U32 R68, RZ, RZ, R59 ;  /* 0x000000ffff447224 */ /* 0x000fe400078e003b */
[----:B------:R-:W-:Y:S02]  /*18820*/  IMAD.MOV.U32 R69, RZ, RZ, R63 ;  /* 0x000000ffff457224 */ /* 0x000fe400078e003f */
[----:B------:R-:W-:Y:S01]  /*18830*/  IMAD.MOV.U32 R70, RZ, RZ, R67 ;  /* 0x000000ffff467224 */ /* 0x000fe200078e0043 */
[----:B------:R-:W-:Y:S04]  /*18840*/  STS.128 [R91+UR5], R36 ;  /* 0x000000245b007988 */ /* 0x000fe80008000c05 */
[----:B------:R-:W-:Y:S04]  /*18850*/  STS.128 [R91+UR5+0x400], R40 ;  /* 0x000400285b007988 */ /* 0x000fe80008000c05 */
[----:B------:R-:W-:Y:S04]  /*18860*/  STS.128 [R91+UR5+0x80], R44 ;  /* 0x0000802c5b007988 */ /* 0x000fe80008000c05 */
[----:B------:R-:W-:Y:S01]  /*18870*/  STS.128 [R91+UR5+0x480], R68 ;  /* 0x000480445b007988 */ /* 0x000fe20008000c05 */
[----:B------:R-:W-:Y:S01]  /*18880*/  BAR.SYNC.DEFER_BLOCKING 0x0 ;  /* 0x0000000000007b1d */ /* 0x000fe20000010000 */
[----:B--2---:R-:W-:-:S02]  /*18890*/  IMAD.MOV.U32 R52, RZ, RZ, R72 ;  /* 0x000000ffff347224 */ /* 0x004fc400078e0048 */
[----:B------:R-:W-:-:S03]  /*188a0*/  IMAD.MOV.U32 R53, RZ, RZ, R76 ;  /* 0x000000ffff357224 */ /* 0x000fc600078e004c */
[----:B------:R-:W2:Y:S04]  /*188b0*/  LDS.128 R36, [R3+UR7] ;  /* 0x0000000703247984 */ /* 0x000ea80008000c00 */
[----:B------:R-:W-:Y:S04]  /*188c0*/  LDS.128 R40, [R3+UR7+0x800] ;  /* 0x0008000703287984 */ /* 0x000fe80008000c00 */
[----:B------:R-:W2:Y:S04]  /*188d0*/  LDS.128 R44, [R89+UR7] ;  /* 0x00000007592c7984 */ /* 0x000ea80008000c00 */
[----:B------:R-:W-:Y:S01]  /*188e0*/  LDS.128 R48, [R89+UR7+0x800] ;  /* 0x0008000759307984 */ /* 0x000fe20008000c00 */
[----:B------:R-:W-:-:S02]  /*188f0*/  IMAD.MOV.U32 R54, RZ, RZ, R80 ;  /* 0x000000ffff367224 */ /* 0x000fc400078e0050 */
[----:B------:R-:W-:Y:S01]  /*18900*/  IMAD.MOV.U32 R55, RZ, RZ, R84 ;  /* 0x000000ffff377224 */ /* 0x000fe200078e0054 */
[----:B------:R-:W-:Y:S01]  /*18910*/  BAR.SYNC.DEFER_BLOCKING 0x0 ;  /* 0x0000000000007b1d */ /* 0x000fe20000010000 */
        /* <DEDUP_REMOVED lines=10> */
[----:B------:R-:W-:Y:S01]  /*189c0*/  IMAD.MOV.U32 R86, RZ, RZ, R83 ;  /* 0x000000ffff567224 */ /* 0x000fe200078e0053 */
[----:B------:R4:W-:Y:S04]  /*189d0*/  STS.128 [R91+UR5], R52 ;  /* 0x000000345b007988 */ /* 0x0009e80008000c05 */
[----:B------:R1:W-:Y:S01]  /*189e0*/  STS.128 [R91+UR5+0x400], R56 ;  /* 0x000400385b007988 */ /* 0x0003e20008000c05 */
[----:B------:R-:W-:-:S03]  /*189f0*/  IMAD R66, R93, UR4, RZ ;  /* 0x000000045d427c24 */ /* 0x000fc6000f8e02ff */
[----:B------:R2:W-:Y:S04]  /*18a00*/  STS.128 [R91+UR5+0x80], R60 ;  /* 0x0000803c5b007988 */ /* 0x0005e80008000c05 */
[----:B------:R-:W-:Y:S01]  /*18a10*/  STS.128 [R91+UR5+0x480], R84 ;  /* 0x000480545b007988 */ /* 0x000fe20008000c05 */
[----:B------:R-:W-:Y:S02]  /*18a20*/  LEA R64, P1, R66, UR8, 0x2 ;  /* 0x0000000842407c11 */ /* 0x000fe4000f8210ff */
[----:B------:R-:W-:Y:S01]  /*18a30*/  ISETP.GE.AND P0, PT, R93, R156, PT ;  /* 0x0000009c5d00720c */ /* 0x000fe20003f06270 */
[----:B---3--:R-:W-:Y:S01]  /*18a40*/  IMAD R67, R212, R65, RZ ;  /* 0x00000041d4437224 */ /* 0x008fe200078e02ff */
[----:B------:R-:W-:Y:S02]  /*18a50*/  LEA.HI.X.SX32 R66, R66, UR9, 0x2, P1 ;  /* 0x0000000942427c11 */ /* 0x000fe400088f16ff */
[----:B------:R-:W-:Y:S01]  /*18a60*/  ISETP.LT.AND P1, PT, R212, R157, !P0 ;  /* 0x0000009dd400720c */ /* 0x000fe20004721270 */
[----:B----4-:R-:W-:Y:S01]  /*18a70*/  IMAD R53, R210, R65, RZ ;  /* 0x00000041d2357224 */ /* 0x010fe200078e02ff */
[----:B------:R-:W-:-:S02]  /*18a80*/  LEA R68, P2, R67, R64, 0x2 ;  /* 0x0000004043447211 */ /* 0x000fc400078410ff */
[----:B------:R-:W-:Y:S02]  /*18a90*/  ISETP.LT.AND P4, PT, R210, R157, !P0 ;  /* 0x0000009dd200720c */ /* 0x000fe40004781270 */
[----:B------:R-:W-:Y:S01]  /*18aa0*/  LEA.HI.X.SX32 R69, R67, R66, 0x2, P2 ;  /* 0x0000004243457211 */ /* 0x000fe200010f16ff */
[----:B------:R-:W-:Y:S01]  /*18ab0*/  BAR.SYNC.DEFER_BLOCKING 0x0 ;  /* 0x0000000000007b1d */ /* 0x000fe20000010000 */
[C---:B------:R-:W-:Y:S01]  /*18ac0*/  LEA R52, P2, R53.reuse, R64, 0x2 ;  /* 0x0000004035347211 */ /* 0x040fe200078410ff */
[C---:B------:R-:W-:Y:S01]  /*18ad0*/  IMAD R55, R206.reuse, R65, RZ ;  /* 0x00000041ce377224 */ /* 0x040fe200078e02ff */
[----:B------:R-:W-:Y:S01]  /*18ae0*/  ISETP.LT.AND P3, PT, R206, R157, !P0 ;  /* 0x0000009dce00720c */ /* 0x000fe20004761270 */
[-C--:B-1----:R-:W-:Y:S01]  /*18af0*/  IMAD R57, R208, R65.reuse, RZ ;  /* 0x00000041d0397224 */ /* 0x082fe200078e02ff */
[----:B------:R-:W-:Y:S01]  /*18b00*/  LEA.HI.X.SX32 R53, R53, R66, 0x2, P2 ;  /* 0x0000004235357211 */ /* 0x000fe200010f16ff */
[C---:B------:R-:W-:Y:S01]  /*18b10*/  IMAD R59, R204.reuse, R65, RZ ;  /* 0x00000041cc3b7224 */ /* 0x040fe200078e02ff */
[----:B------:R-:W-:-:S02]  /*18b20*/  ISETP.LT.AND P2, PT, R204, R157, !P0 ;  /* 0x0000009dcc00720c */ /* 0x000fc40004741270 */
[-C--:B------:R-:W-:Y:S02]  /*18b30*/  LEA R54, P6, R55, R64.reuse, 0x2 ;  /* 0x0000004037367211 */ /* 0x080fe400078c10ff */
[----:B------:R-:W-:Y:S02]  /*18b40*/  LEA R58, P5, R59, R64, 0x2 ;  /* 0x000000403b3a7211 */ /* 0x000fe400078a10ff */
[----:B------:R-:W-:Y:S01]  /*18b50*/  LEA.HI.X.SX32 R55, R55, R66, 0x2, P6 ;  /* 0x0000004237377211 */ /* 0x000fe200030f16ff */
[----:B--2---:R-:W-:Y:S01]  /*18b60*/  IMAD R61, R172, R65, RZ ;  /* 0x00000041ac3d7224 */ /* 0x004fe200078e02ff */
[----:B------:R-:W-:Y:S01]  /*18b70*/  @P1 STG.E desc[UR16][R68.64], R4 ;  /* 0x0000000444001986 */ /* 0x000fe2000c101910 */
[----:B------:R-:W-:-:S03]  /*18b80*/  ISETP.LT.AND P1, PT, R208, R157, !P0 ;  /* 0x0000009dd000720c */ /* 0x000fc60004721270 */
[----:B------:R1:W-:Y:S01]  /*18b90*/  @P4 STG.E desc[UR16][R52.64], R12 ;  /* 0x0000000c34004986 */ /* 0x0003e2000c101910 */
[----:B------:R-:W-:Y:S02]  /*18ba0*/  LEA R56, P4, R57, R64, 0x2 ;  /* 0x0000004039387211 */ /* 0x000fe400078810ff */
[-C--:B------:R-:W-:Y:S02]  /*18bb0*/  LEA.HI.X.SX32 R59, R59, R66.reuse, 0x2, P5 ;  /* 0x000000423b3b7211 */ /* 0x080fe400028f16ff */
[----:B------:R-:W-:Y:S02]  /*18bc0*/  LEA.HI.X.SX32 R57, R57, R66, 0x2, P4 ;  /* 0x0000004239397211 */ /* 0x000fe400020f16ff */
[-C--:B------:R-:W-:Y:S01]  /*18bd0*/  ISETP.LT.AND P6, PT, R172, R157.reuse, !P0 ;  /* 0x0000009dac00720c */ /* 0x080fe200047c1270 */
[----:B------:R2:W-:Y:S01]  /*18be0*/  @P3 STG.E desc[UR16][R54.64], R5 ;  /* 0x0000000536003986 */ /* 0x0005e2000c101910 */
[C---:B------:R-:W-:Y:S01]  /*18bf0*/  ISETP.LT.AND P4, PT, R202.reuse, R157, !P0 ;  /* 0x0000009dca00720c */ /* 0x040fe20004781270 */
[----:B-1----:R-:W-:-:S02]  /*18c00*/  IMAD R53, R202, R65, RZ ;  /* 0x00000041ca357224 */ /* 0x002fc400078e02ff */
[----:B------:R1:W-:Y:S01]  /*18c10*/  @P1 STG.E desc[UR16][R56.64], R13 ;  /* 0x0000000d38001986 */ /* 0x0003e2000c101910 */
[----:B------:R-:W-:-:S03]  /*18c20*/  LEA R60, P3, R61, R64, 0x2 ;  /* 0x000000403d3c7211 */ /* 0x000fc600078610ff */
[----:B------:R-:W-:Y:S01]  /*18c30*/  @P2 STG.E desc[UR16][R58.64], R6 ;  /* 0x000000063a002986 */ /* 0x000fe2000c101910 */
[----:B------:R-:W-:Y:S01]  /*18c40*/  LEA R52, P2, R53, R64, 0x2 ;  /* 0x0000004035347211 */ /* 0x000fe200078410ff */
[-C--:B------:R-:W-:Y:S01]  /*18c50*/  IMAD R63, R200, R65.reuse, RZ ;  /* 0x00000041c83f7224 */ /* 0x080fe200078e02ff */
[-C--:B------:R-:W-:Y:S01]  /*18c60*/  LEA.HI.X.SX32 R61, R61, R66.reuse, 0x2, P3 ;  /* 0x000000423d3d7211 */ /* 0x080fe200018f16ff */
[----:B--2---:R-:W-:Y:S01]  /*18c70*/  IMAD R55, R198, R65, RZ ;  /* 0x00000041c6377224 */ /* 0x004fe200078e02ff */
[----:B------:R-:W-:Y:S02]  /*18c80*/  LEA.HI.X.SX32 R53, R53, R66, 0x2, P2 ;  /* 0x0000004235357211 */ /* 0x000fe400010f16ff */
[----:B------:R-:W-:Y:S01]  /*18c90*/  ISETP.LT.AND P3, PT, R200, R157, !P0 ;  /* 0x0000009dc800720c */ /* 0x000fe20004761270 */
[----:B-1----:R-:W-:Y:S01]  /*18ca0*/  IMAD R57, R194, R65, RZ ;  /* 0x00000041c2397224 */ /* 0x002fe200078e02ff */
[----:B------:R-:W-:Y:S01]  /*18cb0*/  ISETP.LT.AND P1, PT, R198, R157, !P0 ;  /* 0x0000009dc600720c */ /* 0x000fe20004721270 */
[----:B------:R-:W-:Y:S01]  /*18cc0*/  @P6 STG.E desc[UR16][R60.64], R14 ;  /* 0x0000000e3c006986 */ /* 0x000fe2000c101910 */
[----:B------:R-:W-:-:S02]  /*18cd0*/  LEA R4, P5, R63, R64, 0x2 ;  /* 0x000000403f047211 */ /* 0x000fc400078a10ff */
[-C--:B------:R-:W-:Y:S01]  /*18ce0*/  LEA R12, P6, R55, R64.reuse, 0x2 ;  /* 0x00000040370c7211 */ /* 0x080fe200078c10ff */
[----:B------:R1:W-:Y:S01]  /*18cf0*/  @P4 STG.E desc[UR16][R52.64], R7 ;  /* 0x0000000734004986 */ /* 0x0003e2000c101910 */
[----:B------:R-:W-:Y:S02]  /*18d00*/  LEA R54, P4, R57, R64, 0x2 ;  /* 0x0000004039367211 */ /* 0x000fe400078810ff */
[----:B------:R-:W-:Y:S02]  /*18d10*/  ISETP.LT.AND P2, PT, R194, R157, !P0 ;  /* 0x0000009dc200720c */ /* 0x000fe40004741270 */
[-C--:B------:R-:W-:Y:S02]  /*18d20*/  LEA.HI.X.SX32 R5, R63, R66.reuse, 0x2, P5 ;  /* 0x000000423f057211 */ /* 0x080fe400028f16ff */
[-C--:B------:R-:W-:Y:S02]  /*18d30*/  LEA.HI.X.SX32 R13, R55, R66.reuse, 0x2, P6 ;  /* 0x00000042370d7211 */ /* 0x080fe400030f16ff */
[----:B------:R-:W-:Y:S01]  /*18d40*/  LEA.HI.X.SX32 R55, R57, R66, 0x2, P4 ;  /* 0x0000004239377211 */ /* 0x000fe200020f16ff */
[C---:B------:R-:W-:Y:S01]  /*18d50*/  IMAD R57, R196.reuse, R65, RZ ;  /* 0x00000041c4397224 */ /* 0x040fe200078e02ff */
[----:B------:R-:W-:Y:S01]  /*18d60*/  ISETP.LT.AND P5, PT, R196, R157, !P0 ;  /* 0x0000009dc400720c */ /* 0x000fe200047a1270 */
[----:B------:R2:W-:Y:S01]  /*18d70*/  @P3 STG.E desc[UR16][R4.64], R15 ;  /* 0x0000000f04003986 */ /* 0x0005e2000c101910 */
[----:B-1----:R-:W-:-:S02]  /*18d80*/  IMAD R7, R188, R65, RZ ;  /* 0x00000041bc077224 */ /* 0x002fc400078e02ff */
[C---:B------:R-:W-:Y:S01]  /*18d90*/  LEA R56, P3, R57.reuse, R64, 0x2 ;  /* 0x0000004039387211 */ /* 0x040fe200078610ff */
[----:B------:R1:W-:Y:S01]  /*18da0*/  @P1 STG.E desc[UR16][R12.64], R20 ;  /* 0x000000140c001986 */ /* 0x0003e2000c101910 */
[----:B------:R-:W-:Y:S01]  /*18db0*/  ISETP.LT.AND P1, PT, R188, R157, !P0 ;  /* 0x0000009dbc00720c */ /* 0x000fe20004721270 */
[-C--:B------:R-:W-:Y:S01]  /*18dc0*/  IMAD R53, R186, R65.reuse, RZ ;  /* 0x00000041ba357224 */ /* 0x080fe200078e02ff */
[----:B------:R-:W-:Y:S01]  /*18dd0*/  LEA.HI.X.SX32 R57, R57, R66, 0x2, P3 ;  /* 0x0000004239397211 */ /* 0x000fe200018f16ff */
[C---:B--2---:R-:W-:Y:S01]  /*18de0*/  IMAD R15, R192.reuse, R65, RZ ;  /* 0x00000041c00f7224 */ /* 0x044fe200078e02ff */
[-C--:B------:R-:W-:Y:S01]  /*18df0*/  LEA R4, P4, R7, R64.reuse, 0x2 ;  /* 0x0000004007047211 */ /* 0x080fe200078810ff */
[----:B------:R-:W-:Y:S01]  /*18e00*/  @P2 STG.E desc[UR16][R54.64], R28 ;  /* 0x0000001c36002986 */ /* 0x000fe2000c101910 */
[----:B------:R-:W-:Y:S02]  /*18e10*/  ISETP.LT.AND P2, PT, R192, R157, !P0 ;  /* 0x0000009dc000720c */ /* 0x000fe40004741270 */
[----:B------:R-:W-:-:S02]  /*18e20*/  LEA R6, P6, R15, R64, 0x2 ;  /* 0x000000400f067211 */ /* 0x000fc400078c10ff */
[----:B------:R-:W-:Y:S02]  /*18e30*/  ISETP.LT.AND P3, PT, R186, R157, !P0 ;  /* 0x0000009dba00720c */ /* 0x000fe40004761270 */
[-C--:B------:R-:W-:Y:S01]  /*18e40*/  LEA.HI.X.SX32 R5, R7, R66.reuse, 0x2, P4 ;  /* 0x0000004207057211 */ /* 0x080fe200020f16ff */
[----:B------:R2:W-:Y:S01]  /*18e50*/  @P5 STG.E desc[UR16][R56.64], R21 ;  /* 0x0000001538005986 */ /* 0x0005e2000c101910 */
[----:B------:R-:W-:Y:S01]  /*18e60*/  LEA.HI.X.SX32 R7, R15, R66, 0x2, P6 ;  /* 0x000000420f077211 */ /* 0x000fe200030f16ff */
[C---:B------:R-:W-:Y:S01]  /*18e70*/  IMAD R15, R190.reuse, R65, RZ ;  /* 0x00000041be0f7224 */ /* 0x040fe200078e02ff */
[C---:B-1----:R-:W-:Y:S02]  /*18e80*/  LEA R12, P5, R53.reuse, R64, 0x2 ;  /* 0x00000040350c7211 */ /* 0x042fe400078a10ff */
[----:B------:R-:W-:Y:S01]  /*18e90*/  ISETP.LT.AND P4, PT, R190, R157, !P0 ;  /* 0x0000009dbe00720c */ /* 0x000fe20004781270 */
[----:B------:R1:W-:Y:S01]  /*18ea0*/  @P1 STG.E desc[UR16][R4.64], R29 ;  /* 0x0000001d04001986 */ /* 0x0003e2000c101910 */
[----:B------:R-:W-:-:S02]  /*18eb0*/  LEA.HI.X.SX32 R13, R53, R66, 0x2, P5 ;  /* 0x00000042350d7211 */ /* 0x000fc400028f16ff */
[C---:B------:R-:W-:Y:S01]  /*18ec0*/  LEA R14, P1, R15.reuse, R64, 0x2 ;  /* 0x000000400f0e7211 */ /* 0x040fe200078210ff */
[----:B------:R-:W-:Y:S01]  /*18ed0*/  @P2 STG.E desc[UR16][R6.64], R22 ;  /* 0x0000001606002986 */ /* 0x000fe2000c101910 */
[-C--:B------:R-:W-:Y:S02]  /*18ee0*/  IMAD R53, R182, R65.reuse, RZ ;  /* 0x00000041b6357224 */ /* 0x080fe400078e02ff */
[----:B------:R-:W-:Y:S01]  /*18ef0*/  LEA.HI.X.SX32 R15, R15, R66, 0x2, P1 ;  /* 0x000000420f0f7211 */ /* 0x000fe200008f16ff */
[----:B------:R3:W-:Y:S01]  /*18f00*/  @P3 STG.E desc[UR16][R12.64], R30 ;  /* 0x0000001e0c003986 */ /* 0x0007e2000c101910 */
[C---:B--2---:R-:W-:Y:S01]  /*18f10*/  IMAD R21, R184.reuse, R65, RZ ;  /* 0x00000041b8157224 */ /* 0x044fe200078e02ff */
[----:B------:R-:W-:Y:S01]  /*18f20*/  ISETP.LT.AND P3, PT, R184, R157, !P0 ;  /* 0x0000009db800720c */ /* 0x000fe20004761270 */
[----:B------:R-:W-:Y:S01]  /*18f30*/  IMAD R55, R178, R65, RZ ;  /* 0x00000041b2377224 */ /* 0x000fe200078e02ff */
[-C--:B------:R-:W-:Y:S01]  /*18f40*/  ISETP.LT.AND P2, PT, R182, R157.reuse, !P0 ;  /* 0x0000009db600720c */ /* 0x080fe20004741270 */
[----:B------:R2:W-:Y:S01]  /*18f50*/  @P4 STG.E desc[UR16][R14.64], R23 ;  /* 0x000000170e004986 */ /* 0x0005e2000c101910 */
[----:B------:R-:W-:-:S02]  /*18f60*/  ISETP.LT.AND P1, PT, R178, R157, !P0 ;  /* 0x0000009db200720c */ /* 0x000fc40004721270 */
[-C--:B-1----:R-:W-:Y:S02]  /*18f70*/  LEA R4, P4, R21, R64.reuse, 0x2 ;  /* 0x0000004015047211 */ /* 0x082fe400078810ff */
[-C--:B------:R-:W-:Y:S02]  /*18f80*/  LEA R20, P6, R55, R64.reuse, 0x2 ;  /* 0x0000004037147211 */ /* 0x080fe400078c10ff */
[----:B---3--:R-:W-:Y:S01]  /*18f90*/  LEA R12, P5, R53, R64, 0x2 ;  /* 0x00000040350c7211 */ /* 0x008fe200078a10ff */
[-C--:B------:R-:W-:Y:S01]  /*18fa0*/  IMAD R7, R180, R65.reuse, RZ ;  /* 0x00000041b4077224 */ /* 0x080fe200078e02ff */
[-C--:B------:R-:W-:Y:S02]  /*18fb0*/  LEA.HI.X.SX32 R5, R21, R66.reuse, 0x2, P4 ;  /* 0x0000004215057211 */ /* 0x080fe400020f16ff */
[----:B------:R-:W-:Y:S01]  /*18fc0*/  LEA.HI.X.SX32 R13, R53, R66, 0x2, P5 ;  /* 0x00000042350d7211 */ /* 0x000fe200028f16ff */
[----:B--2---:R-:W-:Y:S01]  /*18fd0*/  IMAD R15, R176, R65, RZ ;  /* 0x00000041b00f7224 */ /* 0x004fe200078e02ff */
[----:B------:R-:W-:-:S02]  /*18fe0*/  ISETP.LT.AND P4, PT, R180, R157, !P0 ;  /* 0x0000009db400720c */ /* 0x000fc40004781270 */
[----:B------:R-:W-:Y:S01]  /*18ff0*/  LEA.HI.X.SX32 R21, R55, R66, 0x2, P6 ;  /* 0x0000004237157211 */ /* 0x000fe200030f16ff */
[----:B------:R-:W-:Y:S01]  /*19000*/  @P3 STG.E desc[UR16][R4.64], R31 ;  /* 0x0000001f04003986 */ /* 0x000fe2000c101910 */
[----:B------:R-:W-:-:S03]  /*19010*/  LEA R28, P5, R7, R64, 0x2 ;  /* 0x00000040071c7211 */ /* 0x000fc600078a10ff */
[----:B------:R-:W-:Y:S01]  /*19020*/  @P2 STG.E desc[UR16][R12.64], R36 ;  /* 0x000000240c002986 */ /* 0x000fe2000c101910 */
[----:B------:R-:W-:-:S03]  /*19030*/  LEA.HI.X.SX32 R29, R7, R66, 0x2, P5 ;  /* 0x00000042071d7211 */ /* 0x000fc600028f16ff */
[----:B------:R1:W-:Y:S01]  /*19040*/  @P1 STG.E desc[UR16][R20.64], R44 ;  /* 0x0000002c14001986 */ /* 0x0003e2000c101910 */
[----:B------:R-:W-:-:S03]  /*19050*/  LEA R22, P1, R15, R64, 0x2 ;  /* 0x000000400f167211 */ /* 0x000fc600078210ff */
[----:B------:R-:W2:Y:S01]  /*19060*/  LDS.128 R4, [R3+UR7] ;  /* 0x0000000703047984 */ /* 0x000ea20008000c00 */
[----:B------:R-:W-:Y:S01]  /*19070*/  LEA.HI.X.SX32 R23, R15, R66, 0x2, P1 ;  /* 0x000000420f177211 */ /* 0x000fe200008f16ff */
[----:B------:R-:W-:Y:S01]  /*19080*/  IMAD R53, R174, R65, RZ ;  /* 0x00000041ae357224 */ /* 0x000fe200078e02ff */
[-C--:B------:R-:W-:Y:S01]  /*19090*/  ISETP.LT.AND P5, PT, R176, R157.reuse, !P0 ;  /* 0x0000009db000720c */ /* 0x080fe200047a1270 */
[----:B------:R-:W3:Y:S04]  /*190a0*/  LDS.128 R12, [R89+UR7] ;  /* 0x00000007590c7984 */ /* 0x000ee80008000c00 */
[----:B------:R4:W-:Y:S01]  /*190b0*/  @P4 STG.E desc[UR16][R28.64], R37 ;  /* 0x000000251c004986 */ /* 0x0009e2000c101910 */
[----:B------:R-:W-:Y:S02]  /*190c0*/  ISETP.LT.AND P4, PT, R174, R157, !P0 ;  /* 0x0000009dae00720c */ /* 0x000fe40004781270 */
[C---:B-1----:R-:W-:Y:S01]  /*190d0*/  LEA R20, P1, R53.reuse, R64, 0x2 ;  /* 0x0000004035147211 */ /* 0x042fe200078210ff */
[C---:B------:R-:W-:Y:S01]  /*190e0*/  IMAD R31, R170.reuse, R65, RZ ;  /* 0x00000041aa1f7224 */ /* 0x040fe200078e02ff */
[----:B------:R-:W-:Y:S01]  /*190f0*/  ISETP.LT.AND P2, PT, R170, R157, !P0 ;  /* 0x0000009daa00720c */ /* 0x000fe20004741270 */
[----:B------:R-:W-:Y:S01]  /*19100*/  IMAD R55, R168, R65, RZ ;  /* 0x00000041a8377224 */ /* 0x000fe200078e02ff */
[----:B------:R-:W-:-:S02]  /*19110*/  LEA.HI.X.SX32 R21, R53, R66, 0x2, P1 ;  /* 0x0000004235157211 */ /* 0x000fc400008f16ff */
[-C--:B------:R-:W-:Y:S01]  /*19120*/  ISETP.LT.AND P3, PT, R168, R157.reuse, !P0 ;  /* 0x0000009da800720c */ /* 0x080fe20004761270 */
[----:B------:R1:W-:Y:S01]  /*19130*/  @P5 STG.E desc[UR16][R22.64], R45 ;  /* 0x0000002d16005986 */ /* 0x0003e2000c101910 */
[C---:B------:R-:W-:Y:S01]  /*19140*/  ISETP.LT.AND P1, PT, R158.reuse, R157, !P0 ;  /* 0x0000009d9e00720c */ /* 0x040fe20004721270 */
[----:B----4-:R-:W-:Y:S01]  /*19150*/  IMAD R37, R158, R65, RZ ;  /* 0x000000419e257224 */ /* 0x010fe200078e02ff */
[-C--:B------:R-:W-:Y:S01]  /*19160*/  LEA R28, P5, R31, R64.reuse, 0x2 ;  /* 0x000000401f1c7211 */ /* 0x080fe200078a10ff */
[----:B------:R4:W-:Y:S01]  /*19170*/  @P4 STG.E desc[UR16][R20.64], R38 ;  /* 0x0000002614004986 */ /* 0x0009e2000c101910 */
[-C--:B------:R-:W-:Y:S02]  /*19180*/  LEA R30, P6, R55, R64.reuse, 0x2 ;  /* 0x00000040371e7211 */ /* 0x080fe400078c10ff */
[----:B------:R-:W-:Y:S02]  /*19190*/  LEA R36, P4, R37, R64, 0x2 ;  /* 0x0000004025247211 */ /* 0x000fe400078810ff */
[----:B------:R-:W-:-:S02]  /*191a0*/  LEA.HI.X.SX32 R29, R31, R66, 0x2, P5 ;  /* 0x000000421f1d7211 */ /* 0x000fc400028f16ff */
[-C--:B------:R-:W-:Y:S01]  /*191b0*/  LEA.HI.X.SX32 R31, R55, R66.reuse, 0x2, P6 ;  /* 0x00000042371f7211 */ /* 0x080fe200030f16ff */
[-C--:B-1----:R-:W-:Y:S01]  /*191c0*/  IMAD R23, R166, R65.reuse, RZ ;  /* 0x00000041a6177224 */ /* 0x082fe200078e02ff */
[----:B------:R-:W-:Y:S01]  /*191d0*/  LEA.HI.X.SX32 R37, R37, R66, 0x2, P4 ;  /* 0x0000004225257211 */ /* 0x000fe200020f16ff */
[----:B------:R-:W-:Y:S01]  /*191e0*/  @P2 STG.E desc[UR16][R28.64], R46 ;  /* 0x0000002e1c002986 */ /* 0x000fe2000c101910 */
[C---:B------:R-:W-:Y:S01]  /*191f0*/  IMAD R45, R162.reuse, R65, RZ ;  /* 0x00000041a22d7224 */ /* 0x040fe200078e02ff */
[-C--:B------:R-:W-:Y:S02]  /*19200*/  ISETP.LT.AND P4, PT, R162, R157.reuse, !P0 ;  /* 0x0000009da200720c */ /* 0x080fe40004781270 */
[----:B------:R1:W-:Y:S01]  /*19210*/  @P3 STG.E desc[UR16][R30.64], R39 ;  /* 0x000000271e003986 */ /* 0x0003e2000c101910 */
[----:B------:R-:W-:Y:S01]  /*19220*/  ISETP.LT.AND P3, PT, R166, R157, !P0 ;  /* 0x0000009da600720c */ /* 0x000fe20004761270 */
[----:B------:R-:W-:Y:S02]  /*19230*/  IMAD R53, R144, R65, RZ ;  /* 0x0000004190357224 */ /* 0x000fe400078e02ff */
[----:B------:R2:W-:Y:S01]  /*19240*/  @P1 STG.E desc[UR16][R36.64], R47 ;  /* 0x0000002f24001986 */ /* 0x0005e2000c101910 */
[----:B------:R-:W-:-:S02]  /*19250*/  LEA R22, P1, R23, R64, 0x2 ;  /* 0x0000004017167211 */ /* 0x000fc400078210ff */
[----:B------:R-:W-:Y:S02]  /*19260*/  ISETP.LT.AND P5, PT, R144, R157, !P0 ;  /* 0x0000009d9000720c */ /* 0x000fe400047a1270 */
[----:B----4-:R-:W-:Y:S02]  /*19270*/  LEA R20, P6, R45, R64, 0x2 ;  /* 0x000000402d147211 */ /* 0x010fe400078c10ff */
[----:B------:R-:W-:Y:S01]  /*19280*/  LEA.HI.X.SX32 R23, R23, R66, 0x2, P1 ;  /* 0x0000004217177211 */ /* 0x000fe200008f16ff */
[C---:B-1----:R-:W-:Y:S01]  /*19290*/  IMAD R31, R146.reuse, R65, RZ ;  /* 0x00000041921f7224 */ /* 0x042fe200078e02ff */
[----:B------:R-:W-:Y:S02]  /*192a0*/  LEA R28, P1, R53, R64, 0x2 ;  /* 0x00000040351c7211 */ /* 0x000fe400078210ff */
[----:B------:R-:W-:Y:S01]  /*192b0*/  ISETP.LT.AND P2, PT, R146, R157, !P0 ;  /* 0x0000009d9200720c */ /* 0x000fe20004741270 */
[----:B--2---:R-:W-:Y:S01]  /*192c0*/  IMAD R37, R160, R65, RZ ;  /* 0x00000041a0257224 */ /* 0x004fe200078e02ff */
[----:B------:R-:W-:-:S02]  /*192d0*/  LEA.HI.X.SX32 R21, R45, R66, 0x2, P6 ;  /* 0x000000422d157211 */ /* 0x000fc400030f16ff */
[----:B------:R-:W-:Y:S02]  /*192e0*/  LEA.HI.X.SX32 R29, R53, R66, 0x2, P1 ;  /* 0x00000042351d7211 */ /* 0x000fe400008f16ff */
[C---:B------:R-:W-:Y:S02]  /*192f0*/  LEA R30, P6, R31.reuse, R64, 0x2 ;  /* 0x000000401f1e7211 */ /* 0x040fe400078c10ff */
[----:B------:R-:W-:Y:S01]  /*19300*/  ISETP.LT.AND P1, PT, R160, R157, !P0 ;  /* 0x0000009da000720c */ /* 0x000fe20004721270 */
[----:B------:R1:W-:Y:S01]  /*19310*/  @P3 STG.E desc[UR16][R22.64], R4 ;  /* 0x0000000416003986 */ /* 0x0003e2000c101910 */
[----:B------:R-:W-:Y:S01]  /*19320*/  LEA.HI.X.SX32 R31, R31, R66, 0x2, P6 ;  /* 0x000000421f1f7211 */ /* 0x000fe200030f16ff */
[C---:B------:R-:W-:Y:S02]  /*19330*/  IMAD R39, R154.reuse, R65, RZ ;  /* 0x000000419a277224 */ /* 0x040fe400078e02ff */
[----:B---3--:R2:W-:Y:S04]  /*19340*/  @P4 STG.E desc[UR16][R20.64], R12 ;  /* 0x0000000c14004986 */ /* 0x0085e8000c101910 */
[----:B------:R3:W-:Y:S01]  /*19350*/  @P5 STG.E desc[UR16][R28.64], R5 ;  /* 0x000000051c005986 */ /* 0x0007e2000c101910 */
[----:B------:R-:W-:-:S02]  /*19360*/  ISETP.LT.AND P5, PT, R154, R157, !P0 ;  /* 0x0000009d9a00720c */ /* 0x000fc400047a1270 */
[C---:B-1----:R-:W-:Y:S01]  /*19370*/  LEA R22, P4, R37.reuse, R64, 0x2 ;  /* 0x0000004025167211 */ /* 0x042fe200078810ff */
[----:B------:R1:W-:Y:S01]  /*19380*/  @P2 STG.E desc[UR16][R30.64], R13 ;  /* 0x0000000d1e002986 */ /* 0x0003e2000c101910 */
[C---:B------:R-:W-:Y:S02]  /*19390*/  ISETP.LT.AND P2, PT, R152.reuse, R157, !P0 ;  /* 0x0000009d9800720c */ /* 0x040fe40004741270 */
[----:B------:R-:W-:Y:S01]  /*193a0*/  LEA.HI.X.SX32 R23, R37, R66, 0x2, P4 ;  /* 0x0000004225177211 */ /* 0x000fe200020f16ff */
[----:B--2---:R-:W-:Y:S01]  /*193b0*/  IMAD R21, R152, R65, RZ ;  /* 0x0000004198157224 */ /* 0x004fe200078e02ff */
[----:B------:R-:W-:-:S03]  /*193c0*/  LEA R36, P6, R39, R64, 0x2 ;  /* 0x0000004027247211 */ /* 0x000fc600078c10ff */
[----:B------:R2:W-:Y:S01]  /*193d0*/  @P1 STG.E desc[UR16][R22.64], R6 ;  /* 0x0000000616001986 */ /* 0x0005e2000c101910 */
[----:B------:R-:W-:Y:S01]  /*193e0*/  LEA.HI.X.SX32 R37, R39, R66, 0x2, P6 ;  /* 0x0000004227257211 */ /* 0x000fe200030f16ff */
[C---:B---3--:R-:W-:Y:S01]  /*193f0*/  IMAD R29, R150.reuse, R65, RZ ;  /* 0x00000041961d7224 */ /* 0x048fe200078e02ff */
[C---:B------:R-:W-:Y:S02]  /*19400*/  LEA R4, P1, R21.reuse, R64, 0x2 ;  /* 0x0000004015047211 */ /* 0x040fe400078210ff */
[----:B------:R-:W-:Y:S01]  /*19410*/  ISETP.LT.AND P4, PT, R150, R157, !P0 ;  /* 0x0000009d9600720c */ /* 0x000fe20004781270 */
[----:B------:R-:W-:Y:S01]  /*19420*/  @P5 STG.E desc[UR16][R36.64], R14 ;  /* 0x0000000e24005986 */ /* 0x000fe2000c101910 */
[----:B------:R-:W-:Y:S01]  /*19430*/  LEA.HI.X.SX32 R5, R21, R66, 0x2, P1 ;  /* 0x0000004215057211 */ /* 0x000fe200008f16ff */
[C---:B------:R-:W-:Y:S01]  /*19440*/  IMAD R21, R0.reuse, R65, RZ ;  /* 0x0000004100157224 */ /* 0x040fe200078e02ff */
[C---:B------:R-:W-:Y:S02]  /*19450*/  LEA R12, P6, R29.reuse, R64, 0x2 ;  /* 0x000000401d0c7211 */ /* 0x040fe400078c10ff */
[----:B------:R-:W-:Y:S01]  /*19460*/  ISETP.LT.AND P5, PT, R0, R157, !P0 ;  /* 0x0000009d0000720c */ /* 0x000fe200047a1270 */
[----:B------:R3:W-:Y:S01]  /*19470*/  @P2 STG.E desc[UR16][R4.64], R7 ;  /* 0x0000000704002986 */ /* 0x0007e2000c101910 */
[----:B-1----:R-:W-:Y:S01]  /*19480*/  LEA.HI.X.SX32 R13, R29, R66, 0x2, P6 ;  /* 0x000000421d0d7211 */ /* 0x002fe200030f16ff */
[----:B------:R-:W-:Y:S01]  /*19490*/  IMAD R29, R65, 0x4, R21 ;  /* 0x00000004411d7824 */ /* 0x000fe200078e0215 */
[----:B------:R-:W-:-:S02]  /*194a0*/  LEA R20, P2, R21, R64, 0x2 ;  /* 0x0000004015147211 */ /* 0x000fc400078410ff */
[-C--:B------:R-:W-:Y:S01]  /*194b0*/  ISETP.LT.AND P3, PT, R164, R157.reuse, !P0 ;  /* 0x0000009da400720c */ /* 0x080fe20004761270 */
[----:B------:R-:W-:Y:S01]  /*194c0*/  IMAD R31, R65, 0x4, R29 ;  /* 0x00000004411f7824 */ /* 0x000fe200078e021d */
[----:B------:R-:W-:Y:S02]  /*194d0*/  LEA.HI.X.SX32 R21, R21, R66, 0x2, P2 ;  /* 0x0000004215157211 */ /* 0x000fe400010f16ff */
[----:B------:R-:W-:Y:S01]  /*194e0*/  ISETP.LT.AND P1, PT, R148, R157, !P0 ;  /* 0x0000009d9400720c */ /* 0x000fe20004721270 */
[----:B------:R1:W-:Y:S01]  /*194f0*/  @P4 STG.E desc[UR16][R12.64], R15 ;  /* 0x0000000f0c004986 */ /* 0x0003e2000c101910 */
[-C--:B--2---:R-:W-:Y:S01]  /*19500*/  LEA R22, P6, R29, R64.reuse, 0x2 ;  /* 0x000000401d167211 */ /* 0x084fe200078c10ff */
[----:B---3--:R-:W-:Y:S02]  /*19510*/  IMAD R7, R65, 0x4, R31 ;  /* 0x0000000441077824 */ /* 0x008fe400078e021f */
[----:B------:R2:W-:Y:S01]  /*19520*/  @P5 STG.E desc[UR16][R20.64], R8 ;  /* 0x0000000814005986 */ /* 0x0005e2000c101910 */
[----:B------:R-:W-:-:S02]  /*19530*/  LEA R4, P5, R31, R64, 0x2 ;  /* 0x000000401f047211 */ /* 0x000fc400078a10ff */
[-C--:B------:R-:W-:Y:S02]  /*19540*/  LEA.HI.X.SX32 R23, R29, R66.reuse, 0x2, P6 ;  /* 0x000000421d177211 */ /* 0x080fe400030f16ff */
[----:B------:R-:W-:Y:S02]  /*19550*/  LEA.HI.X.SX32 R5, R31, R66, 0x2, P5 ;  /* 0x000000421f057211 */ /* 0x000fe400028f16ff */
[-C--:B------:R-:W-:Y:S01]  /*19560*/  ISETP.LT.AND P4, PT, R142, R157.reuse, !P0 ;  /* 0x0000009d8e00720c */ /* 0x080fe20004781270 */
[----:B-1----:R-:W-:Y:S01]  /*19570*/  IMAD R13, R65, 0x4, R7 ;  /* 0x00000004410d7824 */ /* 0x002fe200078e0207 */
[----:B------:R-:W-:Y:S01]  /*19580*/  ISETP.LT.AND P2, PT, R140, R157, !P0 ;  /* 0x0000009d8c00720c */ /* 0x000fe20004741270 */
[----:B------:R-:W-:Y:S01]  /*19590*/  @P3 STG.E desc[UR16][R22.64], R16 ;  /* 0x0000001016003986 */ /* 0x000fe2000c101910 */
[-C--:B------:R-:W-:Y:S01]  /*195a0*/  LEA R6, P6, R7, R64.reuse, 0x2 ;  /* 0x0000004007067211 */ /* 0x080fe200078c10ff */
[----:B------:R-:W-:Y:S02]  /*195b0*/  IMAD R15, R65, 0x4, R13 ;  /* 0x00000004410f7824 */ /* 0x000fe400078e020d */
[----:B------:R1:W-:Y:S01]  /*195c0*/  @P1 STG.E desc[UR16][R4.64], R9 ;  /* 0x0000000904001986 */ /* 0x0003e2000c101910 */
[----:B------:R-:W-:-:S02]  /*195d0*/  LEA R12, P1, R13, R64, 0x2 ;  /* 0x000000400d0c7211 */ /* 0x000fc400078210ff */
[-C--:B------:R-:W-:Y:S01]  /*195e0*/  LEA.HI.X.SX32 R7, R7, R66.reuse, 0x2, P6 ;  /* 0x0000004207077211 */ /* 0x080fe200030f16ff */
[----:B--2---:R-:W-:Y:S01]  /*195f0*/  IMAD R21, R65, 0x4, R15 ;  /* 0x0000000441157824 */ /* 0x004fe200078e020f */
[----:B------:R-:W-:Y:S02]  /*19600*/  LEA.HI.X.SX32 R13, R13, R66, 0x2, P1 ;  /* 0x000000420d0d7211 */ /* 0x000fe400008f16ff */
[-C--:B------:R-:W-:Y:S02]  /*19610*/  ISETP.LT.AND P5, PT, R138, R157.reuse, !P0 ;  /* 0x0000009d8a00720c */ /* 0x080fe400047a1270 */
[----:B------:R-:W-:Y:S01]  /*19620*/  ISETP.LT.AND P3, PT, R136, R157, !P0 ;  /* 0x0000009d8800720c */ /* 0x000fe20004761270 */
[----:B------:R2:W-:Y:S01]  /*19630*/  @P4 STG.E desc[UR16][R6.64], R17 ;  /* 0x0000001106004986 */ /* 0x0005e2000c101910 */
[-C--:B------:R-:W-:Y:S01]  /*19640*/  LEA R14, P6, R15, R64.reuse, 0x2 ;  /* 0x000000400f0e7211 */ /* 0x080fe200078c10ff */
[----:B-1----:R-:W-:Y:S02]  /*19650*/  IMAD R9, R65, 0x4, R21 ;  /* 0x0000000441097824 */ /* 0x002fe400078e0215 */
[----:B------:R1:W-:Y:S01]  /*19660*/  @P2 STG.E desc[UR16][R12.64], R10 ;  /* 0x0000000a0c002986 */ /* 0x0003e2000c101910 */
[----:B------:R-:W-:-:S02]  /*19670*/  LEA R4, P2, R21, R64, 0x2 ;  /* 0x0000004015047211 */ /* 0x000fc400078410ff */
[-C--:B------:R-:W-:Y:S02]  /*19680*/  LEA.HI.X.SX32 R15, R15, R66.reuse, 0x2, P6 ;  /* 0x000000420f0f7211 */ /* 0x080fe400030f16ff */
[----:B------:R-:W-:Y:S02]  /*19690*/  LEA.HI.X.SX32 R5, R21, R66, 0x2, P2 ;  /* 0x0000004215057211 */ /* 0x000fe400010f16ff */
[-C--:B------:R-:W-:Y:S01]  /*196a0*/  ISETP.LT.AND P4, PT, R134, R157.reuse, !P0 ;  /* 0x0000009d8600720c */ /* 0x080fe20004781270 */
[----:B--2---:R-:W-:Y:S01]  /*196b0*/  IMAD R17, R65, 0x4, R9 ;  /* 0x0000000441117824 */ /* 0x004fe200078e0209 */
[----:B------:R-:W-:Y:S01]  /*196c0*/  ISETP.LT.AND P1, PT, R132, R157, !P0 ;  /* 0x0000009d8400720c */ /* 0x000fe20004721270 */
[----:B------:R2:W-:Y:S01]  /*196d0*/  @P5 STG.E desc[UR16][R14.64], R18 ;  /* 0x000000120e005986 */ /* 0x0005e2000c101910 */
[-C--:B------:R-:W-:Y:S01]  /*196e0*/  LEA R6, P6, R9, R64.reuse, 0x2 ;  /* 0x0000004009067211 */ /* 0x080fe200078c10ff */
[----:B-1----:R-:W-:Y:S02]  /*196f0*/  IMAD R13, R65, 0x4, R17 ;  /* 0x00000004410d7824 */ /* 0x002fe400078e0211 */
[----:B------:R1:W-:Y:S01]  /*19700*/  @P3 STG.E desc[UR16][R4.64], R11 ;  /* 0x0000000b04003986 */ /* 0x0003e2000c101910 */
[----:B------:R-:W-:-:S02]  /*19710*/  LEA R8, P3, R17, R64, 0x2 ;  /* 0x0000004011087211 */ /* 0x000fc400078610ff */
[-C--:B------:R-:W-:Y:S01]  /*19720*/  LEA.HI.X.SX32 R7, R9, R66.reuse, 0x2, P6 ;  /* 0x0000004209077211 */ /* 0x080fe200030f16ff */
[----:B------:R-:W3:Y:S01]  /*19730*/  LDS.128 R20, [R3+UR7+0x800] ;  /* 0x0008000703147984 */ /* 0x000ee20008000c00 */
        /* <DEDUP_REMOVED lines=9> */
[-C--:B------:R-:W-:Y:S02]  /*197d0*/  LEA.HI.X.SX32 R13, R13, R66.reuse, 0x2, P6 ;  /* 0x000000420d0d7211 */ /* 0x080fe400030f16ff */
[----:B------:R-:W-:Y:S01]  /*197e0*/  LEA.HI.X.SX32 R5, R15, R66, 0x2, P1 ;  /* 0x000000420f057211 */ /* 0x000fe200008f16ff */
[----:B------:R-:W-:Y:S01]  /*197f0*/  IMAD R15, R65, 0x4, R11 ;  /* 0x00000004410f7824 */ /* 0x000fe200078e020b */
[-C--:B------:R-:W-:Y:S02]  /*19800*/  ISETP.LT.AND P3, PT, R126, R157.reuse, !P0 ;  /* 0x0000009d7e00720c */ /* 0x080fe40004761270 */
[-C--:B------:R-:W-:Y:S02]  /*19810*/  ISETP.LT.AND P4, PT, R124, R157.reuse, !P0 ;  /* 0x0000009d7c00720c */ /* 0x080fe40004781270 */
[----:B--2---:R-:W-:Y:S01]  /*19820*/  LEA R6, P6, R11, R64, 0x2 ;  /* 0x000000400b067211 */ /* 0x004fe200078c10ff */
[----:B------:R2:W-:Y:S01]  /*19830*/  @P5 STG.E desc[UR16][R12.64], R32 ;  /* 0x000000200c005986 */ /* 0x0005e2000c101910 */
[----:B------:R-:W-:-:S02]  /*19840*/  ISETP.LT.AND P5, PT, R122, R157, !P0 ;  /* 0x0000009d7a00720c */ /* 0x000fc400047a1270 */
[----:B------:R-:W-:Y:S01]  /*19850*/  LEA.HI.X.SX32 R7, R11, R66, 0x2, P6 ;  /* 0x000000420b077211 */ /* 0x000fe200030f16ff */
[----:B------:R4:W-:Y:S01]  /*19860*/  @P2 STG.E desc[UR16][R4.64], R25 ;  /* 0x0000001904002986 */ /* 0x0009e2000c101910 */
[----:B-1----:R-:W-:Y:S01]  /*19870*/  LEA R8, P2, R15, R64, 0x2 ;  /* 0x000000400f087211 */ /* 0x002fe200078410ff */
[----:B------:R-:W-:Y:S01]  /*19880*/  IMAD R11, R65, 0x4, R15 ;  /* 0x00000004410b7824 */ /* 0x000fe200078e020f */
[----:B------:R-:W-:Y:S02]  /*19890*/  ISETP.LT.AND P1, PT, R120, R157, !P0 ;  /* 0x0000009d7800720c */ /* 0x000fe40004721270 */
[----:B------:R-:W-:Y:S02]  /*198a0*/  LEA.HI.X.SX32 R9, R15, R66, 0x2, P2 ;  /* 0x000000420f097211 */ /* 0x000fe400010f16ff */
[----:B------:R-:W-:Y:S01]  /*198b0*/  LEA R10, P6, R11, R64, 0x2 ;  /* 0x000000400b0a7211 */ /* 0x000fe200078c10ff */
[----:B--2---:R-:W-:Y:S01]  /*198c0*/  IMAD R13, R65, 0x4, R11 ;  /* 0x00000004410d7824 */ /* 0x004fe200078e020b */
[----:B------:R1:W-:Y:S02]  /*198d0*/  @P3 STG.E desc[UR16][R6.64], R33 ;  /* 0x0000002106003986 */ /* 0x0003e4000c101910 */
[----:B------:R-:W-:-:S02]  /*198e0*/  LEA.HI.X.SX32 R11, R11, R66, 0x2, P6 ;  /* 0x000000420b0b7211 */ /* 0x000fc400030f16ff */
[----:B------:R2:W-:Y:S01]  /*198f0*/  @P4 STG.E desc[UR16][R8.64], R26 ;  /* 0x0000001a08004986 */ /* 0x0005e2000c101910 */
[----:B----4-:R-:W-:Y:S01]  /*19900*/  LEA R4, P4, R13, R64, 0x2 ;  /* 0x000000400d047211 */ /* 0x010fe200078810ff */
[----:B------:R-:W-:Y:S01]  /*19910*/  IMAD R15, R65, 0x4, R13 ;  /* 0x00000004410f7824 */ /* 0x000fe200078e020d */
[-C--:B------:R-:W-:Y:S01]  /*19920*/  ISETP.LT.AND P2, PT, R118, R157.reuse, !P0 ;  /* 0x0000009d7600720c */ /* 0x080fe20004741270 */
[----:B------:R4:W-:Y:S01]  /*19930*/  @P5 STG.E desc[UR16][R10.64], R34 ;  /* 0x000000220a005986 */ /* 0x0009e2000c101910 */
[----:B------:R-:W-:Y:S01]  /*19940*/  LEA.HI.X.SX32 R5, R13, R66, 0x2, P4 ;  /* 0x000000420d057211 */ /* 0x000fe200020f16ff */
[----:B------:R-:W-:Y:S01]  /*19950*/  IMAD R13, R65, 0x4, R15 ;  /* 0x00000004410d7824 */ /* 0x000fe200078e020f */
[----:B------:R-:W-:Y:S02]  /*19960*/  ISETP.LT.AND P3, PT, R116, R157, !P0 ;  /* 0x0000009d7400720c */ /* 0x000fe40004761270 */
[-C--:B-1----:R-:W-:Y:S01]  /*19970*/  LEA R6, P5, R15, R64.reuse, 0x2 ;  /* 0x000000400f067211 */ /* 0x082fe200078a10ff */
[----:B------:R1:W-:Y:S01]  /*19980*/  @P1 STG.E desc[UR16][R4.64], R27 ;  /* 0x0000001b04001986 */ /* 0x0003e2000c101910 */
[----:B--2---:R-:W-:-:S02]  /*19990*/  LEA R8, P1, R13, R64, 0x2 ;  /* 0x000000400d087211 */ /* 0x004fc400078210ff */
[-C--:B------:R-:W-:Y:S01]  /*199a0*/  LEA.HI.X.SX32 R7, R15, R66.reuse, 0x2, P5 ;  /* 0x000000420f077211 */ /* 0x080fe200028f16ff */
[----:B------:R-:W-:Y:S01]  /*199b0*/  IMAD R15, R65, 0x4, R13 ;  /* 0x00000004410f7824 */ /* 0x000fe200078e020d */
[-C--:B------:R-:W-:Y:S01]  /*199c0*/  ISETP.LT.AND P6, PT, R114, R157.reuse, !P0 ;  /* 0x0000009d7200720c */ /* 0x080fe200047c1270 */
[----:B------:R-:W2:Y:S01]  /*199d0*/  LDS.128 R24, [R89+UR7+0x800] ;  /* 0x0008000759187984 */ /* 0x000ea20008000c00 */
[----:B------:R-:W-:Y:S01]  /*199e0*/  LEA.HI.X.SX32 R9, R13, R66, 0x2, P1 ;  /* 0x000000420d097211 */ /* 0x000fe200008f16ff */
[----:B------:R-:W-:Y:S01]  /*199f0*/  IMAD R13, R65, 0x4, R15 ;  /* 0x00000004410d7824 */ /* 0x000fe200078e020f */
[----:B------:R-:W-:Y:S02]  /*19a00*/  ISETP.LT.AND P4, PT, R112, R157, !P0 ;  /* 0x0000009d7000720c */ /* 0x000fe40004781270 */
[C---:B----4-:R-:W-:Y:S01]  /*19a10*/  LEA R10, P5, R15.reuse, R64, 0x2 ;  /* 0x000000400f0a7211 */ /* 0x050fe200078a10ff */
[----:B------:R4:W-:Y:S03]  /*19a20*/  @P2 STG.E desc[UR16][R6.64], R35 ;  /* 0x0000002306002986 */ /* 0x0009e6000c101910 */
[----:B------:R-:W-:Y:S01]  /*19a30*/  LEA.HI.X.SX32 R11, R15, R66, 0x2, P5 ;  /* 0x000000420f0b7211 */ /* 0x000fe200028f16ff */
[----:B------:R3:W-:Y:S01]  /*19a40*/  @P3 STG.E desc[UR16][R8.64], R40 ;  /* 0x0000002808003986 */ /* 0x0007e2000c101910 */
[----:B-1----:R-:W-:Y:S01]  /*19a50*/  LEA R4, P3, R13, R64, 0x2 ;  /* 0x000000400d047211 */ /* 0x002fe200078610ff */
[----:B------:R-:W-:-:S02]  /*19a60*/  IMAD R15, R65, 0x4, R13 ;  /* 0x00000004410f7824 */ /* 0x000fc400078e020d */
[----:B------:R-:W-:Y:S01]  /*19a70*/  @P6 STG.E desc[UR16][R10.64], R48 ;  /* 0x000000300a006986 */ /* 0x000fe2000c101910 */
[----:B------:R-:W-:Y:S01]  /*19a80*/  LEA.HI.X.SX32 R5, R13, R66, 0x2, P3 ;  /* 0x000000420d057211 */ /* 0x000fe200018f16ff */
[----:B------:R-:W-:Y:S01]  /*19a90*/  IMAD R13, R65, 0x4, R15 ;  /* 0x00000004410d7824 */ /* 0x000fe200078e020f */
[-C--:B------:R-:W-:Y:S02]  /*19aa0*/  ISETP.LT.AND P2, PT, R110, R157.reuse, !P0 ;  /* 0x0000009d6e00720c */ /* 0x080fe40004741270 */
[C---:B----4-:R-:W-:Y:S01]  /*19ab0*/  LEA R6, P6, R15.reuse, R64, 0x2 ;  /* 0x000000400f067211 */ /* 0x050fe200078c10ff */
[----:B------:R1:W-:Y:S01]  /*19ac0*/  @P4 STG.E desc[UR16][R4.64], R41 ;  /* 0x0000002904004986 */ /* 0x0003e2000c101910 */
[----:B------:R-:W-:Y:S02]  /*19ad0*/  ISETP.LT.AND P1, PT, R108, R157, !P0 ;  /* 0x0000009d6c00720c */ /* 0x000fe40004721270 */
[----:B------:R-:W-:Y:S01]  /*19ae0*/  LEA.HI.X.SX32 R7, R15, R66, 0x2, P6 ;  /* 0x000000420f077211 */ /* 0x000fe200030f16ff */
[----:B------:R-:W-:Y:S01]  /*19af0*/  IMAD R15, R65, 0x4, R13 ;  /* 0x00000004410f7824 */ /* 0x000fe200078e020d */
[----:B---3--:R-:W-:-:S04]  /*19b00*/  LEA R8, P4, R13, R64, 0x2 ;  /* 0x000000400d087211 */ /* 0x008fc800078810ff */
[----:B------:R-:W-:Y:S01]  /*19b10*/  LEA.HI.X.SX32 R9, R13, R66, 0x2, P4 ;  /* 0x000000420d097211 */ /* 0x000fe200020f16ff */
[C---:B------:R-:W-:Y:S01]  /*19b20*/  IMAD R13, R65.reuse, 0x4, R15 ;  /* 0x00000004410d7824 */ /* 0x040fe200078e020f */
[-C--:B------:R-:W-:Y:S02]  /*19b30*/  ISETP.LT.AND P5, PT, R106, R157.reuse, !P0 ;  /* 0x0000009d6a00720c */ /* 0x080fe400047a1270 */
[-C--:B------:R-:W-:Y:S01]  /*19b40*/  ISETP.LT.AND P3, PT, R104, R157.reuse, !P0 ;  /* 0x0000009d6800720c */ /* 0x080fe20004761270 */
[----:B-1----:R-:W-:Y:S01]  /*19b50*/  IMAD R5, R65, 0x4, R13 ;  /* 0x0000000441057824 */ /* 0x002fe200078e020d */
[----:B------:R1:W-:Y:S01]  /*19b60*/  @P2 STG.E desc[UR16][R6.64], R49 ;  /* 0x0000003106002986 */ /* 0x0003e2000c101910 */
[-C--:B------:R-:W-:Y:S02]  /*19b70*/  LEA R10, P6, R15, R64.reuse, 0x2 ;  /* 0x000000400f0a7211 */ /* 0x080fe400078c10ff */
[----:B------:R-:W-:Y:S01]  /*19b80*/  ISETP.LT.AND P2, PT, R2, R157, !P0 ;  /* 0x0000009d0200720c */ /* 0x000fe20004741270 */
[----:B------:R3:W-:Y:S01]  /*19b90*/  @P1 STG.E desc[UR16][R8.64], R42 ;  /* 0x0000002a08001986 */ /* 0x0007e2000c101910 */
[----:B------:R-:W-:-:S02]  /*19ba0*/  LEA R2, P1, R13, R64, 0x2 ;  /* 0x000000400d027211 */ /* 0x000fc400078210ff */
[-C--:B------:R-:W-:Y:S02]  /*19bb0*/  LEA.HI.X.SX32 R11, R15, R66.reuse, 0x2, P6 ;  /* 0x000000420f0b7211 */ /* 0x080fe400030f16ff */
[----:B------:R-:W-:Y:S01]  /*19bc0*/  LEA.HI.X.SX32 R3, R13, R66, 0x2, P1 ;  /* 0x000000420d037211 */ /* 0x000fe200008f16ff */
[----:B-1----:R-:W-:Y:S01]  /*19bd0*/  IMAD R7, R65, 0x4, R5 ;  /* 0x0000000441077824 */ /* 0x002fe200078e0205 */
[-C--:B------:R-:W-:Y:S02]  /*19be0*/  ISETP.LT.AND P4, PT, R90, R157.reuse, !P0 ;  /* 0x0000009d5a00720c */ /* 0x080fe40004781270 */
[----:B------:R-:W-:Y:S01]  /*19bf0*/  LEA R4, P6, R5, R64, 0x2 ;  /* 0x0000004005047211 */ /* 0x000fe200078c10ff */
[----:B---3--:R-:W-:Y:S01]  /*19c00*/  IMAD R9, R65, 0x4, R7 ;  /* 0x0000000441097824 */ /* 0x008fe200078e0207 */
[----:B------:R-:W-:Y:S01]  /*19c10*/  ISETP.LT.AND P1, PT, R88, R157, !P0 ;  /* 0x0000009d5800720c */ /* 0x000fe20004721270 */
[----:B------:R1:W-:Y:S01]  /*19c20*/  @P5 STG.E desc[UR16][R10.64], R50 ;  /* 0x000000320a005986 */ /* 0x0003e2000c101910 */
[----:B------:R-:W-:-:S03]  /*19c30*/  LEA.HI.X.SX32 R5, R5, R66, 0x2, P6 ;  /* 0x0000004205057211 */ /* 0x000fc600030f16ff */
[----:B------:R-:W-:Y:S01]  /*19c40*/  @P3 STG.E desc[UR16][R2.64], R43 ;  /* 0x0000002b02003986 */ /* 0x000fe2000c101910 */
[-C--:B------:R-:W-:Y:S02]  /*19c50*/  LEA R6, P3, R7, R64.reuse, 0x2 ;  /* 0x0000004007067211 */ /* 0x080fe400078610ff */
[----:B------:R-:W-:Y:S01]  /*19c60*/  LEA R8, P6, R9, R64, 0x2 ;  /* 0x0000004009087211 */ /* 0x000fe200078c10ff */
[----:B-1----:R-:W-:Y:S01]  /*19c70*/  IMAD R11, R65, 0x4, R9 ;  /* 0x00000004410b7824 */ /* 0x002fe200078e0209 */
[----:B------:R-:W-:-:S03]  /*19c80*/  LEA.HI.X.SX32 R7, R7, R66, 0x2, P3 ;  /* 0x0000004207077211 */ /* 0x000fc600018f16ff */
[----:B------:R-:W-:Y:S01]  /*19c90*/  IMAD R13, R65, 0x4, R11 ;  /* 0x00000004410d7824 */ /* 0x000fe200078e020b */
[----:B------:R-:W-:Y:S01]  /*19ca0*/  LEA.HI.X.SX32 R9, R9, R66, 0x2, P6 ;  /* 0x0000004209097211 */ /* 0x000fe200030f16ff */
[----:B------:R1:W-:Y:S02]  /*19cb0*/  @P4 STG.E desc[UR16][R4.64], R51 ;  /* 0x0000003304004986 */ /* 0x0003e4000c101910 */
[C---:B------:R-:W-:Y:S02]  /*19cc0*/  IMAD R15, R65.reuse, 0x4, R13 ;  /* 0x00000004410f7824 */ /* 0x040fe400078e020d */
[----:B------:R3:W-:Y:S02]  /*19cd0*/  @P2 STG.E desc[UR16][R6.64], R20 ;  /* 0x0000001406002986 */ /* 0x0007e4000c101910 */
[----:B------:R-:W-:Y:S02]  /*19ce0*/  IMAD R17, R65, 0x4, R15 ;  /* 0x0000000441117824 */ /* 0x000fe400078e020f */
[----:B--2---:R2:W-:Y:S01]  /*19cf0*/  @P1 STG.E desc[UR16][R8.64], R24 ;  /* 0x0000001808001986 */ /* 0x0045e2000c101910 */
[----:B-1----:R-:W-:-:S02]  /*19d00*/  LEA R4, P1, R13, R64, 0x2 ;  /* 0x000000400d047211 */ /* 0x002fc400078210ff */
[----:B------:R-:W-:Y:S02]  /*19d10*/  LEA R2, P6, R11, R64, 0x2 ;  /* 0x000000400b027211 */ /* 0x000fe400078c10ff */
[----:B------:R-:W-:Y:S02]  /*19d20*/  LEA.HI.X.SX32 R5, R13, R66, 0x2, P1 ;  /* 0x000000420d057211 */ /* 0x000fe400008f16ff */
[----:B---3--:R-:W-:Y:S02]  /*19d30*/  LEA R6, P1, R17, R64, 0x2 ;  /* 0x0000004011067211 */ /* 0x008fe400078210ff */
[-C--:B------:R-:W-:Y:S02]  /*19d40*/  ISETP.LT.AND P5, PT, R102, R157.reuse, !P0 ;  /* 0x0000009d6600720c */ /* 0x080fe400047a1270 */
[-C--:B------:R-:W-:Y:S01]  /*19d50*/  ISETP.LT.AND P4, PT, R94, R157.reuse, !P0 ;  /* 0x0000009d5e00720c */ /* 0x080fe20004781270 */
[----:B------:R-:W-:Y:S01]  /*19d60*/  IMAD R19, R65, 0x4, R17 ;  /* 0x0000000441137824 */ /* 0x000fe200078e0211 */
[----:B------:R-:W-:-:S02]  /*19d70*/  ISETP.LT.AND P3, PT, R100, R157, !P0 ;  /* 0x0000009d6400720c */ /* 0x000fc40004761270 */
[----:B------:R-:W-:Y:S02]  /*19d80*/  LEA.HI.X.SX32 R3, R11, R66, 0x2, P6 ;  /* 0x000000420b037211 */ /* 0x000fe400030f16ff */
[-C--:B------:R-:W-:Y:S02]  /*19d90*/  ISETP.LT.AND P2, PT, R98, R157.reuse, !P0 ;  /* 0x0000009d6200720c */ /* 0x080fe40004741270 */
[----:B------:R-:W-:Y:S02]  /*19da0*/  LEA R10, P6, R15, R64, 0x2 ;  /* 0x000000400f0a7211 */ /* 0x000fe400078c10ff */
[----:B------:R-:W-:Y:S02]  /*19db0*/  LEA.HI.X.SX32 R7, R17, R66, 0x2, P1 ;  /* 0x0000004211077211 */ /* 0x000fe400008f16ff */
[-C--:B------:R-:W-:Y:S02]  /*19dc0*/  ISETP.LT.AND P1, PT, R92, R157.reuse, !P0 ;  /* 0x0000009d5c00720c */ /* 0x080fe40004721270 */
[----:B------:R-:W-:-:S02]  /*19dd0*/  ISETP.LT.AND P0, PT, R96, R157, !P0 ;  /* 0x0000009d6000720c */ /* 0x000fc40004701270 */
[----:B------:R-:W-:Y:S02]  /*19de0*/  LEA.HI.X.SX32 R11, R15, R66, 0x2, P6 ;  /* 0x000000420f0b7211 */ /* 0x000fe400030f16ff */
[----:B------:R-:W-:Y:S01]  /*19df0*/  LEA R12, P6, R19, R64, 0x2 ;  /* 0x00000040130c7211 */ /* 0x000fe200078c10ff */
[----:B------:R-:W-:Y:S01]  /*19e00*/  IMAD R65, R65, 0x4, R19 ;  /* 0x0000000441417824 */ /* 0x000fe200078e0213 */
[----:B------:R2:W-:Y:S02]  /*19e10*/  @P5 STG.E desc[UR16][R2.64], R21 ;  /* 0x0000001502005986 */ /* 0x0005e4000c101910 */
[----:B------:R-:W-:Y:S02]  /*19e20*/  LEA.HI.X.SX32 R13, R19, R66, 0x2, P6 ;  /* 0x00000042130d7211 */ /* 0x000fe400030f16ff */
[----:B------:R2:W-:Y:S01]  /*19e30*/  @P4 STG.E desc[UR16][R4.64], R25 ;  /* 0x0000001904004986 */ /* 0x0005e2000c101910 */
[----:B------:R-:W-:-:S03]  /*19e40*/  LEA R64, P6, R65, R64, 0x2 ;  /* 0x0000004041407211 */ /* 0x000fc600078c10ff */
[----:B------:R2:W-:Y:S04]  /*19e50*/  @P3 STG.E desc[UR16][R10.64], R22 ;  /* 0x000000160a003986 */ /* 0x0005e8000c101910 */
[----:B------:R2:W-:Y:S01]  /*19e60*/  @P2 STG.E desc[UR16][R6.64], R26 ;  /* 0x0000001a06002986 */ /* 0x0005e2000c101910 */
[----:B------:R-:W-:-:S03]  /*19e70*/  LEA.HI.X.SX32 R65, R65, R66, 0x2, P6 ;  /* 0x0000004241417211 */ /* 0x000fc600030f16ff */
[----:B------:R2:W-:Y:S01]  /*19e80*/  @P1 STG.E desc[UR16][R12.64], R23 ;  /* 0x000000170c001986 */ /* 0x0005e2000c101910 */
[----:B------:R-:W-:Y:S05]  /*19e90*/  @!P0 EXIT ;  /* 0x000000000000894d */ /* 0x000fea0003800000 */
[----:B------:R-:W-:Y:S01]  /*19ea0*/  STG.E desc[UR16][R64.64], R27 ;  /* 0x0000001b40007986 */ /* 0x000fe2000c101910 */
[----:B------:R-:W-:Y:S05]  /*19eb0*/  EXIT ;  /* 0x000000000000794d */ /* 0x000fea0003800000 */
.L_x_2:
[----:B------:R-:W-:-:S00]  /*19ec0*/  BRA `(.L_x_2) ;  /* 0xfffffffc00fc7947 */ /* 0x000fc0000383ffff */
[----:B------:R-:W-:-:S00]  /*19ed0*/  NOP ;  /* 0x0000000000007918 */ /* 0x000fc00000000000 */
        /* <DEDUP_REMOVED lines=10> */
.L_x_3:


//--------------------- .nv.shared.matmul_kernel  --------------------------
	.section	.nv.shared.matmul_kernel,"aw",@nobits
	.sectionflags	@""
	.align	16
	.zero		1024


//--------------------- .nv.shared.reserved.0     --------------------------
	.section	.nv.shared.reserved.0,"aw",@nobits
	.weak		__nv_reservedSMEM_offset_0_alias
	.size		__nv_reservedSMEM_offset_0_alias, 0, 0
	.other		__nv_reservedSMEM_offset_0_alias,@"STO_CUDA_RESERVED_SHARED STV_DEFAULT"
__nv_reservedSMEM_offset_0_alias:
	.zero		0


//--------------------- .nv.constant0.matmul_kernel --------------------------
	.section	.nv.constant0.matmul_kernel,"a",@progbits
	.sectionflags	@""
	.align	4
.nv.constant0.matmul_kernel:
	.zero		608


//--------------------- SYMBOLS --------------------------

	.type		.nv.reservedSmem.offset0,@object
	.size		.nv.reservedSmem.offset0,0x4
